// auto-generated by cutlass_sweep.gemm — config: {"arch": "sm_100", "cluster_m": 2, "cluster_n": 2, "dtype": "tf32", "dtype_b": "tf32", "layout": "nt", "stages": 0, "tile_k": 32, "tile_m": 256, "tile_n": 256}
#include "cutlass/cutlass.h"
#include "cutlass/gemm/collective/collective_builder.hpp"
#include "cutlass/gemm/device/gemm_universal_adapter.h"
#include "cutlass/gemm/kernel/gemm_universal.hpp"
#include "cutlass/epilogue/collective/collective_builder.hpp"

using ElemA = cutlass::tfloat32_t;
using ElemB = cutlass::tfloat32_t;
using ElemCD = cutlass::tfloat32_t;
using Acc  = float;
using TileShape    = cute::Shape<cute::_256, cute::_256, cute::_32>;
using ClusterShape = cute::Shape<cute::_2, cute::_2, cute::_1>;

using CollectiveEpilogue = typename cutlass::epilogue::collective::CollectiveBuilder<
    cutlass::arch::Sm100, cutlass::arch::OpClassTensorOp,
    TileShape, ClusterShape,
    cutlass::epilogue::collective::EpilogueTileAuto,
    Acc, Acc,
    ElemCD, cutlass::layout::RowMajor, 128 / cutlass::sizeof_bits<ElemCD>::value,
    ElemCD, cutlass::layout::RowMajor, 128 / cutlass::sizeof_bits<ElemCD>::value,
    cutlass::epilogue::collective::EpilogueScheduleAuto
  >::CollectiveOp;

using CollectiveMainloop = typename cutlass::gemm::collective::CollectiveBuilder<
    cutlass::arch::Sm100, cutlass::arch::OpClassTensorOp,
    ElemA, cutlass::layout::RowMajor, 128 / cutlass::sizeof_bits<ElemA>::value,
    ElemB, cutlass::layout::ColumnMajor, 128 / cutlass::sizeof_bits<ElemB>::value,
    Acc,
    TileShape, ClusterShape,
    cutlass::gemm::collective::StageCountAutoCarveout<static_cast<int>(sizeof(typename CollectiveEpilogue::SharedStorage))>,
    cutlass::gemm::collective::KernelScheduleAuto
  >::CollectiveOp;

using GemmKernel = cutlass::gemm::kernel::GemmUniversal<
    cute::Shape<int,int,int,int>,
    CollectiveMainloop,
    CollectiveEpilogue
>;
using Gemm = cutlass::gemm::device::GemmUniversalAdapter<GemmKernel>;

// Force the device kernel symbol into the cubin without needing a host main.
auto* _anchor = &cutlass::device_kernel<GemmKernel>;


// ===== COMPILED SASS (sm_100a) =====

	.target	sm_100a

	.elftype	@"ET_EXEC"


//--------------------- .note.nv.tkinfo           --------------------------
	.section	.note.nv.tkinfo,"",@"SHT_NOTE"
	.sectionflags	@"SHF_NOTE_NV_TKINFO"
	.tkinfo
        /*0018*/ 	.word	0x00000002
        /*0030*/ 	.string	""
        /*0030*/ 	.string	"ptxas"
        /*0030*/ 	.string	"Cuda compilation tools, release 13.0, V13.0.88"
        /*0030*/ 	.string	"Build cuda_13.0.r13.0/compiler.36424714_0"
        /*0030*/ 	.string	"-arch sm_100a -m 64 "



//--------------------- .note.nv.cuinfo           --------------------------
	.section	.note.nv.cuinfo,"",@"SHT_NOTE"
	.sectionflags	@"SHF_NOTE_NV_CUINFO"
        /*0018*/ 	.short	0x0002
        /*001a*/ 	.short	0x0064
        /*001c*/ 	.short	0x0082
	.zero		2


//--------------------- .nv.info                  --------------------------
	.section	.nv.info,"",@"SHT_CUDA_INFO"
	.align	4


	//----- nvinfo : EIATTR_REGCOUNT
	.align		4
        /*0000*/ 	.byte	0x04, 0x2f
        /*0002*/ 	.short	(.L_19 - .L_18)
	.align		4
.L_18:
        /*0004*/ 	.word	index@(_ZN7cutlass13device_kernelINS_4gemm6kernel13GemmUniversalIN4cute5tupleIJiiiiEEENS1_10collective13CollectiveMmaINS1_35MainloopSm100TmaUmmaWarpSpecializedILi5ELi2ELi2ENS5_IJNS4_1CILi2EEESB_NSA_ILi1EEEEEEEENS5_IJNSA_ILi256EEESF_NSA_ILi32EEEEEENS_10tfloat32_tENS5_IJlSC_lEEESI_SJ_NS4_8TiledMMAINS4_8MMA_AtomIJNS4_23SM100_MMA_TF32_2x1SM_SSISI_SI_fLi256ELi256ELNS4_4UMMA5MajorE0ELSO_0ELNSN_7ScaleInE0ELSP_0EEEEEENS4_6LayoutINS5_IJSC_SC_SC_EEENS5_IJNSA_ILi0EEESU_SU_EEEEENS5_IJNS4_10UnderscoreESX_SX_EEEEENS4_28SM100_TMA_2SM_LOAD_MULTICASTENS4_14ComposedLayoutINS4_7SwizzleILi3ELi4ELi3EEENS4_18smem_ptr_flag_bitsILi32EEENSS_INS5_IJNSA_ILi8EEESG_EEENS5_IJSG_SC_EEEEEEEvNS4_8identityENS4_18SM100_TMA_2SM_LOADES1A_vS1B_EENS_8epilogue10collective18CollectiveEpilogueINS1E_23Sm100TmaWarpSpecializedILi4ELi2ELi32ELb1ELb0EEEJNS5_IJNSA_ILi128EEESF_SG_EEENS5_IJNSS_IS1J_SC_EENSS_ISG_SC_EEEEESI_SJ_SI_SJ_NS1E_6fusion15FusionCallbacksIS1I_NS1O_17LinearCombinationISI_fSI_fLNS_15FloatRoundStyleE2EEES1K_S1N_JEEENS4_5SM1004TMEM4LOAD26SM100_TMEM_LOAD_32dp32b32xENS4_13SM90_TMA_LOADES1A_NS4_39AutoVectorizingCopyWithAssumedAlignmentILi128EEENS4_14SM90_TMA_STOREES1A_S20_S20_EEEvvEEEEvNT_6ParamsE)
        /*0008*/ 	.word	0x00000080


	//----- nvinfo : EIATTR_FRAME_SIZE
	.align		4
.L_19:
        /*000c*/ 	.byte	0x04, 0x11
        /*000e*/ 	.short	(.L_21 - .L_20)
	.align		4
.L_20:
        /*0010*/ 	.word	index@($__internal_2_$__cuda_sm10x_tcgen05_guardrail_trap_unallocated_columns_being_dealloced)
        /*0014*/ 	.word	0x00000000


	//----- nvinfo : EIATTR_FRAME_SIZE
	.align		4
.L_21:
        /*0018*/ 	.byte	0x04, 0x11
        /*001a*/ 	.short	(.L_23 - .L_22)
	.align		4
.L_22:
        /*001c*/ 	.word	index@($__internal_1_$__cuda_sm10x_tcgen05_guardrail_trap_phase_invalid_during_alloc)
        /*0020*/ 	.word	0x00000000


	//----- nvinfo : EIATTR_FRAME_SIZE
	.align		4
.L_23:
        /*0024*/ 	.byte	0x04, 0x11
        /*0026*/ 	.short	(.L_25 - .L_24)
	.align		4
.L_24:
        /*0028*/ 	.word	index@($__internal_0_$__cuda_sm10x_tcgen05_guardrail_trap_col_being_dealloced_not_returned_by_alloc)
        /*002c*/ 	.word	0x00000000


	//----- nvinfo : EIATTR_FRAME_SIZE
	.align		4
.L_25:
        /*0030*/ 	.byte	0x04, 0x11
        /*0032*/ 	.short	(.L_27 - .L_26)
	.align		4
.L_26:
        /*0034*/ 	.word	index@(_ZN7cutlass13device_kernelINS_4gemm6kernel13GemmUniversalIN4cute5tupleIJiiiiEEENS1_10collective13CollectiveMmaINS1_35MainloopSm100TmaUmmaWarpSpecializedILi5ELi2ELi2ENS5_IJNS4_1CILi2EEESB_NSA_ILi1EEEEEEEENS5_IJNSA_ILi256EEESF_NSA_ILi32EEEEEENS_10tfloat32_tENS5_IJlSC_lEEESI_SJ_NS4_8TiledMMAINS4_8MMA_AtomIJNS4_23SM100_MMA_TF32_2x1SM_SSISI_SI_fLi256ELi256ELNS4_4UMMA5MajorE0ELSO_0ELNSN_7ScaleInE0ELSP_0EEEEEENS4_6LayoutINS5_IJSC_SC_SC_EEENS5_IJNSA_ILi0EEESU_SU_EEEEENS5_IJNS4_10UnderscoreESX_SX_EEEEENS4_28SM100_TMA_2SM_LOAD_MULTICASTENS4_14ComposedLayoutINS4_7SwizzleILi3ELi4ELi3EEENS4_18smem_ptr_flag_bitsILi32EEENSS_INS5_IJNSA_ILi8EEESG_EEENS5_IJSG_SC_EEEEEEEvNS4_8identityENS4_18SM100_TMA_2SM_LOADES1A_vS1B_EENS_8epilogue10collective18CollectiveEpilogueINS1E_23Sm100TmaWarpSpecializedILi4ELi2ELi32ELb1ELb0EEEJNS5_IJNSA_ILi128EEESF_SG_EEENS5_IJNSS_IS1J_SC_EENSS_ISG_SC_EEEEESI_SJ_SI_SJ_NS1E_6fusion15FusionCallbacksIS1I_NS1O_17LinearCombinationISI_fSI_fLNS_15FloatRoundStyleE2EEES1K_S1N_JEEENS4_5SM1004TMEM4LOAD26SM100_TMEM_LOAD_32dp32b32xENS4_13SM90_TMA_LOADES1A_NS4_39AutoVectorizingCopyWithAssumedAlignmentILi128EEENS4_14SM90_TMA_STOREES1A_S20_S20_EEEvvEEEEvNT_6ParamsE)
        /*0038*/ 	.word	0x00000000


	//----- nvinfo : EIATTR_MIN_STACK_SIZE
	.align		4
.L_27:
        /*003c*/ 	.byte	0x04, 0x12
        /*003e*/ 	.short	(.L_29 - .L_28)
	.align		4
.L_28:
        /*0040*/ 	.word	index@(_ZN7cutlass13device_kernelINS_4gemm6kernel13GemmUniversalIN4cute5tupleIJiiiiEEENS1_10collective13CollectiveMmaINS1_35MainloopSm100TmaUmmaWarpSpecializedILi5ELi2ELi2ENS5_IJNS4_1CILi2EEESB_NSA_ILi1EEEEEEEENS5_IJNSA_ILi256EEESF_NSA_ILi32EEEEEENS_10tfloat32_tENS5_IJlSC_lEEESI_SJ_NS4_8TiledMMAINS4_8MMA_AtomIJNS4_23SM100_MMA_TF32_2x1SM_SSISI_SI_fLi256ELi256ELNS4_4UMMA5MajorE0ELSO_0ELNSN_7ScaleInE0ELSP_0EEEEEENS4_6LayoutINS5_IJSC_SC_SC_EEENS5_IJNSA_ILi0EEESU_SU_EEEEENS5_IJNS4_10UnderscoreESX_SX_EEEEENS4_28SM100_TMA_2SM_LOAD_MULTICASTENS4_14ComposedLayoutINS4_7SwizzleILi3ELi4ELi3EEENS4_18smem_ptr_flag_bitsILi32EEENSS_INS5_IJNSA_ILi8EEESG_EEENS5_IJSG_SC_EEEEEEEvNS4_8identityENS4_18SM100_TMA_2SM_LOADES1A_vS1B_EENS_8epilogue10collective18CollectiveEpilogueINS1E_23Sm100TmaWarpSpecializedILi4ELi2ELi32ELb1ELb0EEEJNS5_IJNSA_ILi128EEESF_SG_EEENS5_IJNSS_IS1J_SC_EENSS_ISG_SC_EEEEESI_SJ_SI_SJ_NS1E_6fusion15FusionCallbacksIS1I_NS1O_17LinearCombinationISI_fSI_fLNS_15FloatRoundStyleE2EEES1K_S1N_JEEENS4_5SM1004TMEM4LOAD26SM100_TMEM_LOAD_32dp32b32xENS4_13SM90_TMA_LOADES1A_NS4_39AutoVectorizingCopyWithAssumedAlignmentILi128EEENS4_14SM90_TMA_STOREES1A_S20_S20_EEEvvEEEEvNT_6ParamsE)
        /*0044*/ 	.word	0x00000000
.L_29:


//--------------------- .nv.compat                --------------------------
	.section	.nv.compat,"",@"SHT_CUDA_COMPAT_INFO"
	.align	4
        /*0000*/ 	.byte	0x02, 0x09, 0x01, 0x00, 0x02, 0x02, 0x02, 0x00, 0x02, 0x05, 0x05, 0x00, 0x03, 0x07, 0x01, 0x01
        /*0010*/ 	.byte	0x02, 0x03, 0x01, 0x00, 0x02, 0x06, 0x01, 0x00, 0x04, 0x0b, 0x08, 0x00, 0x09, 0x00, 0x00, 0x00
        /*0020*/ 	.byte	0x00, 0x00, 0x00, 0x00


//--------------------- .nv.info._ZN7cutlass13device_kernelINS_4gemm6kernel13GemmUniversalIN4cute5tupleIJiiiiEEENS1_10collective13CollectiveMmaINS1_35MainloopSm100TmaUmmaWarpSpecializedILi5ELi2ELi2ENS5_IJNS4_1CILi2EEESB_NSA_ILi1EEEEEEEENS5_IJNSA_ILi256EEESF_NSA_ILi32EEEEEENS_10tfloat32_tENS5_IJlSC_lEEESI_SJ_NS4_8TiledMMAINS4_8MMA_AtomIJNS4_23SM100_MMA_TF32_2x1SM_SSISI_SI_fLi256ELi256ELNS4_4UMMA5MajorE0ELSO_0ELNSN_7ScaleInE0ELSP_0EEEEEENS4_6LayoutINS5_IJSC_SC_SC_EEENS5_IJNSA_ILi0EEESU_SU_EEEEENS5_IJNS4_10UnderscoreESX_SX_EEEEENS4_28SM100_TMA_2SM_LOAD_MULTICASTENS4_14ComposedLayoutINS4_7SwizzleILi3ELi4ELi3EEENS4_18smem_ptr_flag_bitsILi32EEENSS_INS5_IJNSA_ILi8EEESG_EEENS5_IJSG_SC_EEEEEEEvNS4_8identityENS4_18SM100_TMA_2SM_LOADES1A_vS1B_EENS_8epilogue10collective18CollectiveEpilogueINS1E_23Sm100TmaWarpSpecializedILi4ELi2ELi32ELb1ELb0EEEJNS5_IJNSA_ILi128EEESF_SG_EEENS5_IJNSS_IS1J_SC_EENSS_ISG_SC_EEEEESI_SJ_SI_SJ_NS1E_6fusion15FusionCallbacksIS1I_NS1O_17LinearCombinationISI_fSI_fLNS_15FloatRoundStyleE2EEES1K_S1N_JEEENS4_5SM1004TMEM4LOAD26SM100_TMEM_LOAD_32dp32b32xENS4_13SM90_TMA_LOADES1A_NS4_39AutoVectorizingCopyWithAssumedAlignmentILi128EEENS4_14SM90_TMA_STOREES1A_S20_S20_EEEvvEEEEvNT_6ParamsE --------------------------
	.section	.nv.info._ZN7cutlass13device_kernelINS_4gemm6kernel13GemmUniversalIN4cute5tupleIJiiiiEEENS1_10collective13CollectiveMmaINS1_35MainloopSm100TmaUmmaWarpSpecializedILi5ELi2ELi2ENS5_IJNS4_1CILi2EEESB_NSA_ILi1EEEEEEEENS5_IJNSA_ILi256EEESF_NSA_ILi32EEEEEENS_10tfloat32_tENS5_IJlSC_lEEESI_SJ_NS4_8TiledMMAINS4_8MMA_AtomIJNS4_23SM100_MMA_TF32_2x1SM_SSISI_SI_fLi256ELi256ELNS4_4UMMA5MajorE0ELSO_0ELNSN_7ScaleInE0ELSP_0EEEEEENS4_6LayoutINS5_IJSC_SC_SC_EEENS5_IJNSA_ILi0EEESU_SU_EEEEENS5_IJNS4_10UnderscoreESX_SX_EEEEENS4_28SM100_TMA_2SM_LOAD_MULTICASTENS4_14ComposedLayoutINS4_7SwizzleILi3ELi4ELi3EEENS4_18smem_ptr_flag_bitsILi32EEENSS_INS5_IJNSA_ILi8EEESG_EEENS5_IJSG_SC_EEEEEEEvNS4_8identityENS4_18SM100_TMA_2SM_LOADES1A_vS1B_EENS_8epilogue10collective18CollectiveEpilogueINS1E_23Sm100TmaWarpSpecializedILi4ELi2ELi32ELb1ELb0EEEJNS5_IJNSA_ILi128EEESF_SG_EEENS5_IJNSS_IS1J_SC_EENSS_ISG_SC_EEEEESI_SJ_SI_SJ_NS1E_6fusion15FusionCallbacksIS1I_NS1O_17LinearCombinationISI_fSI_fLNS_15FloatRoundStyleE2EEES1K_S1N_JEEENS4_5SM1004TMEM4LOAD26SM100_TMEM_LOAD_32dp32b32xENS4_13SM90_TMA_LOADES1A_NS4_39AutoVectorizingCopyWithAssumedAlignmentILi128EEENS4_14SM90_TMA_STOREES1A_S20_S20_EEEvvEEEEvNT_6ParamsE,"",@"SHT_CUDA_INFO"
	.sectionflags	@""
	.align	4


	//----- nvinfo : EIATTR_CUDA_API_VERSION
	.align		4
        /*0000*/ 	.byte	0x04, 0x37
        /*0002*/ 	.short	(.L_31 - .L_30)
.L_30:
        /*0004*/ 	.word	0x00000082


	//----- nvinfo : EIATTR_KPARAM_INFO
	.align		4
.L_31:
        /*0008*/ 	.byte	0x04, 0x17
        /*000a*/ 	.short	(.L_33 - .L_32)
.L_32:
        /*000c*/ 	.word	0x00000000
        /*0010*/ 	.short	0x0000
        /*0012*/ 	.short	0x0000
        /*0014*/ 	.byte	0x00, 0xf0, 0x01, 0x20


	//----- nvinfo : EIATTR_AT_ENTRY_FRAGMENTS
	.align		4
.L_33:
        /*0018*/ 	.byte	0x04, 0x4f
        /*001a*/ 	.short	(.L_35 - .L_34)


	//   ....[0]....
.L_34:
        /*001c*/ 	.word	0x00000007


	//----- nvinfo : EIATTR_RESERVED_SMEM_USED
	.align		4
.L_35:
        /*0020*/ 	.byte	0x01, 0x41
	.zero		2


	//----- nvinfo : EIATTR_SPARSE_MMA_MASK
	.align		4
        /*0024*/ 	.byte	0x03, 0x50
        /*0026*/ 	.short	0x0000


	//----- nvinfo : EIATTR_TCGEN05_2CTA_USED
	.align		4
        /*0028*/ 	.byte	0x01, 0x52
	.zero		2


	//----- nvinfo : EIATTR_MAXREG_COUNT
	.align		4
        /*002c*/ 	.byte	0x03, 0x1b
        /*002e*/ 	.short	0x00ff


	//----- nvinfo : EIATTR_NUM_BARRIERS
	.align		4
        /*0030*/ 	.byte	0x02, 0x4c
        /*0032*/ 	.byte	0x07
	.zero		1


	//----- nvinfo : EIATTR_EXTERNS
	.align		4
        /*0034*/ 	.byte	0x04, 0x0f
        /*0036*/ 	.short	(.L_37 - .L_36)


	//   ....[0]....
	.align		4
.L_36:
        /*0038*/ 	.word	index@(__assertfail)


	//----- nvinfo : EIATTR_MERCURY_ISA_VERSION
	.align		4
.L_37:
        /*003c*/ 	.byte	0x03, 0x5f
        /*003e*/ 	.short	0x0101


	//----- nvinfo : EIATTR_INT_WARP_WIDE_INSTR_OFFSETS
	.align		4
        /*0040*/ 	.byte	0x04, 0x31
        /*0042*/ 	.short	(.L_39 - .L_38)


	//   ....[0]....
.L_38:
        /*0044*/ 	.word	0x00000d50


	//   ....[1]....
        /*0048*/ 	.word	0x00000df0


	//   ....[2]....
        /*004c*/ 	.word	0x00004230


	//   ....[3]....
        /*0050*/ 	.word	0x00004250


	//   ....[4]....
        /*0054*/ 	.word	0x00004280


	//   ....[5]....
        /*0058*/ 	.word	0x00004db0


	//   ....[6]....
        /*005c*/ 	.word	0x00004e20


	//   ....[7]....
        /*0060*/ 	.word	0x00004f10


	//   ....[8]....
        /*0064*/ 	.word	0x00004f90


	//   ....[9]....
        /*0068*/ 	.word	0x00005080


	//   ....[10]....
        /*006c*/ 	.word	0x00005100


	//   ....[11]....
        /*0070*/ 	.word	0x00005200


	//   ....[12]....
        /*0074*/ 	.word	0x00005290


	//   ....[13]....
        /*0078*/ 	.word	0x00005390


	//   ....[14]....
        /*007c*/ 	.word	0x00005410


	//   ....[15]....
        /*0080*/ 	.word	0x00005510


	//   ....[16]....
        /*0084*/ 	.word	0x00005590


	//   ....[17]....
        /*0088*/ 	.word	0x00005690


	//   ....[18]....
        /*008c*/ 	.word	0x00005710


	//   ....[19]....
        /*0090*/ 	.word	0x00005800


	//   ....[20]....
        /*0094*/ 	.word	0x00005890


	//----- nvinfo : EIATTR_COOP_GROUP_MASK_REGIDS
	.align		4
.L_39:
        /*0098*/ 	.byte	0x04, 0x29
        /*009a*/ 	.short	(.L_41 - .L_40)


	//   ....[0]....
.L_40:
        /*009c*/ 	.word	0xffffffff


	//   ....[1]....
        /*00a0*/ 	.word	0xffffffff


	//   ....[2]....
        /*00a4*/ 	.word	0xffffffff


	//   ....[3]....
        /*00a8*/ 	.word	0xffffffff


	//   ....[4]....
        /*00ac*/ 	.word	0xffffffff


	//   ....[5]....
        /*00b0*/ 	.word	0xffffffff


	//   ....[6]....
        /*00b4*/ 	.word	0xffffffff


	//   ....[7]....
        /*00b8*/ 	.word	0xffffffff


	//   ....[8]....
        /*00bc*/ 	.word	0xffffffff


	//   ....[9]....
        /*00c0*/ 	.word	0xffffffff


	//   ....[10]....
        /*00c4*/ 	.word	0xffffffff


	//   ....[11]....
        /*00c8*/ 	.word	0xffffffff


	//   ....[12]....
        /*00cc*/ 	.word	0xffffffff


	//   ....[13]....
        /*00d0*/ 	.word	0xffffffff


	//----- nvinfo : EIATTR_COOP_GROUP_INSTR_OFFSETS
	.align		4
.L_41:
        /*00d4*/ 	.byte	0x04, 0x28
        /*00d6*/ 	.short	(.L_43 - .L_42)


	//   ....[0]....
.L_42:
        /*00d8*/ 	.word	0x000000b0


	//   ....[1]....
        /*00dc*/ 	.word	0x00000520


	//   ....[2]....
        /*00e0*/ 	.word	0x00000700


	//   ....[3]....
        /*00e4*/ 	.word	0x00000890


	//   ....[4]....
        /*00e8*/ 	.word	0x00000980


	//   ....[5]....
        /*00ec*/ 	.word	0x00000ae0


	//   ....[6]....
        /*00f0*/ 	.word	0x00000c30


	//   ....[7]....
        /*00f4*/ 	.word	0x00000e70


	//   ....[8]....
        /*00f8*/ 	.word	0x000021e0


	//   ....[9]....
        /*00fc*/ 	.word	0x00003130


	//   ....[10]....
        /*0100*/ 	.word	0x00003600


	//   ....[11]....
        /*0104*/ 	.word	0x00003630


	//   ....[12]....
        /*0108*/ 	.word	0x00004130


	//   ....[13]....
        /*010c*/ 	.word	0x00004340


	//----- nvinfo : EIATTR_VRC_CTA_INIT_COUNT
	.align		4
.L_43:
        /*0110*/ 	.byte	0x02, 0x4a
        /*0112*/ 	.byte	0x80
	.zero		1


	//----- nvinfo : EIATTR_SYSCALL_OFFSETS
	.align		4
        /*0114*/ 	.byte	0x04, 0x46
        /*0116*/ 	.short	(.L_45 - .L_44)


	//   ....[0]....
.L_44:
        /*0118*/ 	.word	0x00006560


	//   ....[1]....
        /*011c*/ 	.word	0x00006650


	//   ....[2]....
        /*0120*/ 	.word	0x00007020


	//   ....[3]....
        /*0124*/ 	.word	0x00007e70


	//   ....[4]....
        /*0128*/ 	.word	0x00008c90


	//   ....[5]....
        /*012c*/ 	.word	0x00009ae0


	//   ....[6]....
        /*0130*/ 	.word	0x0000a940


	//   ....[7]....
        /*0134*/ 	.word	0x0000b7d0


	//   ....[8]....
        /*0138*/ 	.word	0x0000c630


	//   ....[9]....
        /*013c*/ 	.word	0x0000d440


	//----- nvinfo : EIATTR_MBARRIER_INSTR_OFFSETS
	.align		4
.L_45:
        /*0140*/ 	.byte	0x04, 0x39
        /*0142*/ 	.short	(.L_47 - .L_46)


	//   ....[0]....
.L_46:
        /*0144*/ 	.word	0x00000650
        /*0148*/ 	.word	0x000000ff
        /*014c*/ 	.word	0x00000000
        /*0150*/ 	.short	0x0100
        /*0152*/ 	.byte	0x04
	.zero		1


	//   ....[1]....
        /*0154*/ 	.word	0x00000660
        /*0158*/ 	.word	0x000000ff
        /*015c*/ 	.word	0x00000028
        /*0160*/ 	.short	0x0100
        /*0162*/ 	.byte	0x04
	.zero		1


	//   ....[2]....
        /*0164*/ 	.word	0x00000670
        /*0168*/ 	.word	0x000000ff
        /*016c*/ 	.word	0x00000008
        /*0170*/ 	.short	0x0100
        /*0172*/ 	.byte	0x04
	.zero		1


	//   ....[3]....
        /*0174*/ 	.word	0x00000680
        /*0178*/ 	.word	0x000000ff
        /*017c*/ 	.word	0x00000030
        /*0180*/ 	.short	0x0100
        /*0182*/ 	.byte	0x04
	.zero		1


	//   ....[4]....
        /*0184*/ 	.word	0x00000690
        /*0188*/ 	.word	0x000000ff
        /*018c*/ 	.word	0x00000010
        /*0190*/ 	.short	0x0100
        /*0192*/ 	.byte	0x04
	.zero		1


	//   ....[5]....
        /*0194*/ 	.word	0x000006a0
        /*0198*/ 	.word	0x000000ff
        /*019c*/ 	.word	0x00000038
        /*01a0*/ 	.short	0x0100
        /*01a2*/ 	.byte	0x04
	.zero		1


	//   ....[6]....
        /*01a4*/ 	.word	0x000006b0
        /*01a8*/ 	.word	0x000000ff
        /*01ac*/ 	.word	0x00000018
        /*01b0*/ 	.short	0x0100
        /*01b2*/ 	.byte	0x04
	.zero		1


	//   ....[7]....
        /*01b4*/ 	.word	0x000006c0
        /*01b8*/ 	.word	0x000000ff
        /*01bc*/ 	.word	0x00000040
        /*01c0*/ 	.short	0x0100
        /*01c2*/ 	.byte	0x04
	.zero		1


	//   ....[8]....
        /*01c4*/ 	.word	0x000006d0
        /*01c8*/ 	.word	0x000000ff
        /*01cc*/ 	.word	0x00000020
        /*01d0*/ 	.short	0x0100
        /*01d2*/ 	.byte	0x04
	.zero		1


	//   ....[9]....
        /*01d4*/ 	.word	0x000006e0
        /*01d8*/ 	.word	0x000000ff
        /*01dc*/ 	.word	0x00000048
        /*01e0*/ 	.short	0x0100
        /*01e2*/ 	.byte	0x04
	.zero		1


	//   ....[10]....
        /*01e4*/ 	.word	0x00000800
        /*01e8*/ 	.word	0x000000ff
        /*01ec*/ 	.word	0x00000050
        /*01f0*/ 	.short	0x0100
        /*01f2*/ 	.byte	0x04
	.zero		1


	//   ....[11]....
        /*01f4*/ 	.word	0x00000810
        /*01f8*/ 	.word	0x000000ff
        /*01fc*/ 	.word	0x00000070
        /*0200*/ 	.short	0x0100
        /*0202*/ 	.byte	0x04
	.zero		1


	//   ....[12]....
        /*0204*/ 	.word	0x00000820
        /*0208*/ 	.word	0x000000ff
        /*020c*/ 	.word	0x00000058
        /*0210*/ 	.short	0x0100
        /*0212*/ 	.byte	0x04
	.zero		1


	//   ....[13]....
        /*0214*/ 	.word	0x00000830
        /*0218*/ 	.word	0x000000ff
        /*021c*/ 	.word	0x00000078
        /*0220*/ 	.short	0x0100
        /*0222*/ 	.byte	0x04
	.zero		1


	//   ....[14]....
        /*0224*/ 	.word	0x00000840
        /*0228*/ 	.word	0x000000ff
        /*022c*/ 	.word	0x00000060
        /*0230*/ 	.short	0x0100
        /*0232*/ 	.byte	0x04
	.zero		1


	//   ....[15]....
        /*0234*/ 	.word	0x00000850
        /*0238*/ 	.word	0x000000ff
        /*023c*/ 	.word	0x00000080
        /*0240*/ 	.short	0x0100
        /*0242*/ 	.byte	0x04
	.zero		1


	//   ....[16]....
        /*0244*/ 	.word	0x00000860
        /*0248*/ 	.word	0x000000ff
        /*024c*/ 	.word	0x00000068
        /*0250*/ 	.short	0x0100
        /*0252*/ 	.byte	0x04
	.zero		1


	//   ....[17]....
        /*0254*/ 	.word	0x00000870
        /*0258*/ 	.word	0x000000ff
        /*025c*/ 	.word	0x00000088
        /*0260*/ 	.short	0x0100
        /*0262*/ 	.byte	0x04
	.zero		1


	//   ....[18]....
        /*0264*/ 	.word	0x00000950
        /*0268*/ 	.word	0x000000ff
        /*026c*/ 	.word	0x00000090
        /*0270*/ 	.short	0x0100
        /*0272*/ 	.byte	0x06
	.zero		1


	//   ....[19]....
        /*0274*/ 	.word	0x00000960
        /*0278*/ 	.word	0x000000ff
        /*027c*/ 	.word	0x00000098
        /*0280*/ 	.short	0x0100
        /*0282*/ 	.byte	0x06
	.zero		1


	//   ....[20]....
        /*0284*/ 	.word	0x00000a90
        /*0288*/ 	.word	0x000000ff
        /*028c*/ 	.word	0x000000a0
        /*0290*/ 	.short	0x0100
        /*0292*/ 	.byte	0x06
	.zero		1


	//   ....[21]....
        /*0294*/ 	.word	0x00000aa0
        /*0298*/ 	.word	0x000000ff
        /*029c*/ 	.word	0x000000b0
        /*02a0*/ 	.short	0x0100
        /*02a2*/ 	.byte	0x06
	.zero		1


	//   ....[22]....
        /*02a4*/ 	.word	0x00000ab0
        /*02a8*/ 	.word	0x000000ff
        /*02ac*/ 	.word	0x000000a8
        /*02b0*/ 	.short	0x0100
        /*02b2*/ 	.byte	0x06
	.zero		1


	//   ....[23]....
        /*02b4*/ 	.word	0x00000ac0
        /*02b8*/ 	.word	0x000000ff
        /*02bc*/ 	.word	0x000000b8
        /*02c0*/ 	.short	0x0100
        /*02c2*/ 	.byte	0x06
	.zero		1


	//   ....[24]....
        /*02c4*/ 	.word	0x00000be0
        /*02c8*/ 	.word	0x000000ff
        /*02cc*/ 	.word	0x000000c0
        /*02d0*/ 	.short	0x0100
        /*02d2*/ 	.byte	0x04
	.zero		1


	//   ....[25]....
        /*02d4*/ 	.word	0x00000bf0
        /*02d8*/ 	.word	0x000000ff
        /*02dc*/ 	.word	0x000000d0
        /*02e0*/ 	.short	0x0100
        /*02e2*/ 	.byte	0x04
	.zero		1


	//   ....[26]....
        /*02e4*/ 	.word	0x00000c00
        /*02e8*/ 	.word	0x000000ff
        /*02ec*/ 	.word	0x000000c8
        /*02f0*/ 	.short	0x0100
        /*02f2*/ 	.byte	0x04
	.zero		1


	//   ....[27]....
        /*02f4*/ 	.word	0x00000c10
        /*02f8*/ 	.word	0x000000ff
        /*02fc*/ 	.word	0x000000d8
        /*0300*/ 	.short	0x0100
        /*0302*/ 	.byte	0x04
	.zero		1


	//   ....[28]....
        /*0304*/ 	.word	0x00000d00
        /*0308*/ 	.word	0x000000ff
        /*030c*/ 	.word	0x000000e0
        /*0310*/ 	.short	0x0100
        /*0312*/ 	.byte	0x04
	.zero		1


	//   ....[29]....
        /*0314*/ 	.word	0x00000d10
        /*0318*/ 	.word	0x000000ff
        /*031c*/ 	.word	0x000000f0
        /*0320*/ 	.short	0x0100
        /*0322*/ 	.byte	0x04
	.zero		1


	//   ....[30]....
        /*0324*/ 	.word	0x00000d20
        /*0328*/ 	.word	0x000000ff
        /*032c*/ 	.word	0x000000e8
        /*0330*/ 	.short	0x0100
        /*0332*/ 	.byte	0x04
	.zero		1


	//   ....[31]....
        /*0334*/ 	.word	0x00000d30
        /*0338*/ 	.word	0x000000ff
        /*033c*/ 	.word	0x000000f8
        /*0340*/ 	.short	0x0100
        /*0342*/ 	.byte	0x04
	.zero		1


	//   ....[32]....
        /*0344*/ 	.word	0x00000e30
        /*0348*/ 	.word	0x000000ff
        /*034c*/ 	.word	0x00000100
        /*0350*/ 	.short	0x0100
        /*0352*/ 	.byte	0x06
	.zero		1


	//   ....[33]....
        /*0354*/ 	.word	0x00001a00
        /*0358*/ 	.word	0x00000003
        /*035c*/ 	.word	0x000000f0
        /*0360*/ 	.short	0x010a
        /*0362*/ 	.byte	0xff
	.zero		1


	//   ....[34]....
        /*0364*/ 	.word	0x00001a30
        /*0368*/ 	.word	0x00000003
        /*036c*/ 	.word	0x000000e0
        /*0370*/ 	.short	0x0101
        /*0372*/ 	.byte	0xff
	.zero		1


	//   ....[35]....
        /*0374*/ 	.word	0x00001af0
        /*0378*/ 	.word	0x000000ff
        /*037c*/ 	.word	0x00000028
        /*0380*/ 	.short	0x010a
        /*0382*/ 	.byte	0x04
	.zero		1


	//   ....[36]....
        /*0384*/ 	.word	0x00001bc0
        /*0388*/ 	.word	0x000000ff
        /*038c*/ 	.word	0x00000028
        /*0390*/ 	.short	0x010a
        /*0392*/ 	.byte	0x21
	.zero		1


	//   ....[37]....
        /*0394*/ 	.word	0x00001d70
        /*0398*/ 	.word	0x000000ff
        /*039c*/ 	.word	0x00000028
        /*03a0*/ 	.short	0x010a
        /*03a2*/ 	.byte	0x05
	.zero		1


	//   ....[38]....
        /*03a4*/ 	.word	0x00001e80
        /*03a8*/ 	.word	0x000000ff
        /*03ac*/ 	.word	0x00000098
        /*03b0*/ 	.short	0x0101
        /*03b2*/ 	.byte	0x06
	.zero		1


	//   ....[39]....
        /*03b4*/ 	.word	0x00001ea0
        /*03b8*/ 	.word	0x000000ff
        /*03bc*/ 	.word	0x00000028
        /*03c0*/ 	.short	0x010a
        /*03c2*/ 	.byte	0x04
	.zero		1


	//   ....[40]....
        /*03c4*/ 	.word	0x00001f20
        /*03c8*/ 	.word	0x000000ff
        /*03cc*/ 	.word	0x00000028
        /*03d0*/ 	.short	0x010a
        /*03d2*/ 	.byte	0x11
	.zero		1


	//   ....[41]....
        /*03d4*/ 	.word	0x000020b0
        /*03d8*/ 	.word	0x000000ff
        /*03dc*/ 	.word	0x00000028
        /*03e0*/ 	.short	0x010a
        /*03e2*/ 	.byte	0x05
	.zero		1


	//   ....[42]....
        /*03e4*/ 	.word	0x00002210
        /*03e8*/ 	.word	0x00000003
        /*03ec*/ 	.word	0x000000a0
        /*03f0*/ 	.short	0x010a
        /*03f2*/ 	.byte	0xff
	.zero		1


	//   ....[43]....
        /*03f4*/ 	.word	0x00002360
        /*03f8*/ 	.word	0x00000000
        /*03fc*/ 	.word	0x00000000
        /*0400*/ 	.short	0x0101
        /*0402*/ 	.byte	0xff
	.zero		1


	//   ....[44]....
        /*0404*/ 	.word	0x00002920
        /*0408*/ 	.word	0x000000ff
        /*040c*/ 	.word	0x00000000
        /*0410*/ 	.short	0x010a
        /*0412*/ 	.byte	0x04
	.zero		1


	//   ....[45]....
        /*0414*/ 	.word	0x000029b0
        /*0418*/ 	.word	0x000000ff
        /*041c*/ 	.word	0x00000000
        /*0420*/ 	.short	0x010a
        /*0422*/ 	.byte	0x05
	.zero		1


	//   ....[46]....
        /*0424*/ 	.word	0x00002a40
        /*0428*/ 	.word	0x000000ff
        /*042c*/ 	.word	0x00000000
        /*0430*/ 	.short	0x010a
        /*0432*/ 	.byte	0x05
	.zero		1


	//   ....[47]....
        /*0434*/ 	.word	0x00002ad0
        /*0438*/ 	.word	0x000000ff
        /*043c*/ 	.word	0x00000000
        /*0440*/ 	.short	0x010a
        /*0442*/ 	.byte	0x05
	.zero		1


	//   ....[48]....
        /*0444*/ 	.word	0x00002b70
        /*0448*/ 	.word	0x00000000
        /*044c*/ 	.word	0x00000000
        /*0450*/ 	.short	0x010a
        /*0452*/ 	.byte	0xff
	.zero		1


	//   ....[49]....
        /*0454*/ 	.word	0x00002c90
        /*0458*/ 	.word	0x00000000
        /*045c*/ 	.word	0x000000e0
        /*0460*/ 	.short	0x010a
        /*0462*/ 	.byte	0xff
	.zero		1


	//   ....[50]....
        /*0464*/ 	.word	0x00002d00
        /*0468*/ 	.word	0x00000004
        /*046c*/ 	.word	0x00000000
        /*0470*/ 	.short	0x0101
        /*0472*/ 	.byte	0xff
	.zero		1


	//   ....[51]....
        /*0474*/ 	.word	0x00002d20
        /*0478*/ 	.word	0x000000ff
        /*047c*/ 	.word	0x000000b0
        /*0480*/ 	.short	0x010a
        /*0482*/ 	.byte	0x04
	.zero		1


	//   ....[52]....
        /*0484*/ 	.word	0x00002e40
        /*0488*/ 	.word	0x00000000
        /*048c*/ 	.word	0x000000a0
        /*0490*/ 	.short	0x010a
        /*0492*/ 	.byte	0xff
	.zero		1


	//   ....[53]....
        /*0494*/ 	.word	0x00002f40
        /*0498*/ 	.word	0x00000000
        /*049c*/ 	.word	0x00000000
        /*04a0*/ 	.short	0x0101
        /*04a2*/ 	.byte	0xff
	.zero		1


	//   ....[54]....
        /*04a4*/ 	.word	0x00002fd0
        /*04a8*/ 	.word	0x000000ff
        /*04ac*/ 	.word	0x000000b0
        /*04b0*/ 	.short	0x0106
        /*04b2*/ 	.byte	0x04
	.zero		1


	//   ....[55]....
        /*04b4*/ 	.word	0x00002ff0
        /*04b8*/ 	.word	0x000000ff
        /*04bc*/ 	.word	0x000000b0
        /*04c0*/ 	.short	0x010a
        /*04c2*/ 	.byte	0x04
	.zero		1


	//   ....[56]....
        /*04c4*/ 	.word	0x00003080
        /*04c8*/ 	.word	0x000000ff
        /*04cc*/ 	.word	0x000000b0
        /*04d0*/ 	.short	0x0106
        /*04d2*/ 	.byte	0x07
	.zero		1


	//   ....[57]....
        /*04d4*/ 	.word	0x000030c0
        /*04d8*/ 	.word	0x00000000
        /*04dc*/ 	.word	0x000000b0
        /*04e0*/ 	.short	0x010a
        /*04e2*/ 	.byte	0xff
	.zero		1


	//   ....[58]....
        /*04e4*/ 	.word	0x00003300
        /*04e8*/ 	.word	0x000000ff
        /*04ec*/ 	.word	0x00000008
        /*04f0*/ 	.short	0x010a
        /*04f2*/ 	.byte	0x05
	.zero		1


	//   ....[59]....
        /*04f4*/ 	.word	0x00003320
        /*04f8*/ 	.word	0x000000ff
        /*04fc*/ 	.word	0x00000008
        /*0500*/ 	.short	0x010a
        /*0502*/ 	.byte	0x05
	.zero		1


	//   ....[60]....
        /*0504*/ 	.word	0x000034b0
        /*0508*/ 	.word	0x000000ff
        /*050c*/ 	.word	0x00000008
        /*0510*/ 	.short	0x010a
        /*0512*/ 	.byte	0x05
	.zero		1


	//   ....[61]....
        /*0514*/ 	.word	0x000034d0
        /*0518*/ 	.word	0x000000ff
        /*051c*/ 	.word	0x00000008
        /*0520*/ 	.short	0x010a
        /*0522*/ 	.byte	0x05
	.zero		1


	//   ....[62]....
        /*0524*/ 	.word	0x00003590
        /*0528*/ 	.word	0x000000ff
        /*052c*/ 	.word	0x00000000
        /*0530*/ 	.short	0x0101
        /*0532*/ 	.byte	0x04
	.zero		1


	//   ....[63]....
        /*0534*/ 	.word	0x000038d0
        /*0538*/ 	.word	0x00000000
        /*053c*/ 	.word	0x000000a0
        /*0540*/ 	.short	0x010a
        /*0542*/ 	.byte	0xff
	.zero		1


	//   ....[64]....
        /*0544*/ 	.word	0x00003990
        /*0548*/ 	.word	0x00000000
        /*054c*/ 	.word	0x00000000
        /*0550*/ 	.short	0x0101
        /*0552*/ 	.byte	0xff
	.zero		1


	//   ....[65]....
        /*0554*/ 	.word	0x00003a50
        /*0558*/ 	.word	0x000000ff
        /*055c*/ 	.word	0x00000000
        /*0560*/ 	.short	0x010a
        /*0562*/ 	.byte	0x04
	.zero		1


	//   ....[66]....
        /*0564*/ 	.word	0x00003a60
        /*0568*/ 	.word	0x000000ff
        /*056c*/ 	.word	0x000000d0
        /*0570*/ 	.short	0x010a
        /*0572*/ 	.byte	0x1f
	.zero		1


	//   ....[67]....
        /*0574*/ 	.word	0x00003b10
        /*0578*/ 	.word	0x000000ff
        /*057c*/ 	.word	0x00000000
        /*0580*/ 	.short	0x010a
        /*0582*/ 	.byte	0x05
	.zero		1


	//   ....[68]....
        /*0584*/ 	.word	0x00003c40
        /*0588*/ 	.word	0x000000ff
        /*058c*/ 	.word	0x00000000
        /*0590*/ 	.short	0x010a
        /*0592*/ 	.byte	0x04
	.zero		1


	//   ....[69]....
        /*0594*/ 	.word	0x00003f40
        /*0598*/ 	.word	0x000000ff
        /*059c*/ 	.word	0x00000000
        /*05a0*/ 	.short	0x010a
        /*05a2*/ 	.byte	0x04
	.zero		1


	//   ....[70]....
        /*05a4*/ 	.word	0x00003fe0
        /*05a8*/ 	.word	0x00000000
        /*05ac*/ 	.word	0x00000000
        /*05b0*/ 	.short	0x010a
        /*05b2*/ 	.byte	0xff
	.zero		1


	//   ....[71]....
        /*05b4*/ 	.word	0x00004020
        /*05b8*/ 	.word	0x00000000
        /*05bc*/ 	.word	0x00000000
        /*05c0*/ 	.short	0x010a
        /*05c2*/ 	.byte	0xff
	.zero		1


	//   ....[72]....
        /*05c4*/ 	.word	0x00004090
        /*05c8*/ 	.word	0x000000ff
        /*05cc*/ 	.word	0x00000000
        /*05d0*/ 	.short	0x0101
        /*05d2*/ 	.byte	0x04
	.zero		1


	//   ....[73]....
        /*05d4*/ 	.word	0x000040d0
        /*05d8*/ 	.word	0x000000ff
        /*05dc*/ 	.word	0x00000100
        /*05e0*/ 	.short	0x010a
        /*05e2*/ 	.byte	0x1a
	.zero		1


	//   ....[74]....
        /*05e4*/ 	.word	0x00004120
        /*05e8*/ 	.word	0x000000ff
        /*05ec*/ 	.word	0x00000000
        /*05f0*/ 	.short	0x0101
        /*05f2*/ 	.byte	0x04
	.zero		1


	//   ....[75]....
        /*05f4*/ 	.word	0x000045a0
        /*05f8*/ 	.word	0x0000000c
        /*05fc*/ 	.word	0x000000a0
        /*0600*/ 	.short	0x010a
        /*0602*/ 	.byte	0xff
	.zero		1


	//   ....[76]....
        /*0604*/ 	.word	0x00004710
        /*0608*/ 	.word	0x00000000
        /*060c*/ 	.word	0x00000000
        /*0610*/ 	.short	0x0101
        /*0612*/ 	.byte	0xff
	.zero		1


	//   ....[77]....
        /*0614*/ 	.word	0x00004bb0
        /*0618*/ 	.word	0x000000ff
        /*061c*/ 	.word	0x00000098
        /*0620*/ 	.short	0x010a
        /*0622*/ 	.byte	0x15
	.zero		1


	//   ....[78]....
        /*0624*/ 	.word	0x00004d30
        /*0628*/ 	.word	0x000000ff
        /*062c*/ 	.word	0x00000070
        /*0630*/ 	.short	0x010a
        /*0632*/ 	.byte	0x15
	.zero		1


	//   ....[79]....
        /*0634*/ 	.word	0x00004eb0
        /*0638*/ 	.word	0x000000ff
        /*063c*/ 	.word	0x00000050
        /*0640*/ 	.short	0x010b
        /*0642*/ 	.byte	0x15
	.zero		1


	//   ....[80]....
        /*0644*/ 	.word	0x00004ec0
        /*0648*/ 	.word	0x000000ff
        /*064c*/ 	.word	0x00000000
        /*0650*/ 	.short	0x0101
        /*0652*/ 	.byte	0x06
	.zero		1


	//   ....[81]....
        /*0654*/ 	.word	0x00004ee0
        /*0658*/ 	.word	0x000000ff
        /*065c*/ 	.word	0x00000078
        /*0660*/ 	.short	0x010a
        /*0662*/ 	.byte	0x15
	.zero		1


	//   ....[82]....
        /*0664*/ 	.word	0x00005020
        /*0668*/ 	.word	0x000000ff
        /*066c*/ 	.word	0x00000058
        /*0670*/ 	.short	0x010b
        /*0672*/ 	.byte	0x15
	.zero		1


	//   ....[83]....
        /*0674*/ 	.word	0x00005030
        /*0678*/ 	.word	0x000000ff
        /*067c*/ 	.word	0x00000000
        /*0680*/ 	.short	0x0101
        /*0682*/ 	.byte	0x07
	.zero		1


	//   ....[84]....
        /*0684*/ 	.word	0x00005050
        /*0688*/ 	.word	0x000000ff
        /*068c*/ 	.word	0x00000080
        /*0690*/ 	.short	0x010a
        /*0692*/ 	.byte	0x15
	.zero		1


	//   ....[85]....
        /*0694*/ 	.word	0x000051a0
        /*0698*/ 	.word	0x000000ff
        /*069c*/ 	.word	0x00000060
        /*06a0*/ 	.short	0x010b
        /*06a2*/ 	.byte	0x15
	.zero		1


	//   ....[86]....
        /*06a4*/ 	.word	0x000051b0
        /*06a8*/ 	.word	0x000000ff
        /*06ac*/ 	.word	0x00000000
        /*06b0*/ 	.short	0x0101
        /*06b2*/ 	.byte	0x1d
	.zero		1


	//   ....[87]....
        /*06b4*/ 	.word	0x000051d0
        /*06b8*/ 	.word	0x000000ff
        /*06bc*/ 	.word	0x00000088
        /*06c0*/ 	.short	0x010a
        /*06c2*/ 	.byte	0x15
	.zero		1


	//   ....[88]....
        /*06c4*/ 	.word	0x00005340
        /*06c8*/ 	.word	0x000000ff
        /*06cc*/ 	.word	0x00000068
        /*06d0*/ 	.short	0x010b
        /*06d2*/ 	.byte	0x15
	.zero		1


	//   ....[89]....
        /*06d4*/ 	.word	0x00005350
        /*06d8*/ 	.word	0x000000ff
        /*06dc*/ 	.word	0x00000000
        /*06e0*/ 	.short	0x0101
        /*06e2*/ 	.byte	0x18
	.zero		1


	//   ....[90]....
        /*06e4*/ 	.word	0x00005360
        /*06e8*/ 	.word	0x000000ff
        /*06ec*/ 	.word	0x00000070
        /*06f0*/ 	.short	0x010a
        /*06f2*/ 	.byte	0x15
	.zero		1


	//   ....[91]....
        /*06f4*/ 	.word	0x000054c0
        /*06f8*/ 	.word	0x000000ff
        /*06fc*/ 	.word	0x00000050
        /*0700*/ 	.short	0x010b
        /*0702*/ 	.byte	0x15
	.zero		1


	//   ....[92]....
        /*0704*/ 	.word	0x000054d0
        /*0708*/ 	.word	0x000000ff
        /*070c*/ 	.word	0x00000000
        /*0710*/ 	.short	0x0101
        /*0712*/ 	.byte	0x06
	.zero		1


	//   ....[93]....
        /*0714*/ 	.word	0x000054e0
        /*0718*/ 	.word	0x000000ff
        /*071c*/ 	.word	0x00000078
        /*0720*/ 	.short	0x010a
        /*0722*/ 	.byte	0x15
	.zero		1


	//   ....[94]....
        /*0724*/ 	.word	0x00005640
        /*0728*/ 	.word	0x000000ff
        /*072c*/ 	.word	0x00000058
        /*0730*/ 	.short	0x010b
        /*0732*/ 	.byte	0x15
	.zero		1


	//   ....[95]....
        /*0734*/ 	.word	0x00005650
        /*0738*/ 	.word	0x000000ff
        /*073c*/ 	.word	0x00000000
        /*0740*/ 	.short	0x0101
        /*0742*/ 	.byte	0x07
	.zero		1


	//   ....[96]....
        /*0744*/ 	.word	0x00005660
        /*0748*/ 	.word	0x000000ff
        /*074c*/ 	.word	0x00000080
        /*0750*/ 	.short	0x010a
        /*0752*/ 	.byte	0x15
	.zero		1


	//   ....[97]....
        /*0754*/ 	.word	0x000057b0
        /*0758*/ 	.word	0x000000ff
        /*075c*/ 	.word	0x00000060
        /*0760*/ 	.short	0x010b
        /*0762*/ 	.byte	0x15
	.zero		1


	//   ....[98]....
        /*0764*/ 	.word	0x000057c0
        /*0768*/ 	.word	0x000000ff
        /*076c*/ 	.word	0x00000000
        /*0770*/ 	.short	0x0101
        /*0772*/ 	.byte	0x1d
	.zero		1


	//   ....[99]....
        /*0774*/ 	.word	0x000057d0
        /*0778*/ 	.word	0x000000ff
        /*077c*/ 	.word	0x00000088
        /*0780*/ 	.short	0x010a
        /*0782*/ 	.byte	0x15
	.zero		1


	//   ....[100]....
        /*0784*/ 	.word	0x000059c0
        /*0788*/ 	.word	0x000000ff
        /*078c*/ 	.word	0x00000068
        /*0790*/ 	.short	0x010b
        /*0792*/ 	.byte	0x15
	.zero		1


	//   ....[101]....
        /*0794*/ 	.word	0x000059d0
        /*0798*/ 	.word	0x000000ff
        /*079c*/ 	.word	0x00000000
        /*07a0*/ 	.short	0x0101
        /*07a2*/ 	.byte	0x18
	.zero		1


	//   ....[102]....
        /*07a4*/ 	.word	0x000059f0
        /*07a8*/ 	.word	0x000000ff
        /*07ac*/ 	.word	0x00000070
        /*07b0*/ 	.short	0x010a
        /*07b2*/ 	.byte	0x15
	.zero		1


	//   ....[103]....
        /*07b4*/ 	.word	0x00005a10
        /*07b8*/ 	.word	0x000000ff
        /*07bc*/ 	.word	0x00000078
        /*07c0*/ 	.short	0x010a
        /*07c2*/ 	.byte	0x15
	.zero		1


	//   ....[104]....
        /*07c4*/ 	.word	0x00005a30
        /*07c8*/ 	.word	0x000000ff
        /*07cc*/ 	.word	0x00000080
        /*07d0*/ 	.short	0x010a
        /*07d2*/ 	.byte	0x15
	.zero		1


	//   ....[105]....
        /*07d4*/ 	.word	0x00005a80
        /*07d8*/ 	.word	0x00000002
        /*07dc*/ 	.word	0x00000088
        /*07e0*/ 	.short	0x010a
        /*07e2*/ 	.byte	0xff
	.zero		1


	//   ....[106]....
        /*07e4*/ 	.word	0x00005dd0
        /*07e8*/ 	.word	0x00000000
        /*07ec*/ 	.word	0x000000a0
        /*07f0*/ 	.short	0x010a
        /*07f2*/ 	.byte	0xff
	.zero		1


	//   ....[107]....
        /*07f4*/ 	.word	0x00005ea0
        /*07f8*/ 	.word	0x00000000
        /*07fc*/ 	.word	0x00000000
        /*0800*/ 	.short	0x0101
        /*0802*/ 	.byte	0xff
	.zero		1


	//   ....[108]....
        /*0804*/ 	.word	0x00006b40
        /*0808*/ 	.word	0x000000ff
        /*080c*/ 	.word	0x00000050
        /*0810*/ 	.short	0x010a
        /*0812*/ 	.byte	0x2b
	.zero		1


	//   ....[109]....
        /*0814*/ 	.word	0x00006c20
        /*0818*/ 	.word	0x00000074
        /*081c*/ 	.word	0x000000c0
        /*0820*/ 	.short	0x010a
        /*0822*/ 	.byte	0xff
	.zero		1


	//   ....[110]....
        /*0824*/ 	.word	0x00006dd0
        /*0828*/ 	.word	0x000000ff
        /*082c*/ 	.word	0x00000050
        /*0830*/ 	.short	0x010a
        /*0832*/ 	.byte	0x2b
	.zero		1


	//   ....[111]....
        /*0834*/ 	.word	0x00006f00
        /*0838*/ 	.word	0x00000074
        /*083c*/ 	.word	0x000000c0
        /*0840*/ 	.short	0x010a
        /*0842*/ 	.byte	0xff
	.zero		1


	//   ....[112]....
        /*0844*/ 	.word	0x00007b10
        /*0848*/ 	.word	0x00000000
        /*084c*/ 	.word	0x00000000
        /*0850*/ 	.short	0x0101
        /*0852*/ 	.byte	0xff
	.zero		1


	//   ....[113]....
        /*0854*/ 	.word	0x00007b20
        /*0858*/ 	.word	0x00000003
        /*085c*/ 	.word	0x00000050
        /*0860*/ 	.short	0x010a
        /*0862*/ 	.byte	0xff
	.zero		1


	//   ....[114]....
        /*0864*/ 	.word	0x00007c00
        /*0868*/ 	.word	0x00000003
        /*086c*/ 	.word	0x00000050
        /*0870*/ 	.short	0x010a
        /*0872*/ 	.byte	0xff
	.zero		1


	//   ....[115]....
        /*0874*/ 	.word	0x00008930
        /*0878*/ 	.word	0x00000079
        /*087c*/ 	.word	0x00000000
        /*0880*/ 	.short	0x0101
        /*0882*/ 	.byte	0xff
	.zero		1


	//   ....[116]....
        /*0884*/ 	.word	0x00008950
        /*0888*/ 	.word	0x0000007b
        /*088c*/ 	.word	0x00000050
        /*0890*/ 	.short	0x010a
        /*0892*/ 	.byte	0xff
	.zero		1


	//   ....[117]....
        /*0894*/ 	.word	0x00008a20
        /*0898*/ 	.word	0x0000007b
        /*089c*/ 	.word	0x00000050
        /*08a0*/ 	.short	0x010a
        /*08a2*/ 	.byte	0xff
	.zero		1


	//   ....[118]....
        /*08a4*/ 	.word	0x00009750
        /*08a8*/ 	.word	0x00000079
        /*08ac*/ 	.word	0x00000000
        /*08b0*/ 	.short	0x0101
        /*08b2*/ 	.byte	0xff
	.zero		1


	//   ....[119]....
        /*08b4*/ 	.word	0x00009770
        /*08b8*/ 	.word	0x0000007b
        /*08bc*/ 	.word	0x00000050
        /*08c0*/ 	.short	0x010a
        /*08c2*/ 	.byte	0xff
	.zero		1


	//   ....[120]....
        /*08c4*/ 	.word	0x00009850
        /*08c8*/ 	.word	0x0000007b
        /*08cc*/ 	.word	0x00000050
        /*08d0*/ 	.short	0x010a
        /*08d2*/ 	.byte	0xff
	.zero		1


	//   ....[121]....
        /*08d4*/ 	.word	0x0000a5a0
        /*08d8*/ 	.word	0x0000007b
        /*08dc*/ 	.word	0x00000000
        /*08e0*/ 	.short	0x0101
        /*08e2*/ 	.byte	0xff
	.zero		1


	//   ....[122]....
        /*08e4*/ 	.word	0x0000a5c0
        /*08e8*/ 	.word	0x0000007c
        /*08ec*/ 	.word	0x00000050
        /*08f0*/ 	.short	0x010a
        /*08f2*/ 	.byte	0xff
	.zero		1


	//   ....[123]....
        /*08f4*/ 	.word	0x0000a690
        /*08f8*/ 	.word	0x0000007c
        /*08fc*/ 	.word	0x00000050
        /*0900*/ 	.short	0x010a
        /*0902*/ 	.byte	0xff
	.zero		1


	//   ....[124]....
        /*0904*/ 	.word	0x0000b430
        /*0908*/ 	.word	0x00000032
        /*090c*/ 	.word	0x00000000
        /*0910*/ 	.short	0x0101
        /*0912*/ 	.byte	0xff
	.zero		1


	//   ....[125]....
        /*0914*/ 	.word	0x0000b450
        /*0918*/ 	.word	0x00000028
        /*091c*/ 	.word	0x00000050
        /*0920*/ 	.short	0x010a
        /*0922*/ 	.byte	0xff
	.zero		1


	//   ....[126]....
        /*0924*/ 	.word	0x0000b520
        /*0928*/ 	.word	0x00000028
        /*092c*/ 	.word	0x00000050
        /*0930*/ 	.short	0x010a
        /*0932*/ 	.byte	0xff
	.zero		1


	//   ....[127]....
        /*0934*/ 	.word	0x0000c290
        /*0938*/ 	.word	0x0000002e
        /*093c*/ 	.word	0x00000000
        /*0940*/ 	.short	0x0101
        /*0942*/ 	.byte	0xff
	.zero		1


	//   ....[128]....
        /*0944*/ 	.word	0x0000c2b0
        /*0948*/ 	.word	0x00000000
        /*094c*/ 	.word	0x00000050
        /*0950*/ 	.short	0x010a
        /*0952*/ 	.byte	0xff
	.zero		1


	//   ....[129]....
        /*0954*/ 	.word	0x0000c380
        /*0958*/ 	.word	0x00000000
        /*095c*/ 	.word	0x00000050
        /*0960*/ 	.short	0x010a
        /*0962*/ 	.byte	0xff
	.zero		1


	//   ....[130]....
        /*0964*/ 	.word	0x0000d0f0
        /*0968*/ 	.word	0x0000002e
        /*096c*/ 	.word	0x00000000
        /*0970*/ 	.short	0x0101
        /*0972*/ 	.byte	0xff
	.zero		1


	//   ....[131]....
        /*0974*/ 	.word	0x0000d110
        /*0978*/ 	.word	0x00000000
        /*097c*/ 	.word	0x00000050
        /*0980*/ 	.short	0x010a
        /*0982*/ 	.byte	0xff
	.zero		1


	//   ....[132]....
        /*0984*/ 	.word	0x0000d1e0
        /*0988*/ 	.word	0x00000000
        /*098c*/ 	.word	0x00000050
        /*0990*/ 	.short	0x010a
        /*0992*/ 	.byte	0xff
	.zero		1


	//   ....[133]....
        /*0994*/ 	.word	0x0000d570
        /*0998*/ 	.word	0x00000074
        /*099c*/ 	.word	0x00000000
        /*09a0*/ 	.short	0x0101
        /*09a2*/ 	.byte	0xff
	.zero		1


	//   ....[134]....
        /*09a4*/ 	.word	0x0000df50
        /*09a8*/ 	.word	0x00000000
        /*09ac*/ 	.word	0x00000000
        /*09b0*/ 	.short	0x0101
        /*09b2*/ 	.byte	0xff
	.zero		1


	//   ....[135]....
        /*09b4*/ 	.word	0x0000e200
        /*09b8*/ 	.word	0x000000ff
        /*09bc*/ 	.word	0x00000000
        /*09c0*/ 	.short	0x0101
        /*09c2*/ 	.byte	0x04
	.zero		1


	//   ....[136]....
        /*09c4*/ 	.word	0x0000e220
        /*09c8*/ 	.word	0x00000003
        /*09cc*/ 	.word	0x000000f0
        /*09d0*/ 	.short	0x010a
        /*09d2*/ 	.byte	0xff
	.zero		1


	//   ....[137]....
        /*09d4*/ 	.word	0x0000e280
        /*09d8*/ 	.word	0x00000000
        /*09dc*/ 	.word	0x00000028
        /*09e0*/ 	.short	0x010a
        /*09e2*/ 	.byte	0xff
	.zero		1


	//   ....[138]....
        /*09e4*/ 	.word	0x0000e2e0
        /*09e8*/ 	.word	0x00000000
        /*09ec*/ 	.word	0x00000028
        /*09f0*/ 	.short	0x010a
        /*09f2*/ 	.byte	0xff
	.zero		1


	//   ....[139]....
        /*09f4*/ 	.word	0x0000e330
        /*09f8*/ 	.word	0x00000003
        /*09fc*/ 	.word	0x000000a0
        /*0a00*/ 	.short	0x010a
        /*0a02*/ 	.byte	0xff
	.zero		1


	//   ....[140]....
        /*0a04*/ 	.word	0x0000e390
        /*0a08*/ 	.word	0x00000000
        /*0a0c*/ 	.word	0x00000000
        /*0a10*/ 	.short	0x010a
        /*0a12*/ 	.byte	0xff
	.zero		1


	//   ....[141]....
        /*0a14*/ 	.word	0x0000e3f0
        /*0a18*/ 	.word	0x00000000
        /*0a1c*/ 	.word	0x00000000
        /*0a20*/ 	.short	0x010a
        /*0a22*/ 	.byte	0xff
	.zero		1


	//   ....[142]....
        /*0a24*/ 	.word	0x0000e450
        /*0a28*/ 	.word	0x00000000
        /*0a2c*/ 	.word	0x00000000
        /*0a30*/ 	.short	0x010a
        /*0a32*/ 	.byte	0xff
	.zero		1


	//   ....[143]....
        /*0a34*/ 	.word	0x0000e4b0
        /*0a38*/ 	.word	0x00000000
        /*0a3c*/ 	.word	0x00000000
        /*0a40*/ 	.short	0x010a
        /*0a42*/ 	.byte	0xff
	.zero		1


	//   ....[144]....
        /*0a44*/ 	.word	0x0000e500
        /*0a48*/ 	.word	0x00000000
        /*0a4c*/ 	.word	0x000000e0
        /*0a50*/ 	.short	0x010a
        /*0a52*/ 	.byte	0xff
	.zero		1


	//   ....[145]....
        /*0a54*/ 	.word	0x0000e560
        /*0a58*/ 	.word	0x00000000
        /*0a5c*/ 	.word	0x000000b0
        /*0a60*/ 	.short	0x010a
        /*0a62*/ 	.byte	0xff
	.zero		1


	//   ....[146]....
        /*0a64*/ 	.word	0x0000e5b0
        /*0a68*/ 	.word	0x00000000
        /*0a6c*/ 	.word	0x000000a0
        /*0a70*/ 	.short	0x010a
        /*0a72*/ 	.byte	0xff
	.zero		1


	//   ....[147]....
        /*0a74*/ 	.word	0x0000e610
        /*0a78*/ 	.word	0x00000000
        /*0a7c*/ 	.word	0x000000b0
        /*0a80*/ 	.short	0x010a
        /*0a82*/ 	.byte	0xff
	.zero		1


	//   ....[148]....
        /*0a84*/ 	.word	0x0000e670
        /*0a88*/ 	.word	0x00000005
        /*0a8c*/ 	.word	0x00000008
        /*0a90*/ 	.short	0x010a
        /*0a92*/ 	.byte	0xff
	.zero		1


	//   ....[149]....
        /*0a94*/ 	.word	0x0000e750
        /*0a98*/ 	.word	0x00000003
        /*0a9c*/ 	.word	0x00000008
        /*0aa0*/ 	.short	0x010a
        /*0aa2*/ 	.byte	0xff
	.zero		1


	//   ....[150]....
        /*0aa4*/ 	.word	0x0000e7a0
        /*0aa8*/ 	.word	0x00000000
        /*0aac*/ 	.word	0x000000a0
        /*0ab0*/ 	.short	0x010a
        /*0ab2*/ 	.byte	0xff
	.zero		1


	//   ....[151]....
        /*0ab4*/ 	.word	0x0000e800
        /*0ab8*/ 	.word	0x00000000
        /*0abc*/ 	.word	0x000000d0
        /*0ac0*/ 	.short	0x010a
        /*0ac2*/ 	.byte	0xff
	.zero		1


	//   ....[152]....
        /*0ac4*/ 	.word	0x0000e860
        /*0ac8*/ 	.word	0x00000000
        /*0acc*/ 	.word	0x00000000
        /*0ad0*/ 	.short	0x010a
        /*0ad2*/ 	.byte	0xff
	.zero		1


	//   ....[153]....
        /*0ad4*/ 	.word	0x0000e8c0
        /*0ad8*/ 	.word	0x00000000
        /*0adc*/ 	.word	0x00000000
        /*0ae0*/ 	.short	0x010a
        /*0ae2*/ 	.byte	0xff
	.zero		1


	//   ....[154]....
        /*0ae4*/ 	.word	0x0000e920
        /*0ae8*/ 	.word	0x00000000
        /*0aec*/ 	.word	0x00000100
        /*0af0*/ 	.short	0x010a
        /*0af2*/ 	.byte	0xff
	.zero		1


	//   ....[155]....
        /*0af4*/ 	.word	0x0000e970
        /*0af8*/ 	.word	0x0000000c
        /*0afc*/ 	.word	0x000000a0
        /*0b00*/ 	.short	0x010a
        /*0b02*/ 	.byte	0xff
	.zero		1


	//   ....[156]....
        /*0b04*/ 	.word	0x0000e9d0
        /*0b08*/ 	.word	0x00000000
        /*0b0c*/ 	.word	0x00000098
        /*0b10*/ 	.short	0x010a
        /*0b12*/ 	.byte	0xff
	.zero		1


	//   ....[157]....
        /*0b14*/ 	.word	0x0000ea30
        /*0b18*/ 	.word	0x00000009
        /*0b1c*/ 	.word	0x00000070
        /*0b20*/ 	.short	0x010a
        /*0b22*/ 	.byte	0xff
	.zero		1


	//   ....[158]....
        /*0b24*/ 	.word	0x0000ea90
        /*0b28*/ 	.word	0x00000009
        /*0b2c*/ 	.word	0x00000078
        /*0b30*/ 	.short	0x010a
        /*0b32*/ 	.byte	0xff
	.zero		1


	//   ....[159]....
        /*0b34*/ 	.word	0x0000eaf0
        /*0b38*/ 	.word	0x00000009
        /*0b3c*/ 	.word	0x00000080
        /*0b40*/ 	.short	0x010a
        /*0b42*/ 	.byte	0xff
	.zero		1


	//   ....[160]....
        /*0b44*/ 	.word	0x0000eb50
        /*0b48*/ 	.word	0x00000009
        /*0b4c*/ 	.word	0x00000088
        /*0b50*/ 	.short	0x010a
        /*0b52*/ 	.byte	0xff
	.zero		1


	//   ....[161]....
        /*0b54*/ 	.word	0x0000ebb0
        /*0b58*/ 	.word	0x00000000
        /*0b5c*/ 	.word	0x00000070
        /*0b60*/ 	.short	0x010a
        /*0b62*/ 	.byte	0xff
	.zero		1


	//   ....[162]....
        /*0b64*/ 	.word	0x0000ec10
        /*0b68*/ 	.word	0x00000000
        /*0b6c*/ 	.word	0x00000078
        /*0b70*/ 	.short	0x010a
        /*0b72*/ 	.byte	0xff
	.zero		1


	//   ....[163]....
        /*0b74*/ 	.word	0x0000ec70
        /*0b78*/ 	.word	0x00000000
        /*0b7c*/ 	.word	0x00000080
        /*0b80*/ 	.short	0x010a
        /*0b82*/ 	.byte	0xff
	.zero		1


	//   ....[164]....
        /*0b84*/ 	.word	0x0000ecd0
        /*0b88*/ 	.word	0x00000000
        /*0b8c*/ 	.word	0x00000088
        /*0b90*/ 	.short	0x010a
        /*0b92*/ 	.byte	0xff
	.zero		1


	//   ....[165]....
        /*0b94*/ 	.word	0x0000ed30
        /*0b98*/ 	.word	0x00000003
        /*0b9c*/ 	.word	0x00000070
        /*0ba0*/ 	.short	0x010a
        /*0ba2*/ 	.byte	0xff
	.zero		1


	//   ....[166]....
        /*0ba4*/ 	.word	0x0000ed90
        /*0ba8*/ 	.word	0x00000003
        /*0bac*/ 	.word	0x00000078
        /*0bb0*/ 	.short	0x010a
        /*0bb2*/ 	.byte	0xff
	.zero		1


	//   ....[167]....
        /*0bb4*/ 	.word	0x0000edf0
        /*0bb8*/ 	.word	0x00000003
        /*0bbc*/ 	.word	0x00000080
        /*0bc0*/ 	.short	0x010a
        /*0bc2*/ 	.byte	0xff
	.zero		1


	//   ....[168]....
        /*0bc4*/ 	.word	0x0000ee40
        /*0bc8*/ 	.word	0x00000000
        /*0bcc*/ 	.word	0x000000a0
        /*0bd0*/ 	.short	0x010a
        /*0bd2*/ 	.byte	0xff
	.zero		1


	//   ....[169]....
        /*0bd4*/ 	.word	0x0000eea0
        /*0bd8*/ 	.word	0x00000000
        /*0bdc*/ 	.word	0x00000050
        /*0be0*/ 	.short	0x010a
        /*0be2*/ 	.byte	0xff
	.zero		1


	//   ....[170]....
        /*0be4*/ 	.word	0x0000eef0
        /*0be8*/ 	.word	0x00000074
        /*0bec*/ 	.word	0x000000c0
        /*0bf0*/ 	.short	0x010a
        /*0bf2*/ 	.byte	0xff
	.zero		1


	//   ....[171]....
        /*0bf4*/ 	.word	0x0000ef40
        /*0bf8*/ 	.word	0x00000003
        /*0bfc*/ 	.word	0x00000050
        /*0c00*/ 	.short	0x010a
        /*0c02*/ 	.byte	0xff
	.zero		1


	//   ....[172]....
        /*0c04*/ 	.word	0x0000ef90
        /*0c08*/ 	.word	0x0000007b
        /*0c0c*/ 	.word	0x00000050
        /*0c10*/ 	.short	0x010a
        /*0c12*/ 	.byte	0xff
	.zero		1


	//   ....[173]....
        /*0c14*/ 	.word	0x0000efe0
        /*0c18*/ 	.word	0x0000007b
        /*0c1c*/ 	.word	0x00000050
        /*0c20*/ 	.short	0x010a
        /*0c22*/ 	.byte	0xff
	.zero		1


	//   ....[174]....
        /*0c24*/ 	.word	0x0000f030
        /*0c28*/ 	.word	0x0000007c
        /*0c2c*/ 	.word	0x00000050
        /*0c30*/ 	.short	0x010a
        /*0c32*/ 	.byte	0xff
	.zero		1


	//   ....[175]....
        /*0c34*/ 	.word	0x0000f080
        /*0c38*/ 	.word	0x00000028
        /*0c3c*/ 	.word	0x00000050
        /*0c40*/ 	.short	0x010a
        /*0c42*/ 	.byte	0xff
	.zero		1


	//   ....[176]....
        /*0c44*/ 	.word	0x0000f0d0
        /*0c48*/ 	.word	0x00000000
        /*0c4c*/ 	.word	0x00000050
        /*0c50*/ 	.short	0x010a
        /*0c52*/ 	.byte	0xff
	.zero		1


	//   ....[177]....
        /*0c54*/ 	.word	0x0000f120
        /*0c58*/ 	.word	0x00000000
        /*0c5c*/ 	.word	0x00000050
        /*0c60*/ 	.short	0x010a
        /*0c62*/ 	.byte	0xff
	.zero		1


	//----- nvinfo : EIATTR_NUM_MBARRIERS
	.align		4
.L_47:
        /*0c64*/ 	.byte	0x03, 0x38
        /*0c66*/ 	.short	0x0021


	//----- nvinfo : EIATTR_EXIT_INSTR_OFFSETS
	.align		4
        /*0c68*/ 	.byte	0x04, 0x1c
        /*0c6a*/ 	.short	(.L_49 - .L_48)


	//   ....[0]....
.L_48:
        /*0c6c*/ 	.word	0x00002ba0


	//   ....[1]....
        /*0c70*/ 	.word	0x00003090


	//   ....[2]....
        /*0c74*/ 	.word	0x000030f0


	//   ....[3]....
        /*0c78*/ 	.word	0x00004350


	//   ....[4]....
        /*0c7c*/ 	.word	0x00005ab0


	//   ....[5]....
        /*0c80*/ 	.word	0x00005af0


	//   ....[6]....
        /*0c84*/ 	.word	0x0000e0f0


	//   ....[7]....
        /*0c88*/ 	.word	0x0000e170


	//   ....[8]....
        /*0c8c*/ 	.word	0x0000e1a0


	//   ....[9]....
        /*0c90*/ 	.word	0x0000e210


	//----- nvinfo : EIATTR_MAX_THREADS
	.align		4
.L_49:
        /*0c94*/ 	.byte	0x04, 0x05
        /*0c96*/ 	.short	(.L_51 - .L_50)
.L_50:
        /*0c98*/ 	.word	0x00000100
        /*0c9c*/ 	.word	0x00000001
        /*0ca0*/ 	.word	0x00000001


	//----- nvinfo : EIATTR_CRS_STACK_SIZE
	.align		4
.L_51:
        /*0ca4*/ 	.byte	0x04, 0x1e
        /*0ca6*/ 	.short	(.L_53 - .L_52)
.L_52:
        /*0ca8*/ 	.word	0x00000000


	//----- nvinfo : EIATTR_CBANK_PARAM_SIZE
	.align		4
.L_53:
        /*0cac*/ 	.byte	0x03, 0x19
        /*0cae*/ 	.short	0x0800


	//----- nvinfo : EIATTR_PARAM_CBANK
	.align		4
        /*0cb0*/ 	.byte	0x04, 0x0a
        /*0cb2*/ 	.short	(.L_55 - .L_54)
	.align		4
.L_54:
        /*0cb4*/ 	.word	index@(.nv.constant0._ZN7cutlass13device_kernelINS_4gemm6kernel13GemmUniversalIN4cute5tupleIJiiiiEEENS1_10collective13CollectiveMmaINS1_35MainloopSm100TmaUmmaWarpSpecializedILi5ELi2ELi2ENS5_IJNS4_1CILi2EEESB_NSA_ILi1EEEEEEEENS5_IJNSA_ILi256EEESF_NSA_ILi32EEEEEENS_10tfloat32_tENS5_IJlSC_lEEESI_SJ_NS4_8TiledMMAINS4_8MMA_AtomIJNS4_23SM100_MMA_TF32_2x1SM_SSISI_SI_fLi256ELi256ELNS4_4UMMA5MajorE0ELSO_0ELNSN_7ScaleInE0ELSP_0EEEEEENS4_6LayoutINS5_IJSC_SC_SC_EEENS5_IJNSA_ILi0EEESU_SU_EEEEENS5_IJNS4_10UnderscoreESX_SX_EEEEENS4_28SM100_TMA_2SM_LOAD_MULTICASTENS4_14ComposedLayoutINS4_7SwizzleILi3ELi4ELi3EEENS4_18smem_ptr_flag_bitsILi32EEENSS_INS5_IJNSA_ILi8EEESG_EEENS5_IJSG_SC_EEEEEEEvNS4_8identityENS4_18SM100_TMA_2SM_LOADES1A_vS1B_EENS_8epilogue10collective18CollectiveEpilogueINS1E_23Sm100TmaWarpSpecializedILi4ELi2ELi32ELb1ELb0EEEJNS5_IJNSA_ILi128EEESF_SG_EEENS5_IJNSS_IS1J_SC_EENSS_ISG_SC_EEEEESI_SJ_SI_SJ_NS1E_6fusion15FusionCallbacksIS1I_NS1O_17LinearCombinationISI_fSI_fLNS_15FloatRoundStyleE2EEES1K_S1N_JEEENS4_5SM1004TMEM4LOAD26SM100_TMEM_LOAD_32dp32b32xENS4_13SM90_TMA_LOADES1A_NS4_39AutoVectorizingCopyWithAssumedAlignmentILi128EEENS4_14SM90_TMA_STOREES1A_S20_S20_EEEvvEEEEvNT_6ParamsE)
        /*0cb8*/ 	.short	0x0380
        /*0cba*/ 	.short	0x0800


	//----- nvinfo : EIATTR_SW_WAR
	.align		4
.L_55:
        /*0cbc*/ 	.byte	0x04, 0x36
        /*0cbe*/ 	.short	(.L_57 - .L_56)
.L_56:
        /*0cc0*/ 	.word	0x00000008
.L_57:


//--------------------- .nv.callgraph             --------------------------
	.section	.nv.callgraph,"",@"SHT_CUDA_CALLGRAPH"
	.align	4
	.sectionentsize	8
	.align		4
        /*0000*/ 	.word	0x00000000
	.align		4
        /*0004*/ 	.word	0xffffffff
	.align		4
        /*0008*/ 	.word	index@(_ZN7cutlass13device_kernelINS_4gemm6kernel13GemmUniversalIN4cute5tupleIJiiiiEEENS1_10collective13CollectiveMmaINS1_35MainloopSm100TmaUmmaWarpSpecializedILi5ELi2ELi2ENS5_IJNS4_1CILi2EEESB_NSA_ILi1EEEEEEEENS5_IJNSA_ILi256EEESF_NSA_ILi32EEEEEENS_10tfloat32_tENS5_IJlSC_lEEESI_SJ_NS4_8TiledMMAINS4_8MMA_AtomIJNS4_23SM100_MMA_TF32_2x1SM_SSISI_SI_fLi256ELi256ELNS4_4UMMA5MajorE0ELSO_0ELNSN_7ScaleInE0ELSP_0EEEEEENS4_6LayoutINS5_IJSC_SC_SC_EEENS5_IJNSA_ILi0EEESU_SU_EEEEENS5_IJNS4_10UnderscoreESX_SX_EEEEENS4_28SM100_TMA_2SM_LOAD_MULTICASTENS4_14ComposedLayoutINS4_7SwizzleILi3ELi4ELi3EEENS4_18smem_ptr_flag_bitsILi32EEENSS_INS5_IJNSA_ILi8EEESG_EEENS5_IJSG_SC_EEEEEEEvNS4_8identityENS4_18SM100_TMA_2SM_LOADES1A_vS1B_EENS_8epilogue10collective18CollectiveEpilogueINS1E_23Sm100TmaWarpSpecializedILi4ELi2ELi32ELb1ELb0EEEJNS5_IJNSA_ILi128EEESF_SG_EEENS5_IJNSS_IS1J_SC_EENSS_ISG_SC_EEEEESI_SJ_SI_SJ_NS1E_6fusion15FusionCallbacksIS1I_NS1O_17LinearCombinationISI_fSI_fLNS_15FloatRoundStyleE2EEES1K_S1N_JEEENS4_5SM1004TMEM4LOAD26SM100_TMEM_LOAD_32dp32b32xENS4_13SM90_TMA_LOADES1A_NS4_39AutoVectorizingCopyWithAssumedAlignmentILi128EEENS4_14SM90_TMA_STOREES1A_S20_S20_EEEvvEEEEvNT_6ParamsE)
	.align		4
        /*000c*/ 	.word	index@(__assertfail)
	.align		4
        /*0010*/ 	.word	0x00000000
	.align		4
        /*0014*/ 	.word	0xfffffffe
	.align		4
        /*0018*/ 	.word	0x00000000
	.align		4
        /*001c*/ 	.word	0xfffffffd
	.align		4
        /*0020*/ 	.word	0x00000000
	.align		4
        /*0024*/ 	.word	0xfffffffc


//--------------------- .nv.constant4             --------------------------
	.section	.nv.constant4,"a",@progbits
	.align	8
	.align		8
.nv.constant4:
        /*0000*/ 	.dword	__assertfail
	.align		8
        /*0008*/ 	.dword	__unnamed_1
	.align		8
        /*0010*/ 	.dword	__unnamed_2
	.align		8
        /*0018*/ 	.dword	_ZN40_INTERNAL_66958938_4_k_cu_f2c343d5_297214cuda3std3__45__cpo5beginE
	.align		8
        /*0020*/ 	.dword	_ZN40_INTERNAL_66958938_4_k_cu_f2c343d5_297214cuda3std3__45__cpo3endE
	.align		8
        /*0028*/ 	.dword	_ZN40_INTERNAL_66958938_4_k_cu_f2c343d5_297214cuda3std3__45__cpo6cbeginE
	.align		8
        /*0030*/ 	.dword	_ZN40_INTERNAL_66958938_4_k_cu_f2c343d5_297214cuda3std3__45__cpo4cendE
	.align		8
        /*0038*/ 	.dword	_ZN40_INTERNAL_66958938_4_k_cu_f2c343d5_297214cuda3std3__442_GLOBAL__N__66958938_4_k_cu_f2c343d5_297216ignoreE
	.align		8
        /*0040*/ 	.dword	_ZN40_INTERNAL_66958938_4_k_cu_f2c343d5_297214cuda3std3__419piecewise_constructE
	.align		8
        /*0048*/ 	.dword	_ZN40_INTERNAL_66958938_4_k_cu_f2c343d5_297214cuda3std3__48in_placeE
	.align		8
        /*0050*/ 	.dword	_ZN40_INTERNAL_66958938_4_k_cu_f2c343d5_297214cuda3std6ranges3__45__cpo4swapE
	.align		8
        /*0058*/ 	.dword	_ZN40_INTERNAL_66958938_4_k_cu_f2c343d5_297214cuda3std6ranges3__45__cpo9iter_moveE
	.align		8
        /*0060*/ 	.dword	_ZN40_INTERNAL_66958938_4_k_cu_f2c343d5_297214cute7productE
	.align		8
        /*0068*/ 	.dword	_ZN40_INTERNAL_66958938_4_k_cu_f2c343d5_297214cute1_E
	.align		8
        /*0070*/ 	.dword	$str$25
	.align		8
        /*0078*/ 	.dword	$str$26
	.align		8
        /*0080*/ 	.dword	$str$27
	.align		8
        /*0088*/ 	.dword	$str$28


//--------------------- .text._ZN7cutlass13device_kernelINS_4gemm6kernel13GemmUniversalIN4cute5tupleIJiiiiEEENS1_10collective13CollectiveMmaINS1_35MainloopSm100TmaUmmaWarpSpecializedILi5ELi2ELi2ENS5_IJNS4_1CILi2EEESB_NSA_ILi1EEEEEEEENS5_IJNSA_ILi256EEESF_NSA_ILi32EEEEEENS_10tfloat32_tENS5_IJlSC_lEEESI_SJ_NS4_8TiledMMAINS4_8MMA_AtomIJNS4_23SM100_MMA_TF32_2x1SM_SSISI_SI_fLi256ELi256ELNS4_4UMMA5MajorE0ELSO_0ELNSN_7ScaleInE0ELSP_0EEEEEENS4_6LayoutINS5_IJSC_SC_SC_EEENS5_IJNSA_ILi0EEESU_SU_EEEEENS5_IJNS4_10UnderscoreESX_SX_EEEEENS4_28SM100_TMA_2SM_LOAD_MULTICASTENS4_14ComposedLayoutINS4_7SwizzleILi3ELi4ELi3EEENS4_18smem_ptr_flag_bitsILi32EEENSS_INS5_IJNSA_ILi8EEESG_EEENS5_IJSG_SC_EEEEEEEvNS4_8identityENS4_18SM100_TMA_2SM_LOADES1A_vS1B_EENS_8epilogue10collective18CollectiveEpilogueINS1E_23Sm100TmaWarpSpecializedILi4ELi2ELi32ELb1ELb0EEEJNS5_IJNSA_ILi128EEESF_SG_EEENS5_IJNSS_IS1J_SC_EENSS_ISG_SC_EEEEESI_SJ_SI_SJ_NS1E_6fusion15FusionCallbacksIS1I_NS1O_17LinearCombinationISI_fSI_fLNS_15FloatRoundStyleE2EEES1K_S1N_JEEENS4_5SM1004TMEM4LOAD26SM100_TMEM_LOAD_32dp32b32xENS4_13SM90_TMA_LOADES1A_NS4_39AutoVectorizingCopyWithAssumedAlignmentILi128EEENS4_14SM90_TMA_STOREES1A_S20_S20_EEEvvEEEEvNT_6ParamsE --------------------------
	.section	.text._ZN7cutlass13device_kernelINS_4gemm6kernel13GemmUniversalIN4cute5tupleIJiiiiEEENS1_10collective13CollectiveMmaINS1_35MainloopSm100TmaUmmaWarpSpecializedILi5ELi2ELi2ENS5_IJNS4_1CILi2EEESB_NSA_ILi1EEEEEEEENS5_IJNSA_ILi256EEESF_NSA_ILi32EEEEEENS_10tfloat32_tENS5_IJlSC_lEEESI_SJ_NS4_8TiledMMAINS4_8MMA_AtomIJNS4_23SM100_MMA_TF32_2x1SM_SSISI_SI_fLi256ELi256ELNS4_4UMMA5MajorE0ELSO_0ELNSN_7ScaleInE0ELSP_0EEEEEENS4_6LayoutINS5_IJSC_SC_SC_EEENS5_IJNSA_ILi0EEESU_SU_EEEEENS5_IJNS4_10UnderscoreESX_SX_EEEEENS4_28SM100_TMA_2SM_LOAD_MULTICASTENS4_14ComposedLayoutINS4_7SwizzleILi3ELi4ELi3EEENS4_18smem_ptr_flag_bitsILi32EEENSS_INS5_IJNSA_ILi8EEESG_EEENS5_IJSG_SC_EEEEEEEvNS4_8identityENS4_18SM100_TMA_2SM_LOADES1A_vS1B_EENS_8epilogue10collective18CollectiveEpilogueINS1E_23Sm100TmaWarpSpecializedILi4ELi2ELi32ELb1ELb0EEEJNS5_IJNSA_ILi128EEESF_SG_EEENS5_IJNSS_IS1J_SC_EENSS_ISG_SC_EEEEESI_SJ_SI_SJ_NS1E_6fusion15FusionCallbacksIS1I_NS1O_17LinearCombinationISI_fSI_fLNS_15FloatRoundStyleE2EEES1K_S1N_JEEENS4_5SM1004TMEM4LOAD26SM100_TMEM_LOAD_32dp32b32xENS4_13SM90_TMA_LOADES1A_NS4_39AutoVectorizingCopyWithAssumedAlignmentILi128EEENS4_14SM90_TMA_STOREES1A_S20_S20_EEEvvEEEEvNT_6ParamsE,"ax",@progbits
	.align	128
.text._ZN7cutlass13device_kernelINS_4gemm6kernel13GemmUniversalIN4cute5tupleIJiiiiEEENS1_10collective13CollectiveMmaINS1_35MainloopSm100TmaUmmaWarpSpecializedILi5ELi2ELi2ENS5_IJNS4_1CILi2EEESB_NSA_ILi1EEEEEEEENS5_IJNSA_ILi256EEESF_NSA_ILi32EEEEEENS_10tfloat32_tENS5_IJlSC_lEEESI_SJ_NS4_8TiledMMAINS4_8MMA_AtomIJNS4_23SM100_MMA_TF32_2x1SM_SSISI_SI_fLi256ELi256ELNS4_4UMMA5MajorE0ELSO_0ELNSN_7ScaleInE0ELSP_0EEEEEENS4_6LayoutINS5_IJSC_SC_SC_EEENS5_IJNSA_ILi0EEESU_SU_EEEEENS5_IJNS4_10UnderscoreESX_SX_EEEEENS4_28SM100_TMA_2SM_LOAD_MULTICASTENS4_14ComposedLayoutINS4_7SwizzleILi3ELi4ELi3EEENS4_18smem_ptr_flag_bitsILi32EEENSS_INS5_IJNSA_ILi8EEESG_EEENS5_IJSG_SC_EEEEEEEvNS4_8identityENS4_18SM100_TMA_2SM_LOADES1A_vS1B_EENS_8epilogue10collective18CollectiveEpilogueINS1E_23Sm100TmaWarpSpecializedILi4ELi2ELi32ELb1ELb0EEEJNS5_IJNSA_ILi128EEESF_SG_EEENS5_IJNSS_IS1J_SC_EENSS_ISG_SC_EEEEESI_SJ_SI_SJ_NS1E_6fusion15FusionCallbacksIS1I_NS1O_17LinearCombinationISI_fSI_fLNS_15FloatRoundStyleE2EEES1K_S1N_JEEENS4_5SM1004TMEM4LOAD26SM100_TMEM_LOAD_32dp32b32xENS4_13SM90_TMA_LOADES1A_NS4_39AutoVectorizingCopyWithAssumedAlignmentILi128EEENS4_14SM90_TMA_STOREES1A_S20_S20_EEEvvEEEEvNT_6ParamsE:
        .type           _ZN7cutlass13device_kernelINS_4gemm6kernel13GemmUniversalIN4cute5tupleIJiiiiEEENS1_10collective13CollectiveMmaINS1_35MainloopSm100TmaUmmaWarpSpecializedILi5ELi2ELi2ENS5_IJNS4_1CILi2EEESB_NSA_ILi1EEEEEEEENS5_IJNSA_ILi256EEESF_NSA_ILi32EEEEEENS_10tfloat32_tENS5_IJlSC_lEEESI_SJ_NS4_8TiledMMAINS4_8MMA_AtomIJNS4_23SM100_MMA_TF32_2x1SM_SSISI_SI_fLi256ELi256ELNS4_4UMMA5MajorE0ELSO_0ELNSN_7ScaleInE0ELSP_0EEEEEENS4_6LayoutINS5_IJSC_SC_SC_EEENS5_IJNSA_ILi0EEESU_SU_EEEEENS5_IJNS4_10UnderscoreESX_SX_EEEEENS4_28SM100_TMA_2SM_LOAD_MULTICASTENS4_14ComposedLayoutINS4_7SwizzleILi3ELi4ELi3EEENS4_18smem_ptr_flag_bitsILi32EEENSS_INS5_IJNSA_ILi8EEESG_EEENS5_IJSG_SC_EEEEEEEvNS4_8identityENS4_18SM100_TMA_2SM_LOADES1A_vS1B_EENS_8epilogue10collective18CollectiveEpilogueINS1E_23Sm100TmaWarpSpecializedILi4ELi2ELi32ELb1ELb0EEEJNS5_IJNSA_ILi128EEESF_SG_EEENS5_IJNSS_IS1J_SC_EENSS_ISG_SC_EEEEESI_SJ_SI_SJ_NS1E_6fusion15FusionCallbacksIS1I_NS1O_17LinearCombinationISI_fSI_fLNS_15FloatRoundStyleE2EEES1K_S1N_JEEENS4_5SM1004TMEM4LOAD26SM100_TMEM_LOAD_32dp32b32xENS4_13SM90_TMA_LOADES1A_NS4_39AutoVectorizingCopyWithAssumedAlignmentILi128EEENS4_14SM90_TMA_STOREES1A_S20_S20_EEEvvEEEEvNT_6ParamsE,@function
        .size           _ZN7cutlass13device_kernelINS_4gemm6kernel13GemmUniversalIN4cute5tupleIJiiiiEEENS1_10collective13CollectiveMmaINS1_35MainloopSm100TmaUmmaWarpSpecializedILi5ELi2ELi2ENS5_IJNS4_1CILi2EEESB_NSA_ILi1EEEEEEEENS5_IJNSA_ILi256EEESF_NSA_ILi32EEEEEENS_10tfloat32_tENS5_IJlSC_lEEESI_SJ_NS4_8TiledMMAINS4_8MMA_AtomIJNS4_23SM100_MMA_TF32_2x1SM_SSISI_SI_fLi256ELi256ELNS4_4UMMA5MajorE0ELSO_0ELNSN_7ScaleInE0ELSP_0EEEEEENS4_6LayoutINS5_IJSC_SC_SC_EEENS5_IJNSA_ILi0EEESU_SU_EEEEENS5_IJNS4_10UnderscoreESX_SX_EEEEENS4_28SM100_TMA_2SM_LOAD_MULTICASTENS4_14ComposedLayoutINS4_7SwizzleILi3ELi4ELi3EEENS4_18smem_ptr_flag_bitsILi32EEENSS_INS5_IJNSA_ILi8EEESG_EEENS5_IJSG_SC_EEEEEEEvNS4_8identityENS4_18SM100_TMA_2SM_LOADES1A_vS1B_EENS_8epilogue10collective18CollectiveEpilogueINS1E_23Sm100TmaWarpSpecializedILi4ELi2ELi32ELb1ELb0EEEJNS5_IJNSA_ILi128EEESF_SG_EEENS5_IJNSS_IS1J_SC_EENSS_ISG_SC_EEEEESI_SJ_SI_SJ_NS1E_6fusion15FusionCallbacksIS1I_NS1O_17LinearCombinationISI_fSI_fLNS_15FloatRoundStyleE2EEES1K_S1N_JEEENS4_5SM1004TMEM4LOAD26SM100_TMEM_LOAD_32dp32b32xENS4_13SM90_TMA_LOADES1A_NS4_39AutoVectorizingCopyWithAssumedAlignmentILi128EEENS4_14SM90_TMA_STOREES1A_S20_S20_EEEvvEEEEvNT_6ParamsE,(.L_x_238 - _ZN7cutlass13device_kernelINS_4gemm6kernel13GemmUniversalIN4cute5tupleIJiiiiEEENS1_10collective13CollectiveMmaINS1_35MainloopSm100TmaUmmaWarpSpecializedILi5ELi2ELi2ENS5_IJNS4_1CILi2EEESB_NSA_ILi1EEEEEEEENS5_IJNSA_ILi256EEESF_NSA_ILi32EEEEEENS_10tfloat32_tENS5_IJlSC_lEEESI_SJ_NS4_8TiledMMAINS4_8MMA_AtomIJNS4_23SM100_MMA_TF32_2x1SM_SSISI_SI_fLi256ELi256ELNS4_4UMMA5MajorE0ELSO_0ELNSN_7ScaleInE0ELSP_0EEEEEENS4_6LayoutINS5_IJSC_SC_SC_EEENS5_IJNSA_ILi0EEESU_SU_EEEEENS5_IJNS4_10UnderscoreESX_SX_EEEEENS4_28SM100_TMA_2SM_LOAD_MULTICASTENS4_14ComposedLayoutINS4_7SwizzleILi3ELi4ELi3EEENS4_18smem_ptr_flag_bitsILi32EEENSS_INS5_IJNSA_ILi8EEESG_EEENS5_IJSG_SC_EEEEEEEvNS4_8identityENS4_18SM100_TMA_2SM_LOADES1A_vS1B_EENS_8epilogue10collective18CollectiveEpilogueINS1E_23Sm100TmaWarpSpecializedILi4ELi2ELi32ELb1ELb0EEEJNS5_IJNSA_ILi128EEESF_SG_EEENS5_IJNSS_IS1J_SC_EENSS_ISG_SC_EEEEESI_SJ_SI_SJ_NS1E_6fusion15FusionCallbacksIS1I_NS1O_17LinearCombinationISI_fSI_fLNS_15FloatRoundStyleE2EEES1K_S1N_JEEENS4_5SM1004TMEM4LOAD26SM100_TMEM_LOAD_32dp32b32xENS4_13SM90_TMA_LOADES1A_NS4_39AutoVectorizingCopyWithAssumedAlignmentILi128EEENS4_14SM90_TMA_STOREES1A_S20_S20_EEEvvEEEEvNT_6ParamsE)
        .other          _ZN7cutlass13device_kernelINS_4gemm6kernel13GemmUniversalIN4cute5tupleIJiiiiEEENS1_10collective13CollectiveMmaINS1_35MainloopSm100TmaUmmaWarpSpecializedILi5ELi2ELi2ENS5_IJNS4_1CILi2EEESB_NSA_ILi1EEEEEEEENS5_IJNSA_ILi256EEESF_NSA_ILi32EEEEEENS_10tfloat32_tENS5_IJlSC_lEEESI_SJ_NS4_8TiledMMAINS4_8MMA_AtomIJNS4_23SM100_MMA_TF32_2x1SM_SSISI_SI_fLi256ELi256ELNS4_4UMMA5MajorE0ELSO_0ELNSN_7ScaleInE0ELSP_0EEEEEENS4_6LayoutINS5_IJSC_SC_SC_EEENS5_IJNSA_ILi0EEESU_SU_EEEEENS5_IJNS4_10UnderscoreESX_SX_EEEEENS4_28SM100_TMA_2SM_LOAD_MULTICASTENS4_14ComposedLayoutINS4_7SwizzleILi3ELi4ELi3EEENS4_18smem_ptr_flag_bitsILi32EEENSS_INS5_IJNSA_ILi8EEESG_EEENS5_IJSG_SC_EEEEEEEvNS4_8identityENS4_18SM100_TMA_2SM_LOADES1A_vS1B_EENS_8epilogue10collective18CollectiveEpilogueINS1E_23Sm100TmaWarpSpecializedILi4ELi2ELi32ELb1ELb0EEEJNS5_IJNSA_ILi128EEESF_SG_EEENS5_IJNSS_IS1J_SC_EENSS_ISG_SC_EEEEESI_SJ_SI_SJ_NS1E_6fusion15FusionCallbacksIS1I_NS1O_17LinearCombinationISI_fSI_fLNS_15FloatRoundStyleE2EEES1K_S1N_JEEENS4_5SM1004TMEM4LOAD26SM100_TMEM_LOAD_32dp32b32xENS4_13SM90_TMA_LOADES1A_NS4_39AutoVectorizingCopyWithAssumedAlignmentILi128EEENS4_14SM90_TMA_STOREES1A_S20_S20_EEEvvEEEEvNT_6ParamsE,@"STO_CUDA_ENTRY STV_DEFAULT"
_ZN7cutlass13device_kernelINS_4gemm6kernel13GemmUniversalIN4cute5tupleIJiiiiEEENS1_10collective13CollectiveMmaINS1_35MainloopSm100TmaUmmaWarpSpecializedILi5ELi2ELi2ENS5_IJNS4_1CILi2EEESB_NSA_ILi1EEEEEEEENS5_IJNSA_ILi256EEESF_NSA_ILi32EEEEEENS_10tfloat32_tENS5_IJlSC_lEEESI_SJ_NS4_8TiledMMAINS4_8MMA_AtomIJNS4_23SM100_MMA_TF32_2x1SM_SSISI_SI_fLi256ELi256ELNS4_4UMMA5MajorE0ELSO_0ELNSN_7ScaleInE0ELSP_0EEEEEENS4_6LayoutINS5_IJSC_SC_SC_EEENS5_IJNSA_ILi0EEESU_SU_EEEEENS5_IJNS4_10UnderscoreESX_SX_EEEEENS4_28SM100_TMA_2SM_LOAD_MULTICASTENS4_14ComposedLayoutINS4_7SwizzleILi3ELi4ELi3EEENS4_18smem_ptr_flag_bitsILi32EEENSS_INS5_IJNSA_ILi8EEESG_EEENS5_IJSG_SC_EEEEEEEvNS4_8identityENS4_18SM100_TMA_2SM_LOADES1A_vS1B_EENS_8epilogue10collective18CollectiveEpilogueINS1E_23Sm100TmaWarpSpecializedILi4ELi2ELi32ELb1ELb0EEEJNS5_IJNSA_ILi128EEESF_SG_EEENS5_IJNSS_IS1J_SC_EENSS_ISG_SC_EEEEESI_SJ_SI_SJ_NS1E_6fusion15FusionCallbacksIS1I_NS1O_17LinearCombinationISI_fSI_fLNS_15FloatRoundStyleE2EEES1K_S1N_JEEENS4_5SM1004TMEM4LOAD26SM100_TMEM_LOAD_32dp32b32xENS4_13SM90_TMA_LOADES1A_NS4_39AutoVectorizingCopyWithAssumedAlignmentILi128EEENS4_14SM90_TMA_STOREES1A_S20_S20_EEEvvEEEEvNT_6ParamsE:
[----:B------:R-:W1:Y:S01]  /*0000*/  LDC R1, c[0x0][0x37c] ;  /* 0x0000df00ff017b82 */ /* 0x000e620000000800 */
[----:B------:R-:W2:Y:S01]  /*0010*/  S2R R107, SR_TID.X ;  /* 0x00000000006b7919 */ /* 0x000ea20000002100 */
[----:B------:R-:W3:Y:S06]  /*0020*/  LDCU.64 UR8, c[0x0][0x890] ;  /* 0x00011200ff0877ac */ /* 0x000eec0008000a00 */
[----:B------:R-:W4:Y:S01]  /*0030*/  S2UR UR52, SR_CgaCtaId ;  /* 0x00000000003479c3 */ /* 0x000f220000008800 */
[----:B------:R-:W-:Y:S02]  /*0040*/  PRMT R90, RZ, 0x7610, R90 ;  /* 0x00007610ff5a7816 */ /* 0x000fe4000000005a */
[----:B------:R-:W-:Y:S01]  /*0050*/  ELECT P1, URZ, PT ;  /* 0x0000000000ff782f */ /* 0x000fe20003820000 */
[----:B---3--:R-:W-:-:S04]  /*0060*/  UISETP.NE.U32.AND UP0, UPT, UR8, URZ, UPT ;  /* 0x000000ff0800728c */ /* 0x008fc8000bf05070 */
[----:B------:R-:W-:Y:S02]  /*0070*/  UISETP.NE.AND.EX UP0, UPT, UR9, URZ, UPT, UP0 ;  /* 0x000000ff0900728c */ /* 0x000fe4000bf05300 */
[----:B----4-:R-:W-:Y:S02]  /*0080*/  ULOP3.LUT UR47, UR52, 0x1, URZ, 0xc0, !UPT ;  /* 0x00000001342f7892 */ /* 0x010fe4000f8ec0ff */
[----:B------:R-:W-:Y:S01]  /*0090*/  ULOP3.LUT UR48, UR52, 0x1, URZ, 0x3c, !UPT ;  /* 0x0000000134307892 */ /* 0x000fe2000f8e3cff */
[----:B--2---:R-:W-:-:S05]  /*00a0*/  SHF.R.U32.HI R91, RZ, 0x5, R107 ;  /* 0x00000005ff5b7819 */ /* 0x004fca000001166b */
[----:B------:R-:W2:Y:S02]  /*00b0*/  SHFL.IDX PT, R0, R91, RZ, 0x1f ;  /* 0x00001fff5b007589 */ /* 0x000ea400000e0000 */
[----:B--2---:R-:W-:Y:S01]  /*00c0*/  R2UR UR17, R0 ;  /* 0x00000000001172ca */ /* 0x004fe200000e0000 */
[----:B-1----:R-:W-:-:S14]  /*00d0*/  BRA.U UP0, `(.L_x_0) ;  /* 0x0000000100307547 */ /* 0x002fdc000b800000 */
[----:B------:R-:W1:Y:S02]  /*00e0*/  LDCU.64 UR4, c[0x0][0x888] ;  /* 0x00011100ff0477ac */ /* 0x000e640008000a00 */
[----:B-1----:R-:W-:-:S04]  /*00f0*/  UISETP.NE.U32.AND UP0, UPT, UR4, URZ, UPT ;  /* 0x000000ff0400728c */ /* 0x002fc8000bf05070 */
[----:B------:R-:W-:-:S09]  /*0100*/  UISETP.NE.AND.EX UP0, UPT, UR5, URZ, UPT, UP0 ;  /* 0x000000ff0500728c */ /* 0x000fd2000bf05300 */
[----:B------:R-:W-:Y:S05]  /*0110*/  BRA.U !UP0, `(.L_x_1) ;  /* 0x0000000108147547 */ /* 0x000fea000b800000 */
[----:B------:R-:W1:Y:S01]  /*0120*/  LDC.64 R2, c[0x0][0x888] ;  /* 0x00022200ff027b82 */ /* 0x000e620000000a00 */
[----:B------:R-:W1:Y:S02]  /*0130*/  LDCU.64 UR4, c[0x0][0x358] ;  /* 0x00006b00ff0477ac */ /* 0x000e640008000a00 */
[----:B-1----:R1:W5:Y:S01]  /*0140*/  LDG.E R45, desc[UR4][R2.64] ;  /* 0x00000004022d7981 */ /* 0x002362000c1e1900 */
[----:B------:R-:W-:Y:S01]  /*0150*/  HFMA2 R90, -RZ, RZ, 0, 5.9604644775390625e-08 ;  /* 0x00000001ff5a7431 */ /* 0x000fe200000001ff */
[----:B------:R-:W-:Y:S05]  /*0160*/  BRA `(.L_x_0) ;  /* 0x00000000000c7947 */ /* 0x000fea0003800000 */
.L_x_1:
[----:B------:R-:W1:Y:S01]  /*0170*/  LDCU UR4, c[0x0][0x880] ;  /* 0x00011000ff0477ac */ /* 0x000e620008000800 */
[----:B------:R-:W-:Y:S01]  /*0180*/  HFMA2 R90, -RZ, RZ, 0, 5.9604644775390625e-08 ;  /* 0x00000001ff5a7431 */ /* 0x000fe200000001ff */
[----:B-1----:R-:W-:-:S07]  /*0190*/  MOV R45, UR4 ;  /* 0x00000004002d7c02 */ /* 0x002fce0008000f00 */
.L_x_0:
[----:B------:R-:W2:Y:S02]  /*01a0*/  LDCU.64 UR4, c[0x0][0x8b0] ;  /* 0x00011600ff0477ac */ /* 0x000ea40008000a00 */
[----:B--2---:R-:W-:-:S04]  /*01b0*/  UISETP.NE.U32.AND UP0, UPT, UR4, URZ, UPT ;  /* 0x000000ff0400728c */ /* 0x004fc8000bf05070 */
[----:B------:R-:W-:-:S09]  /*01c0*/  UISETP.NE.AND.EX UP0, UPT, UR5, URZ, UPT, UP0 ;  /* 0x000000ff0500728c */ /* 0x000fd2000bf05300 */
[----:B------:R-:W-:Y:S05]  /*01d0*/  BRA.U UP0, `(.L_x_2) ;  /* 0x0000000100287547 */ /* 0x000fea000b800000 */
[----:B------:R-:W2:Y:S02]  /*01e0*/  LDCU.64 UR4, c[0x0][0x8a8] ;  /* 0x00011500ff0477ac */ /* 0x000ea40008000a00 */
[----:B--2---:R-:W-:-:S04]  /*01f0*/  UISETP.NE.U32.AND UP0, UPT, UR4, URZ, UPT ;  /* 0x000000ff0400728c */ /* 0x004fc8000bf05070 */
[----:B------:R-:W-:-:S09]  /*0200*/  UISETP.NE.AND.EX UP0, UPT, UR5, URZ, UPT, UP0 ;  /* 0x000000ff0500728c */ /* 0x000fd2000bf05300 */
[----:B------:R-:W-:Y:S05]  /*0210*/  BRA.U !UP0, `(.L_x_3) ;  /* 0x0000000108107547 */ /* 0x000fea000b800000 */
[----:B------:R-:W2:Y:S01]  /*0220*/  LDC.64 R38, c[0x0][0x8a8] ;  /* 0x00022a00ff267b82 */ /* 0x000ea20000000a00 */
[----:B------:R-:W2:Y:S02]  /*0230*/  LDCU.64 UR4, c[0x0][0x358] ;  /* 0x00006b00ff0477ac */ /* 0x000ea40008000a00 */
[----:B--2---:R2:W5:Y:S01]  /*0240*/  LDG.E R38, desc[UR4][R38.64] ;  /* 0x0000000426267981 */ /* 0x004562000c1e1900 */
[----:B------:R-:W-:Y:S05]  /*0250*/  BRA `(.L_x_2) ;  /* 0x0000000000087947 */ /* 0x000fea0003800000 */
.L_x_3:
[----:B------:R-:W2:Y:S02]  /*0260*/  LDCU UR4, c[0x0][0x8a0] ;  /* 0x00011400ff0477ac */ /* 0x000ea40008000800 */
[----:B--2---:R-:W-:Y:S02]  /*0270*/  MOV R38, UR4 ;  /* 0x0000000400267c02 */ /* 0x004fe40008000f00 */
.L_x_2:
[----:B------:R-:W-:Y:S01]  /*0280*/  IMAD.U32 R0, RZ, RZ, UR17 ;  /* 0x00000011ff007e24 */ /* 0x000fe2000f8e00ff */
[----:B------:R-:W-:Y:S04]  /*0290*/  BSSY.RECONVERGENT B0, `(.L_x_4) ;  /* 0x000000c000007945 */ /* 0x000fe80003800200 */
[C---:B------:R-:W-:Y:S02]  /*02a0*/  ISETP.NE.OR P2, PT, R0.reuse, 0x1, !P1 ;  /* 0x000000010000780c */ /* 0x040fe40004f45670 */
[----:B------:R-:W-:-:S11]  /*02b0*/  ISETP.NE.OR P0, PT, R0, 0x3, !P1 ;  /* 0x000000030000780c */ /* 0x000fd60004f05670 */
[----:B------:R-:W-:Y:S05]  /*02c0*/  @P2 BRA `(.L_x_5) ;  /* 0x0000000000202947 */ /* 0x000fea0003800000 */
[----:B------:R-:W3:Y:S02]  /*02d0*/  LDCU.64 UR4, c[0x0][0x348] ;  /* 0x00006900ff0477ac */ /* 0x000ee40008000a00 */
[----:B---3--:R-:W-:Y:S02]  /*02e0*/  UIADD3 UR6, UP1, UPT, UR4, 0x80, URZ ;  /* 0x0000008004067890 */ /* 0x008fe4000ff3e0ff */
[----:B------:R-:W-:Y:S02]  /*02f0*/  UIADD3 UR4, UP0, UPT, UR4, 0x180, URZ ;  /* 0x0000018004047890 */ /* 0x000fe4000ff1e0ff */
[----:B------:R-:W-:Y:S02]  /*0300*/  UIADD3.X UR7, UPT, UPT, URZ, UR5, URZ, UP1, !UPT ;  /* 0x00000005ff077290 */ /* 0x000fe40008ffe4ff */
[----:B------:R-:W-:-:S07]  /*0310*/  UIADD3.X UR5, UPT, UPT, URZ, UR5, URZ, UP0, !UPT ;  /* 0x00000005ff057290 */ /* 0x000fce00087fe4ff */
[----:B------:R3:W-:Y:S02]  /*0320*/  UTMACCTL.PF [UR6] ;  /* 0x00000000060079b9 */ /* 0x0007e40008040000 */
[----:B------:R3:W-:Y:S02]  /*0330*/  UTMACCTL.PF [UR4] ;  /* 0x00000000040079b9 */ /* 0x0007e40008040000 */
[----:B---3--:R-:W-:Y:S01]  /*0340*/  NOP ;  /* 0x0000000000007918 */ /* 0x008fe20000000000 */
.L_x_5:
[----:B------:R-:W-:Y:S05]  /*0350*/  BSYNC.RECONVERGENT B0 ;  /* 0x0000000000007941 */ /* 0x000fea0003800200 */
.L_x_4:
[----:B------:R-:W-:Y:S04]  /*0360*/  BSSY.RECONVERGENT B0, `(.L_x_6) ;  /* 0x000000a000007945 */ /* 0x000fe80003800200 */
        /* <DEDUP_REMOVED lines=9> */
.L_x_7:
[----:B------:R-:W-:Y:S05]  /*0400*/  BSYNC.RECONVERGENT B0 ;  /* 0x0000000000007941 */ /* 0x000fea0003800200 */
.L_x_6:
[----:B------:R-:W3:Y:S01]  /*0410*/  LDCU.64 UR4, c[0x0][0x888] ;  /* 0x00011100ff0477ac */ /* 0x000ee20008000a00 */
[----:B------:R-:W-:Y:S02]  /*0420*/  UISETP.EQ.U32.AND UP1, UPT, UR8, URZ, UPT ;  /* 0x000000ff0800728c */ /* 0x000fe4000bf22070 */
[----:B------:R-:W-:Y:S02]  /*0430*/  UPLOP3.LUT UP3, UPT, UPT, UPT, UPT, 0x80, 0x8 ;  /* 0x000000000008789c */ /* 0x000fe40003f6f070 */
[----:B---3--:R-:W-:-:S04]  /*0440*/  UISETP.NE.U32.AND UP0, UPT, UR4, URZ, UPT ;  /* 0x000000ff0400728c */ /* 0x008fc8000bf05070 */
[----:B------:R-:W-:-:S04]  /*0450*/  UISETP.NE.AND.EX UP0, UPT, UR5, URZ, UPT, UP0 ;  /* 0x000000ff0500728c */ /* 0x000fc8000bf05300 */
[----:B------:R-:W-:-:S04]  /*0460*/  UISETP.EQ.OR.EX UP2, UPT, UR9, URZ, !UP0, UP1 ;  /* 0x000000ff0900728c */ /* 0x000fc8000c742710 */
[----:B------:R-:W-:-:S06]  /*0470*/  UP2UR UR4, UPR, URZ, 0x4 ;  /* 0x00000004ff047883 */ /* 0x000fcc0008000000 */
[----:B------:R-:W-:Y:S01]  /*0480*/  MOV R94, UR4 ;  /* 0x00000004005e7c02 */ /* 0x000fe20008000f00 */
[----:B------:R-:W-:Y:S06]  /*0490*/  BRA.U !UP2, `(.L_x_8) ;  /* 0x000000010a207547 */ /* 0x000fec000b800000 */
[----:B------:R-:W-:Y:S01]  /*04a0*/  UISETP.NE.U32.AND UP1, UPT, UR8, URZ, UPT ;  /* 0x000000ff0800728c */ /* 0x000fe2000bf25070 */
[----:B-----5:R-:W-:Y:S01]  /*04b0*/  FSETP.NEU.AND P0, PT, R45, RZ, PT ;  /* 0x000000ff2d00720b */ /* 0x020fe20003f0d000 */
[----:B------:R-:W-:Y:S02]  /*04c0*/  USEL UR4, URZ, 0xffffffff, UP0 ;  /* 0xffffffffff047887 */ /* 0x000fe40008000000 */
[----:B------:R-:W-:-:S10]  /*04d0*/  UISETP.NE.AND.EX UP1, UPT, UR9, URZ, UPT, UP1 ;  /* 0x000000ff0900728c */ /* 0x000fd4000bf25310 */
[----:B------:R-:W-:Y:S01]  /*04e0*/  VOTEU.ANY UP0, P0 ;  /* 0x0000000000ff7886 */ /* 0x000fe20000000100 */
[----:B------:R-:W-:-:S04]  /*04f0*/  @!UP1 USEL UR4, URZ, 0xffffffff, UP0 ;  /* 0xffffffffff049887 */ /* 0x000fc80008000000 */
[----:B------:R-:W-:-:S04]  /*0500*/  ULOP3.LUT UR4, UR4, 0x1, URZ, 0xc0, !UPT ;  /* 0x0000000104047892 */ /* 0x000fc8000f8ec0ff */
[----:B------:R-:W-:-:S11]  /*0510*/  UISETP.NE.U32.AND UP3, UPT, UR4, 0x1, UPT ;  /* 0x000000010400788c */ /* 0x000fd6000bf65070 */
.L_x_8:
[----:B------:R-:W3:Y:S01]  /*0520*/  SHFL.IDX PT, R0, R91, RZ, 0x1f ;  /* 0x00001fff5b007589 */ /* 0x000ee200000e0000 */
[----:B------:R-:W-:-:S04]  /*0530*/  UISETP.NE.AND UP0, UPT, UR17, 0x2, UPT ;  /* 0x000000021100788c */ /* 0x000fc8000bf05270 */
[----:B------:R-:W-:Y:S02]  /*0540*/  UISETP.EQ.AND UP1, UPT, UR47, URZ, !UP0 ;  /* 0x000000ff2f00728c */ /* 0x000fe4000c722270 */
[----:B------:R-:W-:-:S04]  /*0550*/  USEL UR46, URZ, 0x1, UP0 ;  /* 0x00000001ff2e7887 */ /* 0x000fc80008000000 */
[----:B------:R-:W-:Y:S02]  /*0560*/  PLOP3.LUT P3, PT, P1, PT, UP1, 0x80, 0x8 ;  /* 0x000000000008781c */ /* 0x000fe40000f6f018 */
[----:B---3--:R-:W-:-:S13]  /*0570*/  ISETP.NE.AND P0, PT, R0, RZ, PT ;  /* 0x000000ff0000720c */ /* 0x008fda0003f05270 */
[----:B------:R-:W-:Y:S05]  /*0580*/  @P0 BRA `(.L_x_9) ;  /* 0x00000000005c0947 */ /* 0x000fea0003800000 */
[----:B------:R-:W-:Y:S01]  /*0590*/  UMOV UR4, 0x400 ;  /* 0x0000040000047882 */ /* 0x000fe20000000000 */
[----:B------:R-:W-:Y:S01]  /*05a0*/  UMOV UR8, 0x1 ;  /* 0x0000000100087882 */ /* 0x000fe20000000000 */
[----:B------:R-:W-:Y:S01]  /*05b0*/  UMOV UR6, 0x2 ;  /* 0x0000000200067882 */ /* 0x000fe20000000000 */
[----:B------:R-:W-:Y:S02]  /*05c0*/  ULEA UR4, UR52, UR4, 0x18 ;  /* 0x0000000434047291 */ /* 0x000fe4000f8ec0ff */
[----:B------:R-:W-:-:S04]  /*05d0*/  UIADD3 UR8, UPT, UPT, -UR8, 0x100000, URZ ;  /* 0x0010000008087890 */ /* 0x000fc8000fffe1ff */
[----:B------:R-:W-:Y:S02]  /*05e0*/  USHF.L.U32 UR9, UR8, 0xb, URZ ;  /* 0x0000000b08097899 */ /* 0x000fe400080006ff */
[----:B------:R-:W-:Y:S02]  /*05f0*/  USHF.L.U32 UR8, UR8, 0x1, URZ ;  /* 0x0000000108087899 */ /* 0x000fe400080006ff */
[----:B------:R-:W-:-:S04]  /*0600*/  UIADD3 UR6, UPT, UPT, -UR6, 0x100000, URZ ;  /* 0x0010000006067890 */ /* 0x000fc8000fffe1ff */
[----:B------:R-:W-:Y:S02]  /*0610*/  USHF.L.U32 UR7, UR6, 0xb, URZ ;  /* 0x0000000b06077899 */ /* 0x000fe400080006ff */
[----:B------:R-:W-:Y:S01]  /*0620*/  USHF.L.U32 UR6, UR6, 0x1, URZ ;  /* 0x0000000106067899 */ /* 0x000fe200080006ff */
[----:B------:R-:W-:Y:S01]  /*0630*/  ELECT P0, URZ, PT ;  /* 0x0000000000ff782f */ /* 0x000fe20003800000 */
[----:B------:R-:W3:Y:S02]  /*0640*/  FENCE.VIEW.ASYNC.S ;  /* 0x00000000000073c6 */ /* 0x000ee40000000000 */
[----:B---3--:R3:W4:Y:S08]  /*0650*/  SYNCS.EXCH.64 URZ, [UR4], UR8 ;  /* 0x0000000804ff75b2 */ /* 0x0087300008000100 */
[----:B------:R3:W1:Y:S01]  /*0660*/  SYNCS.EXCH.64 URZ, [UR4+0x28], UR6 ;  /* 0x0000280604ff75b2 */ /* 0x0006620008000100 */
        /* <DEDUP_REMOVED lines=8> */
[----:B------:R-:W-:Y:S01]  /*06f0*/  NOP ;  /* 0x0000000000007918 */ /* 0x000fe20000000000 */
.L_x_9:
[----:B------:R-:W2:Y:S01]  /*0700*/  SHFL.IDX PT, R0, R91, RZ, 0x1f ;  /* 0x00001fff5b007589 */ /* 0x000ea200000e0000 */
[----:B------:R-:W-:Y:S01]  /*0710*/  NOP ;  /* 0x0000000000007918 */ /* 0x000fe20000000000 */
[----:B--2---:R-:W-:-:S13]  /*0720*/  ISETP.NE.AND P0, PT, R0, 0x1, PT ;  /* 0x000000010000780c */ /* 0x004fda0003f05270 */
[----:B------:R-:W-:Y:S05]  /*0730*/  @P0 BRA `(.L_x_10) ;  /* 0x0000000000540947 */ /* 0x000fea0003800000 */
[----:B---3--:R-:W-:Y:S01]  /*0740*/  UMOV UR4, 0x400 ;  /* 0x0000040000047882 */ /* 0x008fe20000000000 */
        /* <DEDUP_REMOVED lines=10> */
[----:B------:R-:W2:Y:S02]  /*07f0*/  FENCE.VIEW.ASYNC.S ;  /* 0x00000000000073c6 */ /* 0x000ea40000000000 */
[----:B--2---:R2:W3:Y:S08]  /*0800*/  SYNCS.EXCH.64 URZ, [UR4+0x50], UR8 ;  /* 0x0000500804ff75b2 */ /* 0x0044f00008000100 */
        /* <DEDUP_REMOVED lines=8> */
.L_x_10:
[----:B------:R-:W4:Y:S01]  /*0890*/  SHFL.IDX PT, R0, R91, RZ, 0x1f ;  /* 0x00001fff5b007589 */ /* 0x000f2200000e0000 */
[----:B------:R-:W-:Y:S01]  /*08a0*/  NOP ;  /* 0x0000000000007918 */ /* 0x000fe20000000000 */
[----:B----4-:R-:W-:-:S13]  /*08b0*/  ISETP.NE.AND P0, PT, R0, 0x3, PT ;  /* 0x000000030000780c */ /* 0x010fda0003f05270 */
[----:B------:R-:W-:Y:S05]  /*08c0*/  @P0 BRA `(.L_x_11) ;  /* 0x00000000002c0947 */ /* 0x000fea0003800000 */
[----:B--23--:R-:W-:Y:S01]  /*08d0*/  UMOV UR6, 0x400 ;  /* 0x0000040000067882 */ /* 0x00cfe20000000000 */
[----:B------:R-:W-:Y:S01]  /*08e0*/  UMOV UR4, 0x20 ;  /* 0x0000002000047882 */ /* 0x000fe20000000000 */
[----:B------:R-:W-:Y:S02]  /*08f0*/  ULEA UR6, UR52, UR6, 0x18 ;  /* 0x0000000634067291 */ /* 0x000fe4000f8ec0ff */
[----:B------:R-:W-:-:S04]  /*0900*/  UIADD3 UR4, UPT, UPT, -UR4, 0x100000, URZ ;  /* 0x0010000004047890 */ /* 0x000fc8000fffe1ff */
[----:B------:R-:W-:Y:S02]  /*0910*/  USHF.L.U32 UR5, UR4, 0xb, URZ ;  /* 0x0000000b04057899 */ /* 0x000fe400080006ff */
[----:B------:R-:W-:Y:S01]  /*0920*/  USHF.L.U32 UR4, UR4, 0x1, URZ ;  /* 0x0000000104047899 */ /* 0x000fe200080006ff */
[----:B------:R-:W-:Y:S01]  /*0930*/  ELECT P0, URZ, PT ;  /* 0x0000000000ff782f */ /* 0x000fe20003800000 */
[----:B------:R-:W2:Y:S10]  /*0940*/  FENCE.VIEW.ASYNC.S ;  /* 0x00000000000073c6 */ /* 0x000eb40000000000 */
[----:B--2---:R4:W2:Y:S01]  /*0950*/  SYNCS.EXCH.64 URZ, [UR6+0x90], UR4 ;  /* 0x0000900406ff75b2 */ /* 0x0048a20008000100 */
[----:B------:R4:W3:Y:S02]  /*0960*/  SYNCS.EXCH.64 URZ, [UR6+0x98], UR4 ;  /* 0x0000980406ff75b2 */ /* 0x0008e40008000100 */
[----:B----4-:R-:W-:Y:S01]  /*0970*/  NOP ;  /* 0x0000000000007918 */ /* 0x010fe20000000000 */
.L_x_11:
[----:B------:R-:W4:Y:S01]  /*0980*/  SHFL.IDX PT, R0, R91, RZ, 0x1f ;  /* 0x00001fff5b007589 */ /* 0x000f2200000e0000 */
[----:B------:R-:W-:Y:S01]  /*0990*/  NOP ;  /* 0x0000000000007918 */ /* 0x000fe20000000000 */
[----:B----4-:R-:W-:-:S13]  /*09a0*/  ISETP.NE.AND P0, PT, R0, 0x4, PT ;  /* 0x000000040000780c */ /* 0x010fda0003f05270 */
[----:B------:R-:W-:Y:S05]  /*09b0*/  @P0 BRA `(.L_x_12) ;  /* 0x0000000000480947 */ /* 0x000fea0003800000 */
[----:B--23--:R-:W-:Y:S01]  /*09c0*/  UMOV UR4, 0x3a0 ;  /* 0x000003a000047882 */ /* 0x00cfe20000000000 */
[----:B------:R-:W-:Y:S01]  /*09d0*/  UMOV UR6, 0x400 ;  /* 0x0000040000067882 */ /* 0x000fe20000000000 */
[----:B------:R-:W-:Y:S01]  /*09e0*/  USEL UR4, UR4, 0x320, UP3 ;  /* 0x0000032004047887 */ /* 0x000fe20009800000 */
        /* <DEDUP_REMOVED lines=10> */
[----:B--2---:R4:W2:Y:S08]  /*0a90*/  SYNCS.EXCH.64 URZ, [UR6+0xa0], UR8 ;  /* 0x0000a00806ff75b2 */ /* 0x0048b00008000100 */
[----:B------:R4:W3:Y:S01]  /*0aa0*/  SYNCS.EXCH.64 URZ, [UR6+0xb0], UR4 ;  /* 0x0000b00406ff75b2 */ /* 0x0008e20008000100 */
[----:B------:R4:W1:Y:S01]  /*0ab0*/  SYNCS.EXCH.64 URZ, [UR6+0xa8], UR8 ;  /* 0x0000a80806ff75b2 */ /* 0x0008620008000100 */
[----:B------:R4:W1:Y:S02]  /*0ac0*/  SYNCS.EXCH.64 URZ, [UR6+0xb8], UR4 ;  /* 0x0000b80406ff75b2 */ /* 0x0008640008000100 */
[----:B----4-:R-:W-:Y:S01]  /*0ad0*/  NOP ;  /* 0x0000000000007918 */ /* 0x010fe20000000000 */
.L_x_12:
[----:B------:R-:W4:Y:S01]  /*0ae0*/  SHFL.IDX PT, R0, R91, RZ, 0x1f ;  /* 0x00001fff5b007589 */ /* 0x000f2200000e0000 */
[----:B------:R-:W-:Y:S01]  /*0af0*/  NOP ;  /* 0x0000000000007918 */ /* 0x000fe20000000000 */
[----:B----4-:R-:W-:-:S13]  /*0b00*/  ISETP.NE.AND P0, PT, R0, 0x5, PT ;  /* 0x000000050000780c */ /* 0x010fda0003f05270 */
[----:B------:R-:W-:Y:S05]  /*0b10*/  @P0 BRA `(.L_x_13) ;  /* 0x0000000000440947 */ /* 0x000fea0003800000 */
[----:B--23--:R-:W-:Y:S01]  /*0b20*/  UMOV UR4, 0x400 ;  /* 0x0000040000047882 */ /* 0x00cfe20000000000 */
        /* <DEDUP_REMOVED lines=16> */
.L_x_13:
[----:B------:R-:W4:Y:S01]  /*0c30*/  SHFL.IDX PT, R0, R91, RZ, 0x1f ;  /* 0x00001fff5b007589 */ /* 0x000f2200000e0000 */
[----:B------:R-:W-:Y:S01]  /*0c40*/  ISETP.NE.OR P1, PT, RZ, UR17, !P1 ;  /* 0x00000011ff007c0c */ /* 0x000fe2000cf25670 */
        /* <DEDUP_REMOVED lines=12> */
[----:B------:R4:W3:Y:S01]  /*0d10*/  SYNCS.EXCH.64 URZ, [UR4+0xf0], UR6 ;  /* 0x0000f00604ff75b2 */ /* 0x0008e20008000100 */
[----:B------:R4:W1:Y:S01]  /*0d20*/  SYNCS.EXCH.64 URZ, [UR4+0xe8], UR6 ;  /* 0x0000e80604ff75b2 */ /* 0x0008620008000100 */
[----:B------:R4:W1:Y:S02]  /*0d30*/  SYNCS.EXCH.64 URZ, [UR4+0xf8], UR6 ;  /* 0x0000f80604ff75b2 */ /* 0x0008640008000100 */
[----:B----4-:R-:W-:Y:S01]  /*0d40*/  NOP ;  /* 0x0000000000007918 */ /* 0x010fe20000000000 */
.L_x_14:
[----:B------:R-:W-:Y:S01]  /*0d50*/  VOTEU.ALL UP0, P1 ;  /* 0x0000000000ff7886 */ /* 0x000fe20000800000 */
[----:B--23--:R-:W-:Y:S01]  /*0d60*/  UMOV UR4, 0x20 ;  /* 0x0000002000047882 */ /* 0x00cfe20000000000 */
[----:B------:R-:W2:Y:S01]  /*0d70*/  LDCU UR7, c[0x0][0x36c] ;  /* 0x00006d80ff0777ac */ /* 0x000ea20008000800 */
[----:B------:R-:W-:Y:S01]  /*0d80*/  NOP ;  /* 0x0000000000007918 */ /* 0x000fe20000000000 */
[----:B-1----:R-:W-:Y:S01]  /*0d90*/  LOP3.LUT R3, R107, 0x1f, RZ, 0xc0, !PT ;  /* 0x0000001f6b037812 */ /* 0x002fe200078ec0ff */
[----:B------:R-:W-:Y:S01]  /*0da0*/  @!UP0 UMOV UR6, 0x400 ;  /* 0x0000040000068882 */ /* 0x000fe20000000000 */
[----:B------:R-:W-:-:S04]  /*0db0*/  @!UP0 UIADD3 UR4, UPT, UPT, -UR4, 0x100000, URZ ;  /* 0x0010000004048890 */ /* 0x000fc8000fffe1ff */
[----:B------:R-:W-:Y:S02]  /*0dc0*/  @!UP0 USHF.L.U32 UR5, UR4, 0xb, URZ ;  /* 0x0000000b04058899 */ /* 0x000fe400080006ff */
[----:B------:R-:W-:Y:S02]  /*0dd0*/  @!UP0 USHF.L.U32 UR4, UR4, 0x1, URZ ;  /* 0x0000000104048899 */ /* 0x000fe400080006ff */
[----:B------:R-:W-:Y:S01]  /*0de0*/  @!UP0 ULEA UR6, UR52, UR6, 0x18 ;  /* 0x0000000634068291 */ /* 0x000fe2000f8ec0ff */
[----:B------:R-:W-:Y:S01]  /*0df0*/  VOTEU.ALL UP0, P1 ;  /* 0x0000000000ff7886 */ /* 0x000fe20000800000 */
[----:B------:R-:W-:Y:S02]  /*0e00*/  UISETP.NE.AND UP4, UPT, UR17, URZ, UPT ;  /* 0x000000ff1100728c */ /* 0x000fe4000bf85270 */
[----:B--2---:R-:W-:Y:S01]  /*0e10*/  UISETP.EQ.U32.AND UP5, UPT, UR7, 0x1, UPT ;  /* 0x000000010700788c */ /* 0x004fe2000bfa2070 */
[----:B------:R-:W1:Y:S07]  /*0e20*/  FENCE.VIEW.ASYNC.S ;  /* 0x00000000000073c6 */ /* 0x000e6e0000000000 */
[----:B-1----:R1:W2:Y:S01]  /*0e30*/  @!UP0 SYNCS.EXCH.64 URZ, [UR6+0x100], UR4 ;  /* 0x0001000406ff85b2 */ /* 0x0022a20008000100 */
[----:B------:R-:W-:Y:S05]  /*0e40*/  BRA.U !UP5, `(.L_x_15) ;  /* 0x000000010d087547 */ /* 0x000fea000b800000 */
[----:B--2---:R-:W-:Y:S01]  /*0e50*/  UCGABAR_ARV ;  /* 0x00000000000079c7 */ /* 0x004fe20008000000 */
[----:B------:R-:W-:Y:S05]  /*0e60*/  BRA `(.L_x_16) ;  /* 0x0000000000047947 */ /* 0x000fea0003800000 */
.L_x_15:
[----:B--2---:R-:W-:Y:S01]  /*0e70*/  NOP ;  /* 0x0000000000007918 */ /* 0x004fe20000000000 */
.L_x_16:
[----:B------:R-:W2:Y:S01]  /*0e80*/  S2UR UR16, SR_CTAID.X ;  /* 0x00000000001079c3 */ /* 0x000ea20000002500 */
[----:B------:R-:W-:-:S05]  /*0e90*/  CS2R.32 R93, SR_CgaSize ;  /* 0x00000000005d7805 */ /* 0x000fca0000008a00 */
[----:B------:R-:W-:-:S05]  /*0ea0*/  IMAD R93, R93, -0xa0, RZ ;  /* 0xffffff605d5d7824 */ /* 0x000fca00078e02ff */
[----:B-1----:R-:W-:-:S14]  /*0eb0*/  R2UR UR5, R93 ;  /* 0x000000005d0572ca */ /* 0x002fdc00000e0000 */
[----:B------:R-:W1:Y:S01]  /*0ec0*/  LDCU UR5, c[0x0][UR5+0x2b0] ;  /* 0x00005600050577ac */ /* 0x000e620008000800 */
[----:B------:R-:W-:-:S05]  /*0ed0*/  CS2R.32 R93, SR_CgaSize ;  /* 0x00000000005d7805 */ /* 0x000fca0000008a00 */
[----:B------:R-:W-:-:S05]  /*0ee0*/  IMAD R93, R93, -0xa0, RZ ;  /* 0xffffff605d5d7824 */ /* 0x000fca00078e02ff */
[----:B------:R-:W-:-:S14]  /*0ef0*/  R2UR UR4, R93 ;  /* 0x000000005d0472ca */ /* 0x000fdc00000e0000 */
[----:B------:R-:W3:Y:S01]  /*0f00*/  LDCU UR4, c[0x0][UR4+0x2b4] ;  /* 0x00005680040477ac */ /* 0x000ee20008000800 */
[----:B------:R-:W4:Y:S01]  /*0f10*/  S2UR UR7, SR_CTAID.Y ;  /* 0x00000000000779c3 */ /* 0x000f220000002600 */
[----:B------:R-:W-:-:S05]  /*0f20*/  CS2R.32 R93, SR_CgaSize ;  /* 0x00000000005d7805 */ /* 0x000fca0000008a00 */
[----:B------:R-:W-:-:S05]  /*0f30*/  IMAD R93, R93, -0xa0, RZ ;  /* 0xffffff605d5d7824 */ /* 0x000fca00078e02ff */
[----:B------:R-:W-:-:S14]  /*0f40*/  R2UR UR8, R93 ;  /* 0x000000005d0872ca */ /* 0x000fdc00000e0000 */
[----:B------:R-:W3:Y:S01]  /*0f50*/  LDCU UR8, c[0x0][UR8+0x2a0] ;  /* 0x00005400080877ac */ /* 0x000ee20008000800 */
[----:B------:R-:W-:-:S05]  /*0f60*/  CS2R.32 R93, SR_CgaSize ;  /* 0x00000000005d7805 */ /* 0x000fca0000008a00 */
[----:B------:R-:W-:-:S05]  /*0f70*/  IMAD R93, R93, -0xa0, RZ ;  /* 0xffffff605d5d7824 */ /* 0x000fca00078e02ff */
[----:B------:R-:W-:-:S14]  /*0f80*/  R2UR UR9, R93 ;  /* 0x000000005d0972ca */ /* 0x000fdc00000e0000 */
[----:B------:R-:W3:Y:S01]  /*0f90*/  LDCU UR9, c[0x0][UR9+0x2a4] ;  /* 0x00005480090977ac */ /* 0x000ee20008000800 */
[----:B------:R-:W3:Y:S01]  /*0fa0*/  S2UR UR36, SR_CTAID.Z ;  /* 0x00000000002479c3 */ /* 0x000ee20000002700 */
[----:B------:R-:W3:Y:S01]  /*0fb0*/  LDCU UR21, c[0x0][0xb24] ;  /* 0x00016480ff1577ac */ /* 0x000ee20008000800 */
[----:B------:R-:W-:Y:S02]  /*0fc0*/  UISETP.GT.U32.AND UP0, UPT, UR47, 0xffff, UPT ;  /* 0x0000ffff2f00788c */ /* 0x000fe4000bf04070 */
[----:B------:R-:W-:Y:S01]  /*0fd0*/  USHF.L.U32 UR27, UR52, 0xa, URZ ;  /* 0x0000000a341b7899 */ /* 0x000fe200080006ff */
[----:B--2---:R-:W-:Y:S01]  /*0fe0*/  I2FP.F32.U32 R2, UR16 ;  /* 0x0000001000027c45 */ /* 0x004fe20008201000 */
[----:B------:R-:W-:Y:S01]  /*0ff0*/  UMOV UR30, 0x5 ;  /* 0x00000005001e7882 */ /* 0x000fe20000000000 */
[----:B------:R-:W2:Y:S03]  /*1000*/  LDCU UR45, c[0x0][0xb24] ;  /* 0x00016480ff2d77ac */ /* 0x000ea60008000800 */
[----:B-1----:R-:W-:Y:S01]  /*1010*/  FMUL R2, R2, UR5 ;  /* 0x0000000502027c20 */ /* 0x002fe20008400000 */
[----:B------:R-:W1:Y:S01]  /*1020*/  LDCU UR29, c[0x0][0xb30] ;  /* 0x00016600ff1d77ac */ /* 0x000e620008000800 */
[----:B----4-:R-:W-:Y:S01]  /*1030*/  I2FP.F32.U32 R0, UR7 ;  /* 0x0000000700007c45 */ /* 0x010fe20008201000 */
[----:B------:R-:W-:-:S03]  /*1040*/  USHF.L.U32 UR44, UR16, 0x7, URZ ;  /* 0x00000007102c7899 */ /* 0x000fc600080006ff */
[----:B------:R-:W4:Y:S01]  /*1050*/  F2I.U32.TRUNC.NTZ R2, R2 ;  /* 0x0000000200027305 */ /* 0x000f22000020f000 */
[----:B------:R-:W-:Y:S01]  /*1060*/  USEL UR26, UR47, 0xffff, !UP0 ;  /* 0x0000ffff2f1a7887 */ /* 0x000fe2000c000000 */
[----:B---3--:R-:W-:Y:S01]  /*1070*/  FMUL R0, R0, UR4 ;  /* 0x0000000400007c20 */ /* 0x008fe20008400000 */
[----:B------:R-:W-:Y:S01]  /*1080*/  UISETP.GE.AND UP2, UPT, UR21, 0x1, UPT ;  /* 0x000000011500788c */ /* 0x000fe2000bf46270 */
[----:B------:R-:W-:-:S04]  /*1090*/  UMOV UR20, UR7 ;  /* 0x0000000700147c82 */ /* 0x000fc80008000000 */
[----:B------:R-:W3:Y:S01]  /*10a0*/  F2I.U32.TRUNC.NTZ R0, R0 ;  /* 0x0000000000007305 */ /* 0x000ee2000020f000 */
[----:B----4-:R-:W-:Y:S02]  /*10b0*/  R2UR UR4, R2 ;  /* 0x00000000020472ca */ /* 0x010fe400000e0000 */
[----:B------:R-:W-:Y:S02]  /*10c0*/  PRMT R2, RZ, 0x7610, R2 ;  /* 0x00007610ff027816 */ /* 0x000fe40000000002 */
[----:B---3--:R-:W-:Y:S02]  /*10d0*/  R2UR UR6, R0 ;  /* 0x00000000000672ca */ /* 0x008fe400000e0000 */
[----:B------:R-:W-:-:S07]  /*10e0*/  PRMT R0, RZ, 0x7610, R0 ;  /* 0x00007610ff007816 */ /* 0x000fce0000000000 */
[----:B------:R-:W-:-:S04]  /*10f0*/  UIADD3 UR5, UPT, UPT, -UR4, URZ, URZ ;  /* 0x000000ff04057290 */ /* 0x000fc8000fffe1ff */
[----:B------:R-:W-:Y:S02]  /*1100*/  UIMAD UR5, UR8, UR5, UR16 ;  /* 0x00000005080572a4 */ /* 0x000fe4000f8e0210 */
[----:B------:R-:W-:-:S04]  /*1110*/  UIADD3 UR4, UPT, UPT, -UR6, URZ, URZ ;  /* 0x000000ff06047290 */ /* 0x000fc8000fffe1ff */
[----:B------:R-:W-:Y:S01]  /*1120*/  IMAD.U32 R93, RZ, RZ, UR5 ;  /* 0x00000005ff5d7e24 */ /* 0x000fe2000f8e00ff */
[----:B------:R-:W-:-:S06]  /*1130*/  UIMAD UR4, UR9, UR4, UR7 ;  /* 0x00000004090472a4 */ /* 0x000fcc000f8e0207 */
[----:B------:R-:W-:Y:S01]  /*1140*/  IMAD.U32 R92, RZ, RZ, UR4 ;  /* 0x00000004ff5c7e24 */ /* 0x000fe2000f8e00ff */
[----:B-12---:R-:W-:Y:S06]  /*1150*/  BRA.U UP4, `(.L_x_17) ;  /* 0x0000000104447547 */ /* 0x006fec000b800000 */
[----:B------:R-:W-:Y:S02]  /*1160*/  R2UR UR4, R93 ;  /* 0x000000005d0472ca */ /* 0x000fe400000e0000 */
[----:B------:R-:W-:-:S11]  /*1170*/  R2UR UR8, R92 ;  /* 0x000000005c0872ca */ /* 0x000fd600000e0000 */
[----:B------:R-:W-:Y:S02]  /*1180*/  UISETP.GT.U32.AND UP0, UPT, UR4, 0x1, UPT ;  /* 0x000000010400788c */ /* 0x000fe4000bf04070 */
[----:B------:R-:W-:Y:S02]  /*1190*/  ULOP3.LUT UR4, UR4, 0xfffffffe, URZ, 0xc0, !UPT ;  /* 0xfffffffe04047892 */ /* 0x000fe4000f8ec0ff */
[----:B------:R-:W-:Y:S02]  /*11a0*/  UISETP.NE.AND UP1, UPT, UR8, URZ, UP0 ;  /* 0x000000ff0800728c */ /* 0x000fe40008725270 */
[----:B------:R-:W-:Y:S02]  /*11b0*/  UISETP.NE.AND UP0, UPT, UR8, 0x1, UP0 ;  /* 0x000000010800788c */ /* 0x000fe40008705270 */
[----:B------:R-:W-:Y:S02]  /*11c0*/  USEL UR7, URZ, 0x1, UP1 ;  /* 0x00000001ff077887 */ /* 0x000fe40008800000 */
[----:B------:R-:W-:-:S02]  /*11d0*/  USEL UR6, URZ, 0x4, UP0 ;  /* 0x00000004ff067887 */ /* 0x000fc40008000000 */
[----:B------:R-:W-:Y:S02]  /*11e0*/  USEL UR5, URZ, 0x2, UP1 ;  /* 0x00000002ff057887 */ /* 0x000fe40008800000 */
[----:B------:R-:W-:Y:S02]  /*11f0*/  ULEA UR4, UR8, UR4, 0x1 ;  /* 0x0000000408047291 */ /* 0x000fe4000f8e08ff */
[----:B------:R-:W-:Y:S02]  /*1200*/  USEL UR8, URZ, 0x8, UP0 ;  /* 0x00000008ff087887 */ /* 0x000fe40008000000 */
[----:B------:R-:W-:-:S03]  /*1210*/  UIADD3 UR5, UPT, UPT, UR5, UR6, UR7 ;  /* 0x0000000605057290 */ /* 0x000fc6000fffe007 */
[----:B------:R-:W-:Y:S01]  /*1220*/  UMOV UR6, 0x3 ;  /* 0x0000000300067882 */ /* 0x000fe20000000000 */
[----:B------:R-:W-:Y:S02]  /*1230*/  UIADD3 UR5, UPT, UPT, UR5, UR8, URZ ;  /* 0x0000000805057290 */ /* 0x000fe4000fffe0ff */
[----:B------:R-:W-:-:S04]  /*1240*/  USHF.L.U32 UR4, UR6, UR4, URZ ;  /* 0x0000000406047299 */ /* 0x000fc800080006ff */
[----:B------:R-:W-:Y:S02]  /*1250*/  IMAD.U32 R2, RZ, RZ, UR5 ;  /* 0x00000005ff027e24 */ /* 0x000fe4000f8e00ff */
[----:B------:R-:W-:Y:S02]  /*1260*/  IMAD.U32 R0, RZ, RZ, UR4 ;  /* 0x00000004ff007e24 */ /* 0x000fe4000f8e00ff */
.L_x_17:
[----:B------:R-:W-:Y:S05]  /*1270*/  BRA.U !UP2, `(.L_x_18) ;  /* 0x000000010ad47547 */ /* 0x000fea000b800000 */
[----:B------:R-:W1:Y:S01]  /*1280*/  LDCU.128 UR12, c[0x0][0xb10] ;  /* 0x00016200ff0c77ac */ /* 0x000e620008000c00 */
[----:B------:R-:W2:Y:S01]  /*1290*/  LDCU UR6, c[0x0][0x370] ;  /* 0x00006e00ff0677ac */ /* 0x000ea20008000800 */
[----:B------:R-:W3:Y:S01]  /*12a0*/  LDCU UR5, c[0x0][0x374] ;  /* 0x00006e80ff0577ac */ /* 0x000ee20008000800 */
[----:B------:R-:W4:Y:S01]  /*12b0*/  LDCU UR28, c[0x0][0xb0c] ;  /* 0x00016180ff1c77ac */ /* 0x000f220008000800 */
[----:B------:R-:W4:Y:S01]  /*12c0*/  LDCU UR4, c[0x0][0xb20] ;  /* 0x00016400ff0477ac */ /* 0x000f220008000800 */
[----:B------:R-:W4:Y:S01]  /*12d0*/  LDCU.64 UR8, c[0x0][0xb28] ;  /* 0x00016500ff0877ac */ /* 0x000f220008000a00 */
[----:B-1----:R-:W-:Y:S02]  /*12e0*/  UISETP.NE.AND UP0, UPT, UR14, 0x1, UPT ;  /* 0x000000010e00788c */ /* 0x002fe4000bf05270 */
[----:B---3--:R-:W-:Y:S02]  /*12f0*/  UIMAD.WIDE.U32 UR10, UR5, UR15, URZ ;  /* 0x0000000f050a72a5 */ /* 0x008fe4000f8e00ff */
[----:B--2---:R-:W-:-:S02]  /*1300*/  UIMAD.WIDE.U32 UR22, UR6, UR12, URZ ;  /* 0x0000000c061672a5 */ /* 0x004fc4000f8e00ff */
[----:B----4-:R-:W-:Y:S02]  /*1310*/  UISETP.NE.AND UP1, UPT, UR28, 0x1, UPT ;  /* 0x000000011c00788c */ /* 0x010fe4000bf25270 */
[----:B------:R-:W-:Y:S01]  /*1320*/  UISETP.NE.AND UP2, UPT, UR21, 0x1, UPT ;  /* 0x000000011500788c */ /* 0x000fe2000bf45270 */
[----:B------:R-:W-:Y:S02]  /*1330*/  UMOV UR10, UR11 ;  /* 0x0000000b000a7c82 */ /* 0x000fe40008000000 */
[----:B------:R-:W-:Y:S01]  /*1340*/  UMOV UR22, UR23 ;  /* 0x0000001700167c82 */ /* 0x000fe20008000000 */
[----:B------:R-:W-:Y:S02]  /*1350*/  @UP0 USHF.R.U32.HI UR5, URZ, UR4, UR10 ;  /* 0x00000004ff050299 */ /* 0x000fe4000801160a */
[----:B------:R-:W-:Y:S02]  /*1360*/  UIMAD.WIDE.U32 UR24, UR20, UR15, URZ ;  /* 0x0000000f141872a5 */ /* 0x000fe4000f8e00ff */
[----:B------:R-:W-:-:S02]  /*1370*/  UIMAD.WIDE.U32 UR10, UR5, UR8, URZ ;  /* 0x00000008050a72a5 */ /* 0x000fc4000f8e00ff */
[----:B------:R-:W-:Y:S02]  /*1380*/  @UP1 USHF.R.U32.HI UR6, URZ, UR13, UR22 ;  /* 0x0000000dff061299 */ /* 0x000fe40008011616 */
[----:B------:R-:W-:Y:S02]  /*1390*/  UIMAD.WIDE.U32 UR18, UR16, UR12, URZ ;  /* 0x0000000c101272a5 */ /* 0x000fe4000f8e00ff */
[----:B------:R-:W-:Y:S01]  /*13a0*/  UIMAD.WIDE.U32 UR22, UR6, UR8, URZ ;  /* 0x00000008061672a5 */ /* 0x000fe2000f8e00ff */
[----:B------:R-:W-:Y:S01]  /*13b0*/  UMOV UR24, UR25 ;  /* 0x0000001900187c82 */ /* 0x000fe20008000000 */
[----:B------:R-:W-:Y:S01]  /*13c0*/  UMOV UR10, UR11 ;  /* 0x0000000b000a7c82 */ /* 0x000fe20008000000 */
[----:B------:R-:W-:Y:S02]  /*13d0*/  USHF.R.U32.HI UR24, URZ, UR4, UR24 ;  /* 0x00000004ff187299 */ /* 0x000fe40008011618 */
[----:B------:R-:W-:Y:S02]  /*13e0*/  @UP2 USHF.R.U32.HI UR5, URZ, UR9, UR10 ;  /* 0x00000009ff052299 */ /* 0x000fe4000801160a */
[----:B------:R-:W-:Y:S01]  /*13f0*/  UMOV UR7, UR23 ;  /* 0x0000001700077c82 */ /* 0x000fe20008000000 */
[----:B------:R-:W-:Y:S01]  /*1400*/  UMOV UR18, UR19 ;  /* 0x0000001300127c82 */ /* 0x000fe20008000000 */
[----:B------:R-:W-:-:S02]  /*1410*/  @UP2 USHF.R.U32.HI UR6, URZ, UR9, UR7 ;  /* 0x00000009ff062299 */ /* 0x000fc40008011607 */
[----:B------:R-:W-:Y:S02]  /*1420*/  USHF.R.U32.HI UR13, URZ, UR13, UR18 ;  /* 0x0000000dff0d7299 */ /* 0x000fe40008011612 */
[----:B------:R-:W-:Y:S02]  /*1430*/  USEL UR4, UR20, UR24, !UP0 ;  /* 0x0000001814047287 */ /* 0x000fe4000c000000 */
[----:B------:R-:W-:Y:S02]  /*1440*/  UIMAD UR7, UR5, UR21, URZ ;  /* 0x00000015050772a4 */ /* 0x000fe4000f8e02ff */
[----:B------:R-:W-:Y:S02]  /*1450*/  USEL UR5, UR16, UR13, !UP1 ;  /* 0x0000000d10057287 */ /* 0x000fe4000c800000 */
[----:B------:R-:W-:Y:S02]  /*1460*/  UIMAD UR12, UR6, UR21, URZ ;  /* 0x00000015060c72a4 */ /* 0x000fe4000f8e02ff */
[----:B------:R-:W-:-:S02]  /*1470*/  UISETP.GE.AND UP0, UPT, UR4, UR7, UPT ;  /* 0x000000070400728c */ /* 0x000fc4000bf06270 */
[----:B------:R-:W-:Y:S02]  /*1480*/  UIMAD.WIDE.U32 UR10, UR4, UR8, URZ ;  /* 0x00000008040a72a5 */ /* 0x000fe4000f8e00ff */
[----:B------:R-:W-:Y:S02]  /*1490*/  UISETP.GE.OR UP0, UPT, UR5, UR12, UP0 ;  /* 0x0000000c0500728c */ /* 0x000fe40008706670 */
[----:B------:R-:W-:Y:S02]  /*14a0*/  UIMAD.WIDE.U32 UR12, UR5, UR8, URZ ;  /* 0x00000008050c72a5 */ /* 0x000fe4000f8e00ff */
[----:B------:R-:W-:Y:S01]  /*14b0*/  UIADD3 UR10, UPT, UPT, -UR4, URZ, URZ ;  /* 0x000000ff040a7290 */ /* 0x000fe2000fffe1ff */
[----:B------:R-:W-:Y:S01]  /*14c0*/  UMOV UR8, UR11 ;  /* 0x0000000b00087c82 */ /* 0x000fe20008000000 */
[----:B------:R-:W-:Y:S02]  /*14d0*/  UIADD3 UR11, UPT, UPT, -UR5, URZ, URZ ;  /* 0x000000ff050b7290 */ /* 0x000fe4000fffe1ff */
[----:B------:R-:W-:-:S03]  /*14e0*/  USHF.R.U32.HI UR8, URZ, UR9, UR8 ;  /* 0x00000009ff087299 */ /* 0x000fc60008011608 */
[----:B------:R-:W-:Y:S01]  /*14f0*/  @!UP0 UMOV UR7, UR13 ;  /* 0x0000000d00078c82 */ /* 0x000fe20008000000 */
[----:B------:R-:W-:Y:S02]  /*1500*/  UIMAD UR20, UR14, UR10, UR20 ;  /* 0x0000000a0e1472a4 */ /* 0x000fe4000f8e0214 */
[----:B------:R-:W-:Y:S02]  /*1510*/  USEL UR8, UR4, UR8, !UP2 ;  /* 0x0000000804087287 */ /* 0x000fe4000d000000 */
[----:B------:R-:W-:Y:S02]  /*1520*/  @!UP0 USHF.R.U32.HI UR7, URZ, UR9, UR7 ;  /* 0x00000009ff078299 */ /* 0x000fe40008011607 */
[----:B------:R-:W-:Y:S02]  /*1530*/  UIADD3 UR9, UPT, UPT, -UR8, URZ, URZ ;  /* 0x000000ff08097290 */ /* 0x000fe4000fffe1ff */
[----:B------:R-:W-:Y:S02]  /*1540*/  @!UP0 USEL UR7, UR5, UR7, !UP2 ;  /* 0x0000000705078287 */ /* 0x000fe4000d000000 */
[----:B------:R-:W-:-:S02]  /*1550*/  UIMAD UR9, UR21, UR9, UR4 ;  /* 0x00000009150972a4 */ /* 0x000fc4000f8e0204 */
[----:B------:R-:W-:Y:S02]  /*1560*/  @!UP0 UIADD3 UR8, UPT, UPT, UR8, -UR7, URZ ;  /* 0x8000000708088290 */ /* 0x000fe4000fffe0ff */
[----:B------:R-:W-:Y:S02]  /*1570*/  @!UP0 UIMAD UR6, UR9, UR6, UR7 ;  /* 0x00000006090682a4 */ /* 0x000fe4000f8e0207 */
[----:B------:R-:W-:Y:S02]  /*1580*/  @!UP0 UIMAD UR4, UR8, UR21, UR5 ;  /* 0x00000015080482a4 */ /* 0x000fe4000f8e0205 */
[----:B------:R-:W-:Y:S02]  /*1590*/  UIMAD UR16, UR28, UR11, UR16 ;  /* 0x0000000b1c1072a4 */ /* 0x000fe4000f8e0210 */
[----:B------:R-:W-:Y:S01]  /*15a0*/  UIMAD UR20, UR4, UR14, UR20 ;  /* 0x0000000e041472a4 */ /* 0x000fe2000f8e0214 */
[----:B------:R-:W-:Y:S02]  /*15b0*/  @!UP0 UMOV UR5, UR6 ;  /* 0x0000000600058c82 */ /* 0x000fe40008000000 */
[----:B------:R-:W-:-:S12]  /*15c0*/  UIMAD UR16, UR5, UR28, UR16 ;  /* 0x0000001c051072a4 */ /* 0x000fd8000f8e0210 */
.L_x_18:
[----:B------:R-:W-:Y:S02]  /*15d0*/  UISETP.NE.AND UP0, UPT, UR29, 0x1, UPT ;  /* 0x000000011d00788c */ /* 0x000fe4000bf05270 */
[----:B------:R-:W-:Y:S02]  /*15e0*/  ULOP3.LUT UR21, UR26, 0xffff, URZ, 0xc0, !UPT ;  /* 0x0000ffff1a157892 */ /* 0x000fe4000f8ec0ff */
[----:B------:R-:W-:Y:S02]  /*15f0*/  UISETP.NE.AND UP1, UPT, UR17, 0x2, UPT ;  /* 0x000000021100788c */ /* 0x000fe4000bf25270 */
[----:B------:R-:W-:Y:S02]  /*1600*/  ULOP3.LUT UR22, UR27, 0x800, URZ, 0xc0, !UPT ;  /* 0x000008001b167892 */ /* 0x000fe4000f8ec0ff */
[----:B------:R-:W-:Y:S02]  /*1610*/  ULOP3.LUT UR44, UR44, 0x80, URZ, 0xc0, !UPT ;  /* 0x000000802c2c7892 */ /* 0x000fe4000f8ec0ff */
[----:B------:R-:W-:Y:S01]  /*1620*/  USHF.L.U32 UR21, UR30, UR21, URZ ;  /* 0x000000151e157299 */ /* 0x000fe200080006ff */
[----:B------:R-:W-:Y:S11]  /*1630*/  BRA.U UP0, `(.L_x_19) ;  /* 0x0000000100447547 */ /* 0x000ff6000b800000 */
[----:B------:R-:W1:Y:S01]  /*1640*/  LDCU.128 UR8, c[0x0][0xb10] ;  /* 0x00016200ff0877ac */ /* 0x000e620008000c00 */
[----:B------:R-:W2:Y:S01]  /*1650*/  LDCU UR12, c[0x0][0xb0c] ;  /* 0x00016180ff0c77ac */ /* 0x000ea20008000800 */
[----:B------:R-:W3:Y:S01]  /*1660*/  LDCU UR13, c[0x0][0xb20] ;  /* 0x00016400ff0d77ac */ /* 0x000ee20008000800 */
[----:B-1----:R-:W-:Y:S02]  /*1670*/  UIMAD.WIDE.U32 UR6, UR16, UR8, URZ ;  /* 0x00000008100672a5 */ /* 0x002fe4000f8e00ff */
[----:B------:R-:W-:Y:S02]  /*1680*/  UIMAD.WIDE.U32 UR4, UR20, UR11, URZ ;  /* 0x0000000b140472a5 */ /* 0x000fe4000f8e00ff */
[----:B--2---:R-:W-:Y:S02]  /*1690*/  UISETP.NE.AND UP2, UPT, UR12, 0x1, UPT ;  /* 0x000000010c00788c */ /* 0x004fe4000bf45270 */
[----:B------:R-:W-:Y:S01]  /*16a0*/  UISETP.NE.AND UP0, UPT, UR10, 0x1, UPT ;  /* 0x000000010a00788c */ /* 0x000fe2000bf05270 */
[----:B------:R-:W-:-:S02]  /*16b0*/  UMOV UR6, UR7 ;  /* 0x0000000700067c82 */ /* 0x000fc40008000000 */
[----:B------:R-:W-:Y:S01]  /*16c0*/  UMOV UR4, UR5 ;  /* 0x0000000500047c82 */ /* 0x000fe20008000000 */
[----:B------:R-:W-:Y:S02]  /*16d0*/  USHF.R.U32.HI UR6, URZ, UR9, UR6 ;  /* 0x00000009ff067299 */ /* 0x000fe40008011606 */
[----:B---3--:R-:W-:Y:S02]  /*16e0*/  USHF.R.U32.HI UR4, URZ, UR13, UR4 ;  /* 0x0000000dff047299 */ /* 0x008fe40008011604 */
[----:B------:R-:W-:Y:S02]  /*16f0*/  USEL UR5, UR16, UR6, !UP2 ;  /* 0x0000000610057287 */ /* 0x000fe4000d000000 */
[----:B------:R-:W-:-:S04]  /*1700*/  USEL UR4, UR20, UR4, !UP0 ;  /* 0x0000000414047287 */ /* 0x000fc8000c000000 */
[----:B------:R-:W-:Y:S02]  /*1710*/  UIADD3 UR6, UPT, UPT, UR5, -UR4, URZ ;  /* 0x8000000405067290 */ /* 0x000fe4000fffe0ff */
[----:B------:R-:W-:Y:S02]  /*1720*/  UIADD3 UR4, UPT, UPT, -UR5, UR4, URZ ;  /* 0x0000000405047290 */ /* 0x000fe4000fffe1ff */
[----:B------:R-:W-:Y:S02]  /*1730*/  UIMAD UR20, UR6, UR10, UR20 ;  /* 0x0000000a061472a4 */ /* 0x000fe4000f8e0214 */
[----:B------:R-:W-:-:S12]  /*1740*/  UIMAD UR16, UR4, UR12, UR16 ;  /* 0x0000000c041072a4 */ /* 0x000fd8000f8e0210 */
.L_x_19:
[----:B------:R-:W-:Y:S05]  /*1750*/  BRA.U !UP5, `(.L_x_20) ;  /* 0x000000010d0c7547 */ /* 0x000fea000b800000 */
[----:B------:R-:W-:Y:S01]  /*1760*/  UCGABAR_WAIT ;  /* 0x0000000000007dc7 */ /* 0x000fe20008000000 */
[----:B------:R-:W-:Y:S01]  /*1770*/  CCTL.IVALL ;  /* 0x00000000ff00798f */ /* 0x000fe20002000000 */
[----:B------:R-:W-:Y:S05]  /*1780*/  BRA `(.L_x_21) ;  /* 0x0000000000047947 */ /* 0x000fea0003800000 */
.L_x_20:
[----:B------:R-:W-:Y:S06]  /*1790*/  BAR.SYNC.DEFER_BLOCKING 0x0 ;  /* 0x0000000000007b1d */ /* 0x000fec0000010000 */
.L_x_21:
[----:B------:R-:W-:Y:S05]  /*17a0*/  BRA.U UP1, `(.L_x_22) ;  /* 0x0000001501047547 */ /* 0x000fea000b800000 */
[----:B------:R-:W1:Y:S01]  /*17b0*/  LDCU UR6, c[0x0][0x38c] ;  /* 0x00007180ff0677ac */ /* 0x000e620008000800 */
[----:B------:R-:W-:Y:S01]  /*17c0*/  PLOP3.LUT P1, PT, PT, PT, UP3, 0x80, 0x8 ;  /* 0x000000000008781c */ /* 0x000fe20003f2f038 */
[----:B------:R-:W-:Y:S01]  /*17d0*/  IMAD.MOV.U32 R12, RZ, RZ, 0x1 ;  /* 0x00000001ff0c7424 */ /* 0x000fe200078e00ff */
[----:B------:R-:W-:Y:S02]  /*17e0*/  ISETP.NE.AND P2, PT, R3, RZ, P3 ;  /* 0x000000ff0300720c */ /* 0x000fe40001f45270 */
[----:B------:R-:W-:Y:S02]  /*17f0*/  CS2R R10, SRZ ;  /* 0x00000000000a7805 */ /* 0x000fe4000001ff00 */
[----:B------:R-:W-:Y:S01]  /*1800*/  PLOP3.LUT P1, PT, P1, PT, PT, 0x8, 0x80 ;  /* 0x000000000080781c */ /* 0x000fe20000f2e170 */
[----:B------:R-:W-:Y:S01]  /*1810*/  IMAD.MOV.U32 R9, RZ, RZ, RZ ;  /* 0x000000ffff097224 */ /* 0x000fe200078e00ff */
[----:B------:R-:W2:Y:S01]  /*1820*/  LDCU UR38, c[0x0][0x370] ;  /* 0x00006e00ff2677ac */ /* 0x000ea20008000800 */
[----:B------:R-:W-:Y:S01]  /*1830*/  IMAD.MOV.U32 R8, RZ, RZ, 0x1 ;  /* 0x00000001ff087424 */ /* 0x000fe200078e00ff */
[----:B------:R-:W3:Y:S01]  /*1840*/  LDCU.64 UR26, c[0x0][0x348] ;  /* 0x00006900ff1a77ac */ /* 0x000ee20008000a00 */
[----:B------:R-:W-:Y:S01]  /*1850*/  ULEA.HI UR42, UR22, UR44, URZ, 0x1b ;  /* 0x0000002c162a7291 */ /* 0x000fe2000f8fd8ff */
[----:B------:R-:W4:Y:S01]  /*1860*/  LDCU UR37, c[0x0][0x374] ;  /* 0x00006e80ff2577ac */ /* 0x000f220008000800 */
[----:B-1----:R-:W-:-:S02]  /*1870*/  UIADD3 UR5, UPT, UPT, UR6, 0x1f, URZ ;  /* 0x0000001f06057890 */ /* 0x002fc4000fffe0ff */
[----:B------:R-:W-:Y:S02]  /*1880*/  UIADD3 UR47, UPT, UPT, UR6, 0x3e, URZ ;  /* 0x0000003e062f7890 */ /* 0x000fe4000fffe0ff */
[----:B------:R-:W-:Y:S01]  /*1890*/  USHF.R.S32.HI UR4, URZ, 0x1f, UR5 ;  /* 0x0000001fff047899 */ /* 0x000fe20008011405 */
[----:B------:R-:W-:-:S03]  /*18a0*/  UMOV UR7, URZ ;  /* 0x000000ff00077c82 */ /* 0x000fc60008000000 */
[----:B------:R-:W-:Y:S02]  /*18b0*/  ULEA.HI UR4, UR4, UR5, URZ, 0x5 ;  /* 0x0000000504047291 */ /* 0x000fe4000f8f28ff */
[----:B------:R-:W-:Y:S02]  /*18c0*/  UIADD3 UR5, UPT, UPT, UR6, -0x1, URZ ;  /* 0xffffffff06057890 */ /* 0x000fe4000fffe0ff */
[----:B------:R-:W-:Y:S02]  /*18d0*/  USHF.R.S32.HI UR40, URZ, 0x5, UR4 ;  /* 0x00000005ff287899 */ /* 0x000fe40008011404 */
[----:B------:R-:W-:Y:S02]  /*18e0*/  UISETP.GE.U32.AND UP1, UPT, UR5, -0x3f, UPT ;  /* 0xffffffc10500788c */ /* 0x000fe4000bf26070 */
[----:B------:R-:W-:-:S04]  /*18f0*/  UISETP.LT.U32.AND UP0, UPT, UR40, 0x5, UPT ;  /* 0x000000052800788c */ /* 0x000fc8000bf01070 */
[----:B------:R-:W-:Y:S02]  /*1900*/  USEL UR39, UR40, 0x5, UP0 ;  /* 0x0000000528277887 */ /* 0x000fe40008000000 */
[----:B------:R-:W-:Y:S02]  /*1910*/  UISETP.NE.AND UP0, UPT, UR17, URZ, UPT ;  /* 0x000000ff1100728c */ /* 0x000fe4000bf05270 */
[----:B------:R-:W-:Y:S02]  /*1920*/  UIADD3 UR4, UPT, UPT, UR39, -0x1, URZ ;  /* 0xffffffff27047890 */ /* 0x000fe4000fffe0ff */
[----:B------:R-:W-:Y:S02]  /*1930*/  @UP1 UIADD3 UR4, UPT, UPT, UR39, URZ, URZ ;  /* 0x000000ff27041290 */ /* 0x000fe4000fffe0ff */
[----:B------:R-:W-:Y:S02]  /*1940*/  USEL UR23, UR46, 0x2, UP0 ;  /* 0x000000022e177887 */ /* 0x000fe40008000000 */
[----:B------:R-:W-:-:S02]  /*1950*/  UIADD3 UR43, UPT, UPT, UR40, -UR39, URZ ;  /* 0x80000027282b7290 */ /* 0x000fc4000fffe0ff */
[----:B------:R-:W-:Y:S02]  /*1960*/  UIADD3 UR25, UPT, UPT, UR4, 0x1, URZ ;  /* 0x0000000104197890 */ /* 0x000fe4000fffe0ff */
[----:B--234-:R-:W-:-:S12]  /*1970*/  UIADD3 UR41, UPT, UPT, -UR4, URZ, URZ ;  /* 0x000000ff04297290 */ /* 0x01cfd8000fffe1ff */
.L_x_42:
[----:B------:R-:W-:Y:S01]  /*1980*/  UISETP.NE.AND UP0, UPT, UR52, URZ, UPT ;  /* 0x000000ff3400728c */ /* 0x000fe2000bf05270 */
[----:B-1----:R-:W1:Y:S08]  /*1990*/  S2UR UR52, SR_CgaCtaId ;  /* 0x00000000003479c3 */ /* 0x002e700000008800 */
[----:B------:R-:W-:Y:S05]  /*19a0*/  BRA.U UP0, `(.L_x_23) ;  /* 0x0000000100347547 */ /* 0x000fea000b800000 */
[----:B------:R-:W2:Y:S01]  /*19b0*/  S2R R0, SR_CgaCtaId ;  /* 0x0000000000007919 */ /* 0x000ea20000008800 */
[----:B------:R-:W-:Y:S02]  /*19c0*/  MOV R3, 0x400 ;  /* 0x0000040000037802 */ /* 0x000fe40000000f00 */
[----:B------:R-:W-:Y:S02]  /*19d0*/  SHF.L.U32 R2, R8, 0x1f, RZ ;  /* 0x0000001f08027819 */ /* 0x000fe400000006ff */
[----:B--2---:R-:W-:-:S05]  /*19e0*/  LEA R0, R0, R3, 0x18 ;  /* 0x0000000300007211 */ /* 0x004fca00078ec0ff */
[----:B------:R-:W-:-:S04]  /*19f0*/  IMAD R3, R9, 0x8, R0 ;  /* 0x0000000809037824 */ /* 0x000fc800078e0200 */
[----:B------:R-:W2:Y:S02]  /*1a00*/  SYNCS.PHASECHK.TRANS64.TRYWAIT P0, [R3+URZ+0xf0], R2 ;  /* 0x0000f002030075a7 */ /* 0x000ea400080011ff */
[----:B--2---:R-:W-:Y:S05]  /*1a10*/  @!P0 BRA `(.L_x_24) ;  /* 0x000000c800008947 */ /* 0x004fea0003800000 */
.L_x_184:
[----:B------:R-:W-:Y:S01]  /*1a20*/  VIADD R9, R9, 0x1 ;  /* 0x0000000109097836 */ /* 0x000fe20000000000 */
[----:B------:R2:W-:Y:S04]  /*1a30*/  SYNCS.ARRIVE.TRANS64.A1T0 RZ, [R3+URZ+0xe0], RZ ;  /* 0x0000e0ff03ff79a7 */ /* 0x0005e800081000ff */
[----:B------:R-:W-:-:S04]  /*1a40*/  ISETP.NE.AND P0, PT, R9, 0x2, PT ;  /* 0x000000020900780c */ /* 0x000fc80003f05270 */
[----:B------:R-:W-:Y:S02]  /*1a50*/  SEL R9, R9, RZ, P0 ;  /* 0x000000ff09097207 */ /* 0x000fe40000000000 */
[----:B--2---:R-:W-:-:S04]  /*1a60*/  SEL R3, RZ, 0x1, P0 ;  /* 0x00000001ff037807 */ /* 0x004fc80000000000 */
[----:B------:R-:W-:-:S07]  /*1a70*/  LOP3.LUT R8, R8, R3, RZ, 0x3c, !PT ;  /* 0x0000000308087212 */ /* 0x000fce00078e3cff */
.L_x_23:
[----:B------:R-:W-:Y:S01]  /*1a80*/  UMOV UR6, 0x400 ;  /* 0x0000040000067882 */ /* 0x000fe20000000000 */
[----:B------:R-:W-:Y:S01]  /*1a90*/  SHF.L.U32 R0, R12, 0x1f, RZ ;  /* 0x0000001f0c007819 */ /* 0x000fe200000006ff */
[----:B-1----:R-:W-:Y:S02]  /*1aa0*/  ULEA UR6, UR52, UR6, 0x18 ;  /* 0x0000000634067291 */ /* 0x002fe4000f8ec0ff */
[----:B------:R-:W-:Y:S02]  /*1ab0*/  UISETP.GE.U32.AND UP0, UPT, UR47, 0x3f, UPT ;  /* 0x0000003f2f00788c */ /* 0x000fe4000bf06070 */
[----:B------:R-:W-:Y:S02]  /*1ac0*/  ULEA UR4, UR7, UR6, 0x3 ;  /* 0x0000000607047291 */ /* 0x000fe4000f8e18ff */
[----:B------:R-:W-:Y:S01]  /*1ad0*/  ULEA UR11, UR20, UR44, 0x8 ;  /* 0x0000002c140b7291 */ /* 0x000fe2000f8e40ff */
[----:B------:R-:W-:-:S06]  /*1ae0*/  UMOV UR13, URZ ;  /* 0x000000ff000d7c82 */ /* 0x000fcc0008000000 */
[----:B------:R1:W2:Y:S01]  /*1af0*/  SYNCS.PHASECHK.TRANS64.TRYWAIT P0, [UR4+0x28], R0 ;  /* 0x00002800ff0075a7 */ /* 0x0002a20008001104 */
[----:B------:R-:W-:-:S04]  /*1b00*/  ULEA.HI UR4, UR16, UR16, URZ, 0x1 ;  /* 0x0000001010047291 */ /* 0x000fc8000f8f08ff */
[----:B------:R-:W-:-:S04]  /*1b10*/  USHF.L.U32 UR4, UR4, 0x7, URZ ;  /* 0x0000000704047899 */ /* 0x000fc800080006ff */
[----:B------:R-:W-:-:S04]  /*1b20*/  ULOP3.LUT UR35, UR4, 0xffffff00, URZ, 0xc0, !UPT ;  /* 0xffffff0004237892 */ /* 0x000fc8000f8ec0ff */
[----:B------:R-:W-:Y:S01]  /*1b30*/  UIADD3 UR35, UPT, UPT, UR42, UR35, URZ ;  /* 0x000000232a237290 */ /* 0x000fe2000fffe0ff */
[----:B------:R-:W-:Y:S11]  /*1b40*/  BRA.U !UP0, `(.L_x_25) ;  /* 0x0000000108c47547 */ /* 0x000ff6000b800000 */
[----:B------:R-:W-:Y:S01]  /*1b50*/  UMOV UR16, UR41 ;  /* 0x0000002900107c82 */ /* 0x000fe20008000000 */
[----:B------:R-:W-:Y:S01]  /*1b60*/  UMOV UR4, UR7 ;  /* 0x0000000700047c82 */ /* 0x000fe20008000000 */
[----:B------:R-:W-:-:S05]  /*1b70*/  UMOV UR34, URZ ;  /* 0x000000ff00227c82 */ /* 0x000fca0008000000 */
.L_x_31:
[----:B------:R-:W-:Y:S01]  /*1b80*/  ULEA UR33, UR4, UR6, 0x3 ;  /* 0x0000000604217291 */ /* 0x000fe2000f8e18ff */
[----:B------:R-:W-:Y:S01]  /*1b90*/  @P3 MOV R2, 0x10000 ;  /* 0x0001000000023802 */ /* 0x000fe20000000f00 */
[----:B--234-:R-:W-:Y:S10]  /*1ba0*/  @P0 BRA `(.L_x_26) ;  /* 0x00000000000c0947 */ /* 0x01cff40003800000 */
[----:B------:R-:W-:-:S04]  /*1bb0*/  SHF.L.U32 R3, R12, 0x1f, RZ ;  /* 0x0000001f0c037819 */ /* 0x000fc800000006ff */
[----:B------:R-:W2:Y:S02]  /*1bc0*/  SYNCS.PHASECHK.TRANS64.TRYWAIT P0, [UR33+0x28], R3 ;  /* 0x00002803ff0075a7 */ /* 0x000ea40008001121 */
[----:B--2---:R-:W-:Y:S05]  /*1bd0*/  @!P0 BRA `(.L_x_27) ;  /* 0x000000c400a48947 */ /* 0x004fea0003800000 */
.L_x_26:
[----:B------:R2:W-:Y:S01]  /*1be0*/  @P3 SYNCS.ARRIVE.TRANS64 RZ, [UR33], R2 ;  /* 0x00000002ffff39a7 */ /* 0x0005e20008000021 */
[----:B------:R-:W-:Y:S02]  /*1bf0*/  ULOP3.LUT UR5, UR23, 0x2, URZ, 0xfc, !UPT ;  /* 0x0000000217057892 */ /* 0x000fe4000f8efcff */
[----:B------:R-:W-:Y:S02]  /*1c00*/  UIADD3 UR16, UPT, UPT, UR16, 0x1, URZ ;  /* 0x0000000110107890 */ /* 0x000fe4000fffe0ff */
[----:B------:R-:W-:Y:S02]  /*1c10*/  UISETP.NE.AND UP0, UPT, UR5, 0x2, UPT ;  /* 0x000000020500788c */ /* 0x000fe4000bf05270 */
[----:B------:R-:W-:-:S07]  /*1c20*/  UISETP.NE.AND UP2, UPT, UR16, 0x1, UPT ;  /* 0x000000011000788c */ /* 0x000fce000bf45270 */
[----:B------:R-:W-:Y:S05]  /*1c30*/  BRA.U UP0, `(.L_x_28) ;  /* 0x0000000100047547 */ /* 0x000fea000b800000 */
[----:B------:R-:W-:Y:S05]  /*1c40*/  BPT.TRAP 0x1 ;  /* 0x000000040000795c */ /* 0x000fea0000300000 */
.L_x_28:
[----:B------:R-:W-:Y:S04]  /*1c50*/  BSSY.RECONVERGENT B0, `(.L_x_29) ;  /* 0x0000003000007945 */ /* 0x000fe80003800200 */
[----:B------:R-:W-:Y:S05]  /*1c60*/  @!P2 BRA `(.L_x_30) ;  /* 0x000000000004a947 */ /* 0x000fea0003800000 */
[----:B------:R-:W-:Y:S05]  /*1c70*/  BPT.TRAP 0x1 ;  /* 0x000000040000795c */ /* 0x000fea0000300000 */
.L_x_30:
[----:B------:R-:W-:Y:S05]  /*1c80*/  BSYNC.RECONVERGENT B0 ;  /* 0x0000000000007941 */ /* 0x000fea0003800200 */
.L_x_29:
[----:B------:R-:W-:Y:S02]  /*1c90*/  UIADD3 UR5, UPT, UPT, UR4, 0x1, URZ ;  /* 0x0000000104057890 */ /* 0x000fe4000fffe0ff */
[----:B------:R-:W-:Y:S02]  /*1ca0*/  UIADD3 UR14, UP1, UPT, UR26, 0x80, URZ ;  /* 0x000000801a0e7890 */ /* 0x000fe4000ff3e0ff */
[----:B------:R-:W-:Y:S02]  /*1cb0*/  UISETP.NE.AND UP0, UPT, UR5, 0x5, UPT ;  /* 0x000000050500788c */ /* 0x000fe4000bf05270 */
[----:B------:R-:W-:Y:S02]  /*1cc0*/  ULOP3.LUT UR33, UR33, 0xfefffff8, URZ, 0xc0, !UPT ;  /* 0xfefffff821217892 */ /* 0x000fe4000f8ec0ff */
[----:B------:R-:W-:Y:S02]  /*1cd0*/  USEL UR8, URZ, 0x1, UP0 ;  /* 0x00000001ff087887 */ /* 0x000fe40008000000 */
[----:B------:R-:W-:-:S02]  /*1ce0*/  USEL UR7, UR5, URZ, UP0 ;  /* 0x000000ff05077287 */ /* 0x000fc40008000000 */
[----:B------:R-:W-:Y:S02]  /*1cf0*/  UIADD3.X UR15, UPT, UPT, URZ, UR27, URZ, UP1, !UPT ;  /* 0x0000001bff0f7290 */ /* 0x000fe40008ffe4ff */
[----:B------:R-:W-:Y:S01]  /*1d00*/  ULEA UR5, UR7, UR6, 0x3 ;  /* 0x0000000607057291 */ /* 0x000fe2000f8e18ff */
[----:B------:R-:W-:Y:S01]  /*1d10*/  LOP3.LUT R12, R12, UR8, RZ, 0x3c, !PT ;  /* 0x000000080c0c7c12 */ /* 0x000fe2000f8e3cff */
[----:B------:R-:W-:Y:S02]  /*1d20*/  USHF.L.U32 UR8, UR4, 0xe, URZ ;  /* 0x0000000e04087899 */ /* 0x000fe400080006ff */
[----:B------:R-:W-:Y:S01]  /*1d30*/  UIADD3 UR4, UP0, UPT, UR26, 0x180, URZ ;  /* 0x000001801a047890 */ /* 0x000fe2000ff1e0ff */
[----:B-1----:R-:W-:Y:S01]  /*1d40*/  SHF.L.U32 R0, R12, 0x1f, RZ ;  /* 0x0000001f0c007819 */ /* 0x002fe200000006ff */
[----:B------:R-:W-:Y:S02]  /*1d50*/  ULEA UR32, UR22, UR8, 0x2 ;  /* 0x0000000816207291 */ /* 0x000fe4000f8e10ff */
[----:B------:R-:W-:Y:S01]  /*1d60*/  UPRMT UR13, URZ, 0x5410, UR21 ;  /* 0x00005410ff0d7896 */ /* 0x000fe20008000015 */
[----:B------:R3:W4:Y:S01]  /*1d70*/  SYNCS.PHASECHK.TRANS64.TRYWAIT P0, [UR5+0x28], R0 ;  /* 0x00002800ff0075a7 */ /* 0x0007220008001105 */
[----:B------:R-:W-:-:S02]  /*1d80*/  UIADD3 UR32, UPT, UPT, UR6, 0x10800, UR32 ;  /* 0x0001080006207890 */ /* 0x000fc4000fffe020 */
[----:B------:R-:W-:Y:S02]  /*1d90*/  UIADD3 UR8, UPT, UPT, UR6, 0x24800, UR8 ;  /* 0x0002480006087890 */ /* 0x000fe4000fffe008 */
[----:B------:R-:W-:Y:S01]  /*1da0*/  UIADD3.X UR5, UPT, UPT, URZ, UR27, URZ, UP0, !UPT ;  /* 0x0000001bff057290 */ /* 0x000fe200087fe4ff */
[----:B------:R-:W-:Y:S01]  /*1db0*/  UMOV UR18, 0x0 ;  /* 0x0000000000127882 */ /* 0x000fe20000000000 */
[----:B------:R-:W-:Y:S01]  /*1dc0*/  UMOV UR19, 0x10000000 ;  /* 0x1000000000137882 */ /* 0x000fe20000000000 */
[----:B------:R-:W-:Y:S01]  /*1dd0*/  UMOV UR10, UR34 ;  /* 0x00000022000a7c82 */ /* 0x000fe20008000000 */
[----:B------:R-:W-:Y:S01]  /*1de0*/  UMOV UR12, UR36 ;  /* 0x00000024000c7c82 */ /* 0x000fe20008000000 */
[----:B------:R-:W-:Y:S01]  /*1df0*/  UMOV UR9, UR33 ;  /* 0x0000002100097c82 */ /* 0x000fe20008000000 */
[----:B------:R1:W-:Y:S03]  /*1e00*/  UTMALDG.3D.MULTICAST.2CTA [UR32], [UR14], UR13, desc[UR18] ;  /* 0x000012200e0073b4 */ /* 0x0003e6000821180d */
[----:B------:R2:W-:Y:S01]  /*1e10*/  UTMALDG.3D.2CTA [UR8], [UR4], desc[UR18] ;  /* 0x00001208040075b4 */ /* 0x0005e20008211000 */
[----:B-1----:R-:W-:Y:S01]  /*1e20*/  UIADD3 UR34, UPT, UPT, UR34, 0x20, URZ ;  /* 0x0000002022227890 */ /* 0x002fe2000fffe0ff */
[----:B------:R-:W-:Y:S01]  /*1e30*/  UMOV UR13, UR25 ;  /* 0x00000019000d7c82 */ /* 0x000fe20008000000 */
[----:B--2---:R-:W-:Y:S01]  /*1e40*/  UMOV UR4, UR7 ;  /* 0x0000000700047c82 */ /* 0x004fe20008000000 */
[----:B------:R-:W-:Y:S09]  /*1e50*/  BRA.U UP2, `(.L_x_31) ;  /* 0xfffffffd02487547 */ /* 0x000ff2000b83ffff */
.L_x_25:
[----:B------:R-:W-:Y:S01]  /*1e60*/  ULEA UR4, UR7, UR6, 0x3 ;  /* 0x0000000607047291 */ /* 0x000fe2000f8e18ff */
[----:B-1-3--:R-:W-:Y:S01]  /*1e70*/  SHF.L.U32 R0, R12, 0x1f, RZ ;  /* 0x0000001f0c007819 */ /* 0x00afe200000006ff */
[----:B------:R-:W-:Y:S01]  /*1e80*/  @!P1 SYNCS.ARRIVE.TRANS64.A1T0 RZ, [UR6+0x98], RZ ;  /* 0x000098ffffff99a7 */ /* 0x000fe20008100006 */
[----:B------:R-:W-:-:S06]  /*1e90*/  UISETP.GT.AND UP0, UPT, UR40, UR39, UPT ;  /* 0x000000272800728c */ /* 0x000fcc000bf04270 */
[----:B--2-4-:R1:W2:Y:S03]  /*1ea0*/  SYNCS.PHASECHK.TRANS64.TRYWAIT P0, [UR4+0x28], R0 ;  /* 0x00002800ff0075a7 */ /* 0x0142a60008001104 */
[----:B------:R-:W-:Y:S05]  /*1eb0*/  BRA.U !UP0, `(.L_x_32) ;  /* 0x0000000108c47547 */ /* 0x000fea000b800000 */
[----:B------:R-:W-:Y:S01]  /*1ec0*/  UIADD3 UR24, UPT, UPT, UR43, UR13, URZ ;  /* 0x0000000d2b187290 */ /* 0x000fe2000fffe0ff */
[----:B------:R-:W-:-:S11]  /*1ed0*/  UMOV UR4, UR7 ;  /* 0x0000000700047c82 */ /* 0x000fd60008000000 */
.L_x_38:
[----:B------:R-:W-:Y:S01]  /*1ee0*/  ULEA UR17, UR4, UR6, 0x3 ;  /* 0x0000000604117291 */ /* 0x000fe2000f8e18ff */
[----:B--2---:R-:W-:Y:S01]  /*1ef0*/  @P3 MOV R2, 0x10000 ;  /* 0x0001000000023802 */ /* 0x004fe20000000f00 */
[----:B--2-4-:R-:W-:Y:S10]  /*1f00*/  @P0 BRA `(.L_x_33) ;  /* 0x00000000000c0947 */ /* 0x014ff40003800000 */
[----:B------:R-:W-:-:S04]  /*1f10*/  SHF.L.U32 R3, R12, 0x1f, RZ ;  /* 0x0000001f0c037819 */ /* 0x000fc800000006ff */
[----:B------:R-:W2:Y:S02]  /*1f20*/  SYNCS.PHASECHK.TRANS64.TRYWAIT P0, [UR17+0x28], R3 ;  /* 0x00002803ff0075a7 */ /* 0x000ea40008001111 */
[----:B--2---:R-:W-:Y:S05]  /*1f30*/  @!P0 BRA `(.L_x_34) ;  /* 0x000000c000e48947 */ /* 0x004fea0003800000 */
.L_x_33:
[----:B------:R2:W-:Y:S01]  /*1f40*/  @P3 SYNCS.ARRIVE.TRANS64 RZ, [UR17], R2 ;  /* 0x00000002ffff39a7 */ /* 0x0005e20008000011 */
[----:B------:R-:W-:-:S04]  /*1f50*/  ULOP3.LUT UR5, UR23, 0x2, URZ, 0xfc, !UPT ;  /* 0x0000000217057892 */ /* 0x000fc8000f8efcff */
[----:B------:R-:W-:-:S09]  /*1f60*/  UISETP.NE.AND UP0, UPT, UR5, 0x2, UPT ;  /* 0x000000020500788c */ /* 0x000fd2000bf05270 */
[----:B------:R-:W-:Y:S05]  /*1f70*/  BRA.U UP0, `(.L_x_35) ;  /* 0x0000000100047547 */ /* 0x000fea000b800000 */
[----:B------:R-:W-:Y:S05]  /*1f80*/  BPT.TRAP 0x1 ;  /* 0x000000040000795c */ /* 0x000fea0000300000 */
.L_x_35:
[----:B------:R-:W-:Y:S04]  /*1f90*/  BSSY.RECONVERGENT B0, `(.L_x_36) ;  /* 0x0000003000007945 */ /* 0x000fe80003800200 */
[----:B------:R-:W-:Y:S05]  /*1fa0*/  @!P2 BRA `(.L_x_37) ;  /* 0x000000000004a947 */ /* 0x000fea0003800000 */
[----:B------:R-:W-:Y:S05]  /*1fb0*/  BPT.TRAP 0x1 ;  /* 0x000000040000795c */ /* 0x000fea0000300000 */
.L_x_37:
[----:B------:R-:W-:Y:S05]  /*1fc0*/  BSYNC.RECONVERGENT B0 ;  /* 0x0000000000007941 */ /* 0x000fea0003800200 */
.L_x_36:
[----:B------:R-:W-:Y:S02]  /*1fd0*/  UIADD3 UR5, UPT, UPT, UR4, 0x1, URZ ;  /* 0x0000000104057890 */ /* 0x000fe4000fffe0ff */
[----:B------:R-:W-:Y:S02]  /*1fe0*/  USHF.L.U32 UR18, UR13, 0x5, URZ ;  /* 0x000000050d127899 */ /* 0x000fe400080006ff */
[----:B------:R-:W-:Y:S02]  /*1ff0*/  UISETP.NE.AND UP0, UPT, UR5, 0x5, UPT ;  /* 0x000000050500788c */ /* 0x000fe4000bf05270 */
[----:B------:R-:W-:Y:S02]  /*2000*/  ULOP3.LUT UR17, UR17, 0xfefffff8, URZ, 0xc0, !UPT ;  /* 0xfefffff811117892 */ /* 0x000fe4000f8ec0ff */
[----:B------:R-:W-:Y:S02]  /*2010*/  USEL UR8, URZ, 0x1, UP0 ;  /* 0x00000001ff087887 */ /* 0x000fe40008000000 */
[----:B------:R-:W-:-:S02]  /*2020*/  USEL UR7, UR5, URZ, UP0 ;  /* 0x000000ff05077287 */ /* 0x000fc40008000000 */
[----:B------:R-:W-:Y:S02]  /*2030*/  UIADD3 UR14, UP0, UPT, UR26, 0x180, URZ ;  /* 0x000001801a0e7890 */ /* 0x000fe4000ff1e0ff */
        /* <DEDUP_REMOVED lines=9> */
[----:B------:R-:W-:Y:S02]  /*20d0*/  UIADD3.X UR5, UPT, UPT, URZ, UR27, URZ, UP1, !UPT ;  /* 0x0000001bff057290 */ /* 0x000fe40008ffe4ff */
[----:B------:R-:W-:Y:S02]  /*20e0*/  UIADD3 UR8, UPT, UPT, UR6, 0x24800, UR8 ;  /* 0x0002480006087890 */ /* 0x000fe4000fffe008 */
[----:B------:R-:W-:Y:S01]  /*20f0*/  UIADD3.X UR15, UPT, UPT, URZ, UR27, URZ, UP0, !UPT ;  /* 0x0000001bff0f7290 */ /* 0x000fe200087fe4ff */
[----:B------:R-:W-:Y:S01]  /*2100*/  UMOV UR28, 0x0 ;  /* 0x00000000001c7882 */ /* 0x000fe20000000000 */
[----:B------:R-:W-:Y:S01]  /*2110*/  UMOV UR29, 0x10000000 ;  /* 0x10000000001d7882 */ /* 0x000fe20000000000 */
[----:B------:R-:W-:Y:S01]  /*2120*/  UMOV UR19, UR35 ;  /* 0x0000002300137c82 */ /* 0x000fe20008000000 */
[----:B------:R-:W-:Y:S01]  /*2130*/  UMOV UR20, UR36 ;  /* 0x0000002400147c82 */ /* 0x000fe20008000000 */
[----:B------:R-:W-:Y:S01]  /*2140*/  UMOV UR12, UR36 ;  /* 0x00000024000c7c82 */ /* 0x000fe20008000000 */
[----:B------:R1:W-:Y:S01]  /*2150*/  UTMALDG.3D.MULTICAST.2CTA [UR16], [UR4], UR10, desc[UR28] ;  /* 0x00001c10040073b4 */ /* 0x0003e2000821180a */
[----:B------:R-:W-:Y:S01]  /*2160*/  UMOV UR9, UR17 ;  /* 0x0000001100097c82 */ /* 0x000fe20008000000 */
[----:B------:R-:W-:-:S04]  /*2170*/  UIADD3 UR13, UPT, UPT, UR13, 0x1, URZ ;  /* 0x000000010d0d7890 */ /* 0x000fc8000fffe0ff */
[----:B------:R-:W-:Y:S01]  /*2180*/  UISETP.NE.AND UP0, UPT, UR13, UR24, UPT ;  /* 0x000000180d00728c */ /* 0x000fe2000bf05270 */
[----:B-1----:R-:W-:Y:S01]  /*2190*/  UMOV UR10, UR18 ;  /* 0x00000012000a7c82 */ /* 0x002fe20008000000 */
[----:B------:R-:W-:Y:S01]  /*21a0*/  UMOV UR4, UR7 ;  /* 0x0000000700047c82 */ /* 0x000fe20008000000 */
[----:B------:R3:W-:Y:S06]  /*21b0*/  UTMALDG.3D.2CTA [UR8], [UR14], desc[UR28] ;  /* 0x00001c080e0075b4 */ /* 0x0007ec0008211000 */
[----:B---3--:R-:W-:Y:S05]  /*21c0*/  BRA.U UP0, `(.L_x_38) ;  /* 0xfffffffd00447547 */ /* 0x008fea000b83ffff */
.L_x_32:
[C---:B------:R-:W-:Y:S01]  /*21d0*/  LEA R3, R11.reuse, UR6, 0x3 ;  /* 0x000000060b037c11 */ /* 0x040fe2000f8e18ff */
[----:B------:R-:W-:Y:S01]  /*21e0*/  NOP ;  /* 0x0000000000007918 */ /* 0x000fe20000000000 */
[----:B-1----:R-:W-:Y:S02]  /*21f0*/  SHF.L.U32 R0, R10, 0x1f, RZ ;  /* 0x0000001f0a007819 */ /* 0x002fe400000006ff */
[----:B------:R-:W-:Y:S02]  /*2200*/  LEA R5, R11, UR6, 0x4 ;  /* 0x000000060b057c11 */ /* 0x000fe4000f8e20ff */
[----:B--2-4-:R-:W1:Y:S02]  /*2210*/  SYNCS.PHASECHK.TRANS64.TRYWAIT P0, [R3+URZ+0xa0], R0 ;  /* 0x0000a000030075a7 */ /* 0x014e6400080011ff */
[----:B-1----:R-:W-:Y:S05]  /*2220*/  @!P0 BRA `(.L_x_39) ;  /* 0x000000c000408947 */ /* 0x002fea0003800000 */
.L_x_187:
[----:B------:R-:W2:Y:S01]  /*2230*/  LDS.128 R4, [R5+0x110] ;  /* 0x0001100005047984 */ /* 0x000ea20000000c00 */
[----:B------:R-:W-:Y:S01]  /*2240*/  UISETP.GE.AND UP0, UPT, UR45, 0x1, UPT ;  /* 0x000000012d00788c */ /* 0x000fe2000bf06270 */
[----:B------:R-:W-:Y:S01]  /*2250*/  @!PT LDS RZ, [RZ] ;  /* 0x00000000fffff984 */ /* 0x000fe20000000800 */
[----:B------:R-:W-:Y:S01]  /*2260*/  @!PT LDS RZ, [RZ] ;  /* 0x00000000fffff984 */ /* 0x000fe20000000800 */
[----:B------:R-:W-:Y:S01]  /*2270*/  @!PT LDS RZ, [RZ] ;  /* 0x00000000fffff984 */ /* 0x000fe20000000800 */
[----:B------:R-:W-:Y:S01]  /*2280*/  @!PT LDS RZ, [RZ] ;  /* 0x00000000fffff984 */ /* 0x000fe20000000800 */
[----:B------:R3:W-:Y:S06]  /*2290*/  MEMBAR.ALL.CTA ;  /* 0x0000000000007992 */ /* 0x0007ec0000008000 */
[----:B---3--:R-:W3:Y:S01]  /*22a0*/  FENCE.VIEW.ASYNC.S ;  /* 0x00000000000073c6 */ /* 0x008ee20000000000 */
[----:B--2---:R-:W-:-:S13]  /*22b0*/  LOP3.LUT P0, RZ, R6, 0x1, RZ, 0xc0, !PT ;  /* 0x0000000106ff7812 */ /* 0x004fda000780c0ff */
[----:B---3--:R-:W-:Y:S01]  /*22c0*/  VOTEU.ANY UP1, P0 ;  /* 0x0000000000ff7886 */ /* 0x008fe20000020100 */
[----:B------:R-:W-:-:S13]  /*22d0*/  PLOP3.LUT P0, PT, PT, PT, UP1, 0x80, 0x8 ;  /* 0x000000000008781c */ /* 0x000fda0003f0f018 */
[----:B-1----:R-:W-:Y:S02]  /*22e0*/  @P0 LOP3.LUT R0, R5, 0xffff, RZ, 0xc0, !PT ;  /* 0x0000ffff05000812 */ /* 0x002fe400078ec0ff */
[----:B------:R-:W-:Y:S02]  /*22f0*/  @P0 MOV R2, R4 ;  /* 0x0000000400020202 */ /* 0x000fe40000000f00 */
[----:B------:R-:W-:Y:S01]  /*2300*/  @P0 R2UR UR5, R0 ;  /* 0x00000000000502ca */ /* 0x000fe200000e0000 */
[----:B------:R-:W-:Y:S01]  /*2310*/  VIADD R0, R3, 0xb0 ;  /* 0x000000b003007836 */ /* 0x000fe20000000000 */
[----:B------:R-:W-:Y:S02]  /*2320*/  @P0 SHF.R.U32.HI R4, RZ, 0x10, R5 ;  /* 0x00000010ff040819 */ /* 0x000fe40000011605 */
[----:B------:R-:W-:Y:S02]  /*2330*/  @P0 R2UR UR8, R2 ;  /* 0x00000000020802ca */ /* 0x000fe400000e0000 */
[----:B------:R-:W-:-:S02]  /*2340*/  PRMT R0, RZ, 0x654, R0 ;  /* 0x00000654ff007816 */ /* 0x000fc40000000000 */
[----:B------:R-:W-:Y:S02]  /*2350*/  @P0 R2UR UR4, R4 ;  /* 0x00000000040402ca */ /* 0x000fe400000e0000 */
[----:B------:R1:W-:Y:S03]  /*2360*/  SYNCS.ARRIVE.TRANS64.RED.A1T0 RZ, [R0+URZ], RZ ;  /* 0x000000ff00ff79a7 */ /* 0x0003e600081004ff */
[----:B------:R-:W-:-:S04]  /*2370*/  @UP1 UMOV UR30, UR5 ;  /* 0x00000005001e1c82 */ /* 0x000fc80008000000 */
[----:B------:R-:W-:-:S04]  /*2380*/  @UP1 UMOV UR31, UR8 ;  /* 0x00000008001f1c82 */ /* 0x000fc80008000000 */
[----:B------:R-:W-:Y:S01]  /*2390*/  @UP1 UMOV UR36, UR4 ;  /* 0x0000000400241c82 */ /* 0x000fe20008000000 */
[----:B------:R-:W-:Y:S05]  /*23a0*/  BRA.U !UP0, `(.L_x_40) ;  /* 0x0000000108d47547 */ /* 0x000fea000b800000 */
[----:B------:R-:W2:Y:S01]  /*23b0*/  LDCU.128 UR12, c[0x0][0xb10] ;  /* 0x00016200ff0c77ac */ /* 0x000ea20008000c00 */
[----:B------:R-:W3:Y:S01]  /*23c0*/  LDCU UR24, c[0x0][0xb20] ;  /* 0x00016400ff1877ac */ /* 0x000ee20008000800 */
[----:B------:R-:W4:Y:S01]  /*23d0*/  LDCU UR20, c[0x0][0xb0c] ;  /* 0x00016180ff1477ac */ /* 0x000f220008000800 */
[----:B------:R-:W1:Y:S01]  /*23e0*/  LDCU.64 UR10, c[0x0][0xb28] ;  /* 0x00016500ff0a77ac */ /* 0x000e620008000a00 */
[----:B------:R-:W-:Y:S02]  /*23f0*/  UISETP.NE.AND UP3, UPT, UR45, 0x1, UPT ;  /* 0x000000012d00788c */ /* 0x000fe4000bf65270 */
[----:B--2---:R-:W-:Y:S02]  /*2400*/  UIMAD.WIDE.U32 UR8, UR37, UR15, URZ ;  /* 0x0000000f250872a5 */ /* 0x004fe4000f8e00ff */
[----:B------:R-:W-:Y:S02]  /*2410*/  UIMAD.WIDE.U32 UR4, UR38, UR12, URZ ;  /* 0x0000000c260472a5 */ /* 0x000fe4000f8e00ff */
[----:B------:R-:W-:-:S02]  /*2420*/  UISETP.NE.AND UP0, UPT, UR14, 0x1, UPT ;  /* 0x000000010e00788c */ /* 0x000fc4000bf05270 */
[----:B------:R-:W-:Y:S01]  /*2430*/  UIMAD.WIDE.U32 UR28, UR30, UR15, URZ ;  /* 0x0000000f1e1c72a5 */ /* 0x000fe2000f8e00ff */
[----:B------:R-:W-:Y:S02]  /*2440*/  UMOV UR8, UR9 ;  /* 0x0000000900087c82 */ /* 0x000fe40008000000 */
[----:B------:R-:W-:Y:S01]  /*2450*/  UMOV UR4, UR5 ;  /* 0x0000000500047c82 */ /* 0x000fe20008000000 */
[----:B---3--:R-:W-:Y:S02]  /*2460*/  USHF.R.U32.HI UR8, URZ, UR24, UR8 ;  /* 0x00000018ff087299 */ /* 0x008fe40008011608 */
[----:B----4-:R-:W-:Y:S02]  /*2470*/  UISETP.NE.AND UP2, UPT, UR20, 0x1, UPT ;  /* 0x000000011400788c */ /* 0x010fe4000bf45270 */
[----:B------:R-:W-:Y:S02]  /*2480*/  USHF.R.U32.HI UR4, URZ, UR13, UR4 ;  /* 0x0000000dff047299 */ /* 0x000fe40008011604 */
[----:B------:R-:W-:-:S02]  /*2490*/  USEL UR5, UR37, UR8, !UP0 ;  /* 0x0000000825057287 */ /* 0x000fc4000c000000 */
[----:B------:R-:W-:Y:S02]  /*24a0*/  USEL UR8, UR38, UR4, !UP2 ;  /* 0x0000000426087287 */ /* 0x000fe4000d000000 */
[----:B-1----:R-:W-:Y:S01]  /*24b0*/  UIMAD.WIDE.U32 UR16, UR5, UR10, URZ ;  /* 0x0000000a051072a5 */ /* 0x002fe2000f8e00ff */
[----:B------:R-:W-:Y:S01]  /*24c0*/  UMOV UR4, UR29 ;  /* 0x0000001d00047c82 */ /* 0x000fe20008000000 */
[----:B------:R-:W-:Y:S02]  /*24d0*/  UIMAD.WIDE.U32 UR18, UR31, UR12, URZ ;  /* 0x0000000c1f1272a5 */ /* 0x000fe4000f8e00ff */
[----:B------:R-:W-:-:S03]  /*24e0*/  UIMAD.WIDE.U32 UR28, UR8, UR10, URZ ;  /* 0x0000000a081c72a5 */ /* 0x000fc6000f8e00ff */
[----:B------:R-:W-:Y:S01]  /*24f0*/  UMOV UR16, UR17 ;  /* 0x0000001100107c82 */ /* 0x000fe20008000000 */
[----:B------:R-:W-:Y:S02]  /*2500*/  USHF.R.U32.HI UR4, URZ, UR24, UR4 ;  /* 0x00000018ff047299 */ /* 0x000fe40008011604 */
[----:B------:R-:W-:Y:S01]  /*2510*/  @UP3 USHF.R.U32.HI UR5, URZ, UR11, UR16 ;  /* 0x0000000bff053299 */ /* 0x000fe20008011610 */
[----:B------:R-:W-:Y:S01]  /*2520*/  UMOV UR18, UR19 ;  /* 0x0000001300127c82 */ /* 0x000fe20008000000 */
[----:B------:R-:W-:Y:S01]  /*2530*/  UMOV UR28, UR29 ;  /* 0x0000001d001c7c82 */ /* 0x000fe20008000000 */
[----:B------:R-:W-:Y:S02]  /*2540*/  USHF.R.U32.HI UR13, URZ, UR13, UR18 ;  /* 0x0000000dff0d7299 */ /* 0x000fe40008011612 */
[----:B------:R-:W-:Y:S02]  /*2550*/  USEL UR4, UR30, UR4, !UP0 ;  /* 0x000000041e047287 */ /* 0x000fe4000c000000 */
[----:B------:R-:W-:-:S02]  /*2560*/  @UP3 USHF.R.U32.HI UR8, URZ, UR11, UR28 ;  /* 0x0000000bff083299 */ /* 0x000fc4000801161c */
[----:B------:R-:W-:Y:S02]  /*2570*/  UIMAD UR9, UR45, UR5, URZ ;  /* 0x000000052d0972a4 */ /* 0x000fe4000f8e02ff */
[----:B------:R-:W-:Y:S02]  /*2580*/  USEL UR5, UR31, UR13, !UP2 ;  /* 0x0000000d1f057287 */ /* 0x000fe4000d000000 */
[----:B------:R-:W-:Y:S02]  /*2590*/  UIMAD UR12, UR45, UR8, URZ ;  /* 0x000000082d0c72a4 */ /* 0x000fe4000f8e02ff */
[----:B------:R-:W-:Y:S02]  /*25a0*/  UISETP.GE.AND UP0, UPT, UR4, UR9, UPT ;  /* 0x000000090400728c */ /* 0x000fe4000bf06270 */
[----:B------:R-:W-:Y:S02]  /*25b0*/  UIMAD.WIDE.U32 UR16, UR4, UR10, URZ ;  /* 0x0000000a041072a5 */ /* 0x000fe4000f8e00ff */
[----:B------:R-:W-:-:S02]  /*25c0*/  UISETP.GE.OR UP0, UPT, UR5, UR12, UP0 ;  /* 0x0000000c0500728c */ /* 0x000fc40008706670 */
        /* <DEDUP_REMOVED lines=19> */
.L_x_40:
[----:B------:R-:W2:Y:S02]  /*2700*/  LDCU UR4, c[0x0][0xb30] ;  /* 0x00016600ff0477ac */ /* 0x000ea40008000800 */
[----:B--2---:R-:W-:-:S09]  /*2710*/  UISETP.NE.AND UP0, UPT, UR4, 0x1, UPT ;  /* 0x000000010400788c */ /* 0x004fd2000bf05270 */
[----:B------:R-:W-:Y:S05]  /*2720*/  BRA.U UP0, `(.L_x_41) ;  /* 0x0000000100447547 */ /* 0x000fea000b800000 */
[----:B------:R-:W2:Y:S01]  /*2730*/  LDCU.128 UR12, c[0x0][0xb10] ;  /* 0x00016200ff0c77ac */ /* 0x000ea20008000c00 */
[----:B------:R-:W3:Y:S01]  /*2740*/  LDCU UR10, c[0x0][0xb0c] ;  /* 0x00016180ff0a77ac */ /* 0x000ee20008000800 */
[----:B------:R-:W4:Y:S01]  /*2750*/  LDCU UR11, c[0x0][0xb20] ;  /* 0x00016400ff0b77ac */ /* 0x000f220008000800 */
[----:B--2---:R-:W-:Y:S02]  /*2760*/  UIMAD.WIDE.U32 UR8, UR31, UR12, URZ ;  /* 0x0000000c1f0872a5 */ /* 0x004fe4000f8e00ff */
[----:B------:R-:W-:Y:S02]  /*2770*/  UIMAD.WIDE.U32 UR4, UR30, UR15, URZ ;  /* 0x0000000f1e0472a5 */ /* 0x000fe4000f8e00ff */
[----:B---3--:R-:W-:Y:S02]  /*2780*/  UISETP.NE.AND UP2, UPT, UR10, 0x1, UPT ;  /* 0x000000010a00788c */ /* 0x008fe4000bf45270 */
[----:B------:R-:W-:Y:S01]  /*2790*/  UISETP.NE.AND UP0, UPT, UR14, 0x1, UPT ;  /* 0x000000010e00788c */ /* 0x000fe2000bf05270 */
[----:B------:R-:W-:-:S02]  /*27a0*/  UMOV UR8, UR9 ;  /* 0x0000000900087c82 */ /* 0x000fc40008000000 */
[----:B------:R-:W-:Y:S01]  /*27b0*/  UMOV UR4, UR5 ;  /* 0x0000000500047c82 */ /* 0x000fe20008000000 */
[----:B------:R-:W-:Y:S02]  /*27c0*/  USHF.R.U32.HI UR13, URZ, UR13, UR8 ;  /* 0x0000000dff0d7299 */ /* 0x000fe40008011608 */
[----:B----4-:R-:W-:Y:S02]  /*27d0*/  USHF.R.U32.HI UR4, URZ, UR11, UR4 ;  /* 0x0000000bff047299 */ /* 0x010fe40008011604 */
[----:B------:R-:W-:Y:S02]  /*27e0*/  USEL UR5, UR31, UR13, !UP2 ;  /* 0x0000000d1f057287 */ /* 0x000fe4000d000000 */
[----:B------:R-:W-:-:S04]  /*27f0*/  USEL UR4, UR30, UR4, !UP0 ;  /* 0x000000041e047287 */ /* 0x000fc8000c000000 */
[----:B------:R-:W-:Y:S02]  /*2800*/  UIADD3 UR8, UPT, UPT, UR5, -UR4, URZ ;  /* 0x8000000405087290 */ /* 0x000fe4000fffe0ff */
[----:B------:R-:W-:Y:S02]  /*2810*/  UIADD3 UR4, UPT, UPT, -UR5, UR4, URZ ;  /* 0x0000000405047290 */ /* 0x000fe4000fffe1ff */
[----:B------:R-:W-:Y:S02]  /*2820*/  UIMAD UR30, UR8, UR14, UR30 ;  /* 0x0000000e081e72a4 */ /* 0x000fe4000f8e021e */
[----:B------:R-:W-:-:S12]  /*2830*/  UIMAD UR31, UR4, UR10, UR31 ;  /* 0x0000000a041f72a4 */ /* 0x000fd8000f8e021f */
.L_x_41:
[----:B------:R-:W-:Y:S01]  /*2840*/  VIADD R11, R11, 0x1 ;  /* 0x000000010b0b7836 */ /* 0x000fe20000000000 */
[----:B------:R-:W-:Y:S02]  /*2850*/  R2UR UR5, R93 ;  /* 0x000000005d0572ca */ /* 0x000fe400000e0000 */
[----:B------:R-:W-:Y:S02]  /*2860*/  R2UR UR4, R92 ;  /* 0x000000005c0472ca */ /* 0x000fe400000e0000 */
[C---:B------:R-:W-:Y:S02]  /*2870*/  ISETP.NE.AND P0, PT, R11.reuse, 0x2, PT ;  /* 0x000000020b00780c */ /* 0x040fe40003f05270 */
[----:B------:R-:W-:Y:S02]  /*2880*/  PLOP3.LUT P1, PT, PT, PT, PT, 0x80, 0x8 ;  /* 0x000000000008781c */ /* 0x000fe40003f2f070 */
[----:B------:R-:W-:Y:S02]  /*2890*/  SEL R3, RZ, 0x1, P0 ;  /* 0x00000001ff037807 */ /* 0x000fe40000000000 */
[----:B------:R-:W-:-:S02]  /*28a0*/  SEL R11, R11, RZ, P0 ;  /* 0x000000ff0b0b7207 */ /* 0x000fc40000000000 */
[----:B------:R-:W-:Y:S01]  /*28b0*/  LOP3.LUT R10, R10, R3, RZ, 0x3c, !PT ;  /* 0x000000030a0a7212 */ /* 0x000fe200078e3cff */
[----:B------:R-:W-:Y:S02]  /*28c0*/  UIADD3 UR16, UPT, UPT, UR31, UR5, URZ ;  /* 0x000000051f107290 */ /* 0x000fe4000fffe0ff */
[----:B------:R-:W-:Y:S01]  /*28d0*/  UIADD3 UR20, UPT, UPT, UR30, UR4, URZ ;  /* 0x000000041e147290 */ /* 0x000fe2000fffe0ff */
[----:B------:R-:W-:Y:S11]  /*28e0*/  BRA.U UP1, `(.L_x_42) ;  /* 0xfffffff101247547 */ /* 0x000ff6000b83ffff */
[----:B------:R-:W-:Y:S01]  /*28f0*/  UIADD3 UR8, UPT, UPT, UR6, 0x28, URZ ;  /* 0x0000002806087890 */ /* 0x000fe2000fffe0ff */
[----:B------:R-:W-:-:S03]  /*2900*/  SHF.L.U32 R3, R12, 0x1f, RZ ;  /* 0x0000001f0c037819 */ /* 0x000fc600000006ff */
[----:B------:R-:W-:-:S09]  /*2910*/  ULEA UR4, UR7, UR8, 0x3 ;  /* 0x0000000807047291 */ /* 0x000fd2000f8e18ff */
[----:B------:R-:W2:Y:S02]  /*2920*/  SYNCS.PHASECHK.TRANS64.TRYWAIT P0, [UR4], R3 ;  /* 0x00000003ff0075a7 */ /* 0x000ea40008001104 */
[----:B--2---:R-:W-:Y:S05]  /*2930*/  @!P0 BRA `(.L_x_43) ;  /* 0x000000b800908947 */ /* 0x004fea0003800000 */
.L_x_189:
[----:B------:R-:W-:-:S04]  /*2940*/  UIADD3 UR4, UPT, UPT, UR7, 0x1, URZ ;  /* 0x0000000107047890 */ /* 0x000fc8000fffe0ff */
[----:B------:R-:W-:-:S04]  /*2950*/  UISETP.NE.AND UP0, UPT, UR4, 0x5, UPT ;  /* 0x000000050400788c */ /* 0x000fc8000bf05270 */
[----:B------:R-:W-:Y:S02]  /*2960*/  USEL UR6, URZ, 0x1, UP0 ;  /* 0x00000001ff067887 */ /* 0x000fe40008000000 */
[----:B------:R-:W-:-:S04]  /*2970*/  USEL UR4, UR4, URZ, UP0 ;  /* 0x000000ff04047287 */ /* 0x000fc80008000000 */
[----:B------:R-:W-:Y:S01]  /*2980*/  ULEA UR5, UR4, UR8, 0x3 ;  /* 0x0000000804057291 */ /* 0x000fe2000f8e18ff */
[----:B------:R-:W-:-:S04]  /*2990*/  LOP3.LUT R2, R12, UR6, RZ, 0x3c, !PT ;  /* 0x000000060c027c12 */ /* 0x000fc8000f8e3cff */
[----:B-1----:R-:W-:-:S04]  /*29a0*/  SHF.L.U32 R3, R2, 0x1f, RZ ;  /* 0x0000001f02037819 */ /* 0x002fc800000006ff */
[----:B------:R-:W1:Y:S02]  /*29b0*/  SYNCS.PHASECHK.TRANS64.TRYWAIT P0, [UR5], R3 ;  /* 0x00000003ff0075a7 */ /* 0x000e640008001105 */
[----:B-1----:R-:W-:Y:S05]  /*29c0*/  @!P0 BRA `(.L_x_44) ;  /* 0x000000b800848947 */ /* 0x002fea0003800000 */
.L_x_191:
        /* <DEDUP_REMOVED lines=9> */
.L_x_193:
        /* <DEDUP_REMOVED lines=9> */
.L_x_195:
[----:B------:R-:W-:-:S04]  /*2af0*/  UIADD3 UR4, UPT, UPT, UR4, 0x1, URZ ;  /* 0x0000000104047890 */ /* 0x000fc8000fffe0ff */
[----:B------:R-:W-:-:S04]  /*2b00*/  UISETP.NE.AND UP0, UPT, UR4, 0x5, UPT ;  /* 0x000000050400788c */ /* 0x000fc8000bf05270 */
[----:B------:R-:W-:Y:S02]  /*2b10*/  USEL UR5, URZ, 0x1, UP0 ;  /* 0x00000001ff057887 */ /* 0x000fe40008000000 */
[----:B------:R-:W-:-:S04]  /*2b20*/  USEL UR4, UR4, URZ, UP0 ;  /* 0x000000ff04047287 */ /* 0x000fc80008000000 */
[----:B------:R-:W-:Y:S01]  /*2b30*/  ULEA UR4, UR4, UR8, 0x3 ;  /* 0x0000000804047291 */ /* 0x000fe2000f8e18ff */
[----:B-1----:R-:W-:-:S04]  /*2b40*/  LOP3.LUT R3, R2, UR5, RZ, 0x3c, !PT ;  /* 0x0000000502037c12 */ /* 0x002fc8000f8e3cff */
[----:B------:R-:W-:Y:S01]  /*2b50*/  SHF.L.U32 R3, R3, 0x1f, RZ ;  /* 0x0000001f03037819 */ /* 0x000fe200000006ff */
[----:B------:R-:W-:-:S07]  /*2b60*/  IMAD.U32 R0, RZ, RZ, UR4 ;  /* 0x00000004ff007e24 */ /* 0x000fce000f8e00ff */
.L_x_47:
[----:B-1----:R1:W2:Y:S02]  /*2b70*/  SYNCS.PHASECHK.TRANS64.TRYWAIT P0, [R0+URZ], R3 ;  /* 0x00000003000075a7 */ /* 0x0022a400080011ff */
[----:B--2---:R-:W-:Y:S05]  /*2b80*/  @!P0 NANOSLEEP.SYNCS 0x989680 ;  /* 0x009896800000895d */ /* 0x004fea0003900000 */
[----:B------:R-:W2:Y:S02]  /*2b90*/  @!P0 SYNCS.PHASECHK.TRANS64 P0, [R0+URZ], R3 ;  /* 0x00000003000085a7 */ /* 0x000ea400080010ff */
[----:B--2---:R-:W-:Y:S05]  /*2ba0*/  @P0 EXIT ;  /* 0x000000000000094d */ /* 0x004fea0003800000 */
[----:B------:R-:W-:Y:S05]  /*2bb0*/  BRA `(.L_x_47) ;  /* 0xfffffffc00ec7947 */ /* 0x000fea000383ffff */
.L_x_22:
[----:B------:R-:W-:-:S04]  /*2bc0*/  UISETP.NE.AND UP0, UPT, UR52, URZ, UPT ;  /* 0x000000ff3400728c */ /* 0x000fc8000bf05270 */
[----:B------:R-:W-:-:S09]  /*2bd0*/  UISETP.NE.OR UP0, UPT, UR17, 0x1, UP0 ;  /* 0x000000011100788c */ /* 0x000fd20008705670 */
[----:B------:R-:W-:Y:S05]  /*2be0*/  BRA.U UP0, `(.L_x_48) ;  /* 0x0000000500487547 */ /* 0x000fea000b800000 */
[----:B------:R-:W-:Y:S01]  /*2bf0*/  ISETP.GE.U32.AND P2, PT, R3, 0x4, PT ;  /* 0x000000040300780c */ /* 0x000fe20003f46070 */
[----:B------:R-:W-:Y:S01]  /*2c00*/  IMAD.MOV.U32 R12, RZ, RZ, 0x1 ;  /* 0x00000001ff0c7424 */ /* 0x000fe200078e00ff */
[----:B------:R-:W-:Y:S02]  /*2c10*/  CS2R R10, SRZ ;  /* 0x00000000000a7805 */ /* 0x000fe4000001ff00 */
[----:B------:R-:W-:Y:S01]  /*2c20*/  CS2R R8, SRZ ;  /* 0x0000000000087805 */ /* 0x000fe2000001ff00 */
[----:B------:R-:W-:Y:S01]  /*2c30*/  UMOV UR6, 0x400 ;  /* 0x0000040000067882 */ /* 0x000fe20000000000 */
[----:B------:R-:W-:Y:S01]  /*2c40*/  UMOV UR5, URZ ;  /* 0x000000ff00057c82 */ /* 0x000fe20008000000 */
[----:B------:R-:W-:-:S12]  /*2c50*/  ULEA UR6, UR52, UR6, 0x18 ;  /* 0x0000000634067291 */ /* 0x000fd8000f8ec0ff */
.L_x_52:
[----:B------:R-:W-:Y:S02]  /*2c60*/  LEA R0, R8, UR6, 0x3 ;  /* 0x0000000608007c11 */ /* 0x000fe4000f8e18ff */
[----:B------:R-:W-:-:S03]  /*2c70*/  SHF.L.U32 R5, R9, 0x1f, RZ ;  /* 0x0000001f09057819 */ /* 0x000fc600000006ff */
[----:B------:R-:W-:Y:S01]  /*2c80*/  VIADD R4, R0, 0xf0 ;  /* 0x000000f000047836 */ /* 0x000fe20000000000 */
[----:B------:R-:W1:Y:S02]  /*2c90*/  SYNCS.PHASECHK.TRANS64.TRYWAIT P0, [R0+URZ+0xe0], R5 ;  /* 0x0000e005000075a7 */ /* 0x000e6400080011ff */
[----:B-1----:R-:W-:Y:S05]  /*2ca0*/  @!P0 BRA `(.L_x_49) ;  /* 0x000000b800148947 */ /* 0x002fea0003800000 */
.L_x_196:
[----:B------:R-:W-:Y:S01]  /*2cb0*/  ULEA UR4, UR5, UR6, 0x3 ;  /* 0x0000000605047291 */ /* 0x000fe2000f8e18ff */
[----:B------:R-:W-:Y:S01]  /*2cc0*/  PRMT R4, RZ, 0x654, R4 ;  /* 0x00000654ff047816 */ /* 0x000fe20000000004 */
[----:B-1----:R-:W-:Y:S01]  /*2cd0*/  @!P2 IMAD.MOV.U32 R5, RZ, RZ, 0x10 ;  /* 0x00000010ff05a424 */ /* 0x002fe200078e00ff */
[----:B------:R-:W-:Y:S01]  /*2ce0*/  SHF.L.U32 R7, R12, 0x1f, RZ ;  /* 0x0000001f0c077819 */ /* 0x000fe200000006ff */
[----:B------:R-:W-:Y:S01]  /*2cf0*/  UIADD3 UR7, UPT, UPT, UR4, 0xa0, URZ ;  /* 0x000000a004077890 */ /* 0x000fe2000fffe0ff */
[----:B------:R1:W-:Y:S05]  /*2d00*/  SYNCS.ARRIVE.TRANS64.RED.A1T0 RZ, [R4+URZ], RZ ;  /* 0x000000ff04ff79a7 */ /* 0x0003ea00081004ff */
[----:B------:R-:W-:Y:S01]  /*2d10*/  IMAD.U32 R0, RZ, RZ, UR7 ;  /* 0x00000007ff007e24 */ /* 0x000fe2000f8e00ff */
[----:B------:R-:W2:Y:S04]  /*2d20*/  SYNCS.PHASECHK.TRANS64.TRYWAIT P0, [UR4+0xb0], R7 ;  /* 0x0000b007ff0075a7 */ /* 0x000ea80008001104 */
[----:B------:R-:W-:Y:S01]  /*2d30*/  PRMT R13, R3, 0x654, R0 ;  /* 0x00000654030d7816 */ /* 0x000fe20000000000 */
[----:B-12---:R-:W-:Y:S06]  /*2d40*/  @!P0 BRA `(.L_x_50) ;  /* 0x000000b800008947 */ /* 0x006fec0003800000 */
.L_x_198:
[----:B------:R-:W-:Y:S01]  /*2d50*/  ULEA UR8, UR5, UR6, 0x4 ;  /* 0x0000000605087291 */ /* 0x000fe2000f8e20ff */
[----:B------:R-:W-:Y:S01]  /*2d60*/  SEL R2, R13, R2, !P2 ;  /* 0x000000020d027207 */ /* 0x000fe20005000000 */
[----:B------:R-:W-:Y:S01]  /*2d70*/  UIADD3 UR9, UPT, UPT, UR4, 0xa0, URZ ;  /* 0x000000a004097890 */ /* 0x000fe2000fffe0ff */
[----:B-1----:R-:W-:Y:S01]  /*2d80*/  LEA R0, R11, UR6, 0x3 ;  /* 0x000000060b007c11 */ /* 0x002fe2000f8e18ff */
[----:B------:R-:W-:Y:S01]  /*2d90*/  UIADD3 UR8, UPT, UPT, UR8, 0x110, URZ ;  /* 0x0000011008087890 */ /* 0x000fe2000fffe0ff */
[----:B------:R1:W-:Y:S01]  /*2da0*/  @!P2 SYNCS.ARRIVE.TRANS64.RED RZ, [R2+URZ], R5 ;  /* 0x0000000502ffa9a7 */ /* 0x0003e200080004ff */
[----:B------:R-:W-:Y:S01]  /*2db0*/  UIADD3 UR4, UPT, UPT, UR5, 0x1, URZ ;  /* 0x0000000105047890 */ /* 0x000fe2000fffe0ff */
[----:B------:R-:W-:-:S03]  /*2dc0*/  VIADD R8, R8, 0x1 ;  /* 0x0000000108087836 */ /* 0x000fc60000000000 */
[----:B------:R-:W-:Y:S02]  /*2dd0*/  UISETP.NE.AND UP0, UPT, UR4, 0x2, UPT ;  /* 0x000000020400788c */ /* 0x000fe4000bf05270 */
[----:B------:R-:W-:Y:S01]  /*2de0*/  ISETP.NE.AND P0, PT, R8, 0x2, PT ;  /* 0x000000020800780c */ /* 0x000fe20003f05270 */
[----:B------:R-:W-:Y:S06]  /*2df0*/  UGETNEXTWORKID.BROADCAST [UR8], [UR9] ;  /* 0x00000000080073ca */ /* 0x000fec0008000100 */
[----:B------:R-:W-:Y:S02]  /*2e00*/  USEL UR7, URZ, 0x1, UP0 ;  /* 0x00000001ff077887 */ /* 0x000fe40008000000 */
[----:B------:R-:W-:-:S04]  /*2e10*/  USEL UR5, UR4, URZ, UP0 ;  /* 0x000000ff04057287 */ /* 0x000fc80008000000 */
[----:B------:R-:W-:Y:S02]  /*2e20*/  LOP3.LUT R12, R12, UR7, RZ, 0x3c, !PT ;  /* 0x000000070c0c7c12 */ /* 0x000fe4000f8e3cff */
[----:B-1----:R-:W-:-:S04]  /*2e30*/  SHF.L.U32 R5, R10, 0x1f, RZ ;  /* 0x0000001f0a057819 */ /* 0x002fc800000006ff */
[----:B------:R-:W1:Y:S02]  /*2e40*/  SYNCS.PHASECHK.TRANS64.TRYWAIT P1, [R0+URZ+0xa0], R5 ;  /* 0x0000a005000075a7 */ /* 0x000e6400080211ff */
[----:B-1----:R-:W-:Y:S05]  /*2e50*/  @!P1 BRA `(.L_x_51) ;  /* 0x000000b400d49947 */ /* 0x002fea0003800000 */
.L_x_199:
[C---:B------:R-:W-:Y:S01]  /*2e60*/  LEA R4, R11.reuse, UR6, 0x4 ;  /* 0x000000060b047c11 */ /* 0x040fe2000f8e20ff */
[----:B-1----:R-:W-:Y:S01]  /*2e70*/  VIADD R0, R0, 0xb0 ;  /* 0x000000b000007836 */ /* 0x002fe20000000000 */
[----:B------:R-:W-:Y:S01]  /*2e80*/  SEL R8, R8, RZ, P0 ;  /* 0x000000ff08087207 */ /* 0x000fe20000000000 */
[----:B------:R-:W-:-:S03]  /*2e90*/  VIADD R11, R11, 0x1 ;  /* 0x000000010b0b7836 */ /* 0x000fc60000000000 */
[----:B------:R-:W1:Y:S01]  /*2ea0*/  LDS.128 R4, [R4+0x110] ;  /* 0x0001100004047984 */ /* 0x000e620000000c00 */
[----:B------:R-:W-:Y:S02]  /*2eb0*/  PRMT R0, RZ, 0x654, R0 ;  /* 0x00000654ff007816 */ /* 0x000fe40000000000 */
[C---:B------:R-:W-:Y:S01]  /*2ec0*/  ISETP.NE.AND P1, PT, R11.reuse, 0x2, PT ;  /* 0x000000020b00780c */ /* 0x040fe20003f25270 */
[----:B------:R-:W-:Y:S01]  /*2ed0*/  @!PT LDS RZ, [RZ] ;  /* 0x00000000fffff984 */ /* 0x000fe20000000800 */
[----:B------:R-:W-:Y:S01]  /*2ee0*/  @!PT LDS RZ, [RZ] ;  /* 0x00000000fffff984 */ /* 0x000fe20000000800 */
[----:B------:R-:W-:Y:S01]  /*2ef0*/  @!PT LDS RZ, [RZ] ;  /* 0x00000000fffff984 */ /* 0x000fe20000000800 */
[----:B------:R-:W-:Y:S01]  /*2f00*/  @!PT LDS RZ, [RZ] ;  /* 0x00000000fffff984 */ /* 0x000fe20000000800 */
[----:B------:R2:W-:Y:S06]  /*2f10*/  MEMBAR.ALL.CTA ;  /* 0x0000000000007992 */ /* 0x0005ec0000008000 */
[----:B--2---:R-:W2:Y:S01]  /*2f20*/  FENCE.VIEW.ASYNC.S ;  /* 0x00000000000073c6 */ /* 0x004ea20000000000 */
[----:B------:R-:W-:Y:S01]  /*2f30*/  SEL R11, R11, RZ, P1 ;  /* 0x000000ff0b0b7207 */ /* 0x000fe20000800000 */
[----:B--2---:R2:W-:Y:S01]  /*2f40*/  SYNCS.ARRIVE.TRANS64.RED.A1T0 RZ, [R0+URZ], RZ ;  /* 0x000000ff00ff79a7 */ /* 0x0045e200081004ff */
[----:B-1----:R-:W-:-:S02]  /*2f50*/  LOP3.LUT P3, RZ, R6, 0x1, RZ, 0xc0, !PT ;  /* 0x0000000106ff7812 */ /* 0x002fc4000786c0ff */
[----:B------:R-:W-:-:S04]  /*2f60*/  SEL R5, RZ, 0x1, P1 ;  /* 0x00000001ff057807 */ /* 0x000fc80000800000 */
[----:B------:R-:W-:Y:S02]  /*2f70*/  LOP3.LUT R10, R10, R5, RZ, 0x3c, !PT ;  /* 0x000000050a0a7212 */ /* 0x000fe400078e3cff */
[----:B--2---:R-:W-:-:S04]  /*2f80*/  SEL R0, RZ, 0x1, P0 ;  /* 0x00000001ff007807 */ /* 0x004fc80000000000 */
[----:B------:R-:W-:Y:S01]  /*2f90*/  LOP3.LUT R9, R9, R0, RZ, 0x3c, !PT ;  /* 0x0000000009097212 */ /* 0x000fe200078e3cff */
[----:B------:R-:W-:Y:S06]  /*2fa0*/  @P3 BRA `(.L_x_52) ;  /* 0xfffffffc002c3947 */ /* 0x000fec000383ffff */
[----:B------:R-:W-:Y:S01]  /*2fb0*/  ULEA UR4, UR5, UR6, 0x3 ;  /* 0x0000000605047291 */ /* 0x000fe2000f8e18ff */
[----:B------:R-:W-:-:S08]  /*2fc0*/  SHF.L.U32 R3, R12, 0x1f, RZ ;  /* 0x0000001f0c037819 */ /* 0x000fd000000006ff */
[----:B------:R-:W1:Y:S02]  /*2fd0*/  SYNCS.PHASECHK.TRANS64 P0, [UR4+0xb0], R3 ;  /* 0x0000b003ff0075a7 */ /* 0x000e640008001004 */
[----:B-1----:R-:W-:Y:S05]  /*2fe0*/  @P0 BRA `(.L_x_53) ;  /* 0x0000000000080947 */ /* 0x002fea0003800000 */
[----:B------:R-:W1:Y:S02]  /*2ff0*/  SYNCS.PHASECHK.TRANS64.TRYWAIT P0, [UR4+0xb0], R3 ;  /* 0x0000b003ff0075a7 */ /* 0x000e640008001104 */
[----:B-1----:R-:W-:Y:S05]  /*3000*/  @!P0 BRA `(.L_x_54) ;  /* 0x000000b4007c8947 */ /* 0x002fea0003800000 */
.L_x_53:
[----:B------:R-:W-:-:S04]  /*3010*/  UIADD3 UR7, UPT, UPT, UR5, 0x1, URZ ;  /* 0x0000000105077890 */ /* 0x000fc8000fffe0ff */
[----:B------:R-:W-:-:S04]  /*3020*/  UISETP.NE.AND UP0, UPT, UR7, 0x2, UPT ;  /* 0x000000020700788c */ /* 0x000fc8000bf05270 */
[----:B------:R-:W-:Y:S02]  /*3030*/  USEL UR8, URZ, 0x1, UP0 ;  /* 0x00000001ff087887 */ /* 0x000fe40008000000 */
[----:B------:R-:W-:-:S04]  /*3040*/  USEL UR7, UR7, URZ, UP0 ;  /* 0x000000ff07077287 */ /* 0x000fc80008000000 */
[----:B------:R-:W-:Y:S01]  /*3050*/  ULEA UR7, UR7, UR6, 0x3 ;  /* 0x0000000607077291 */ /* 0x000fe2000f8e18ff */
[----:B-1----:R-:W-:-:S04]  /*3060*/  LOP3.LUT R3, R12, UR8, RZ, 0x3c, !PT ;  /* 0x000000080c037c12 */ /* 0x002fc8000f8e3cff */
[----:B------:R-:W-:-:S04]  /*3070*/  SHF.L.U32 R0, R3, 0x1f, RZ ;  /* 0x0000001f03007819 */ /* 0x000fc800000006ff */
[----:B------:R-:W1:Y:S02]  /*3080*/  SYNCS.PHASECHK.TRANS64 P0, [UR7+0xb0], R0 ;  /* 0x0000b000ff0075a7 */ /* 0x000e640008001007 */
[----:B-1----:R-:W-:Y:S05]  /*3090*/  @P0 EXIT ;  /* 0x000000000000094d */ /* 0x002fea0003800000 */
[----:B------:R-:W-:Y:S02]  /*30a0*/  SHF.L.U32 R3, R3, 0x1f, RZ ;  /* 0x0000001f03037819 */ /* 0x000fe400000006ff */
[----:B------:R-:W-:-:S07]  /*30b0*/  MOV R0, UR7 ;  /* 0x0000000700007c02 */ /* 0x000fce0008000f00 */
.L_x_55:
[----:B-1----:R1:W2:Y:S02]  /*30c0*/  SYNCS.PHASECHK.TRANS64.TRYWAIT P0, [R0+URZ+0xb0], R3 ;  /* 0x0000b003000075a7 */ /* 0x0022a400080011ff */
[----:B--2---:R-:W-:Y:S05]  /*30d0*/  @!P0 NANOSLEEP.SYNCS 0x989680 ;  /* 0x009896800000895d */ /* 0x004fea0003900000 */
[----:B------:R-:W2:Y:S02]  /*30e0*/  @!P0 SYNCS.PHASECHK.TRANS64 P0, [R0+URZ+0xb0], R3 ;  /* 0x0000b003000085a7 */ /* 0x000ea400080010ff */
[----:B--2---:R-:W-:Y:S05]  /*30f0*/  @P0 EXIT ;  /* 0x000000000000094d */ /* 0x004fea0003800000 */
[----:B------:R-:W-:Y:S05]  /*3100*/  BRA `(.L_x_55) ;  /* 0xfffffffc00ec7947 */ /* 0x000fea000383ffff */
.L_x_48:
[----:B------:R-:W-:Y:S05]  /*3110*/  BRA.U UP4, `(.L_x_56) ;  /* 0x0000001104907547 */ /* 0x000fea000b800000 */
[----:B------:R-:W-:Y:S01]  /*3120*/  UMOV UR4, 0x40 ;  /* 0x0000004000047882 */ /* 0x000fe20000000000 */
[----:B------:R-:W-:Y:S01]  /*3130*/  NOP ;  /* 0x0000000000007918 */ /* 0x000fe20000000000 */
[----:B------:R-:W-:Y:S01]  /*3140*/  ULEA UR5, UR52, UR4, 0x18 ;  /* 0x0000000434057291 */ /* 0x000fe2000f8ec0ff */
[----:B------:R-:W-:Y:S02]  /*3150*/  UMOV UR6, 0x400 ;  /* 0x0000040000067882 */ /* 0x000fe40000000000 */
[----:B------:R-:W-:-:S06]  /*3160*/  ULEA UR6, UR52, UR6, 0x18 ;  /* 0x0000000634067291 */ /* 0x000fcc000f8ec0ff */
[----:B------:R-:W1:Y:S02]  /*3170*/  LDS.U8 R3, [UR5+0x1c] ;  /* 0x00001c05ff037984 */ /* 0x000e640008000000 */
[----:B-1----:R-:W-:-:S13]  /*3180*/  ISETP.NE.AND P0, PT, R3, RZ, PT ;  /* 0x000000ff0300720c */ /* 0x002fda0003f05270 */
[----:B------:R-:W-:Y:S05]  /*3190*/  @P0 BRA `(.L_x_57) ;  /* 0x0000000400080947 */ /* 0x000fea0003800000 */
[----:B------:R-:W-:Y:S02]  /*31a0*/  UISETP.NE.U32.AND UP1, UPT, UR47, 0x1, UPT ;  /* 0x000000012f00788c */ /* 0x000fe4000bf25070 */
[----:B------:R-:W-:-:S07]  /*31b0*/  UIADD3 UR7, UPT, UPT, UR5, 0x8, URZ ;  /* 0x0000000805077890 */ /* 0x000fce000fffe0ff */
[----:B------:R-:W-:Y:S05]  /*31c0*/  BRA.U !UP1, `(.L_x_58) ;  /* 0x00000001099c7547 */ /* 0x000fea000b800000 */
[----:B------:R-:W-:Y:S01]  /*31d0*/  ELECT P0, URZ, PT ;  /* 0x0000000000ff782f */ /* 0x000fe20003800000 */
[----:B------:R-:W-:-:S12]  /*31e0*/  BSSY B0, `(.L_x_58) ;  /* 0x0000025000007945 */ /* 0x000fd80003800000 */
[----:B------:R-:W-:Y:S05]  /*31f0*/  @!P0 BRA `(.L_x_59) ;  /* 0x00000000008c8947 */ /* 0x000fea0003800000 */
[----:B------:R-:W-:-:S05]  /*3200*/  UMOV UR4, 0x10 ;  /* 0x0000001000047882 */ /* 0x000fca0000000000 */
[----:B------:R-:W-:Y:S04]  /*3210*/  DEPBAR.LE SB1, 0x36 ;  /* 0x00009d800000791a */ /* 0x000fe80000000000 */
[----:B------:R-:W1:Y:S02]  /*3220*/  UTCATOMSWS.2CTA.FIND_AND_SET.ALIGN UP0, UR4, UR4 ;  /* 0x00000004000475e3 */ /* 0x000e640008200800 */
[----:B-1----:R-:W-:Y:S01]  /*3230*/  MOV R10, UR4 ;  /* 0x00000004000a7c02 */ /* 0x002fe20008000f00 */
[----:B------:R-:W-:Y:S06]  /*3240*/  BRA.U UP0, `(.L_x_60) ;  /* 0x0000000100187547 */ /* 0x000fec000b800000 */
.L_x_61:
[----:B------:R-:W-:Y:S05]  /*3250*/  NANOSLEEP 0x64 ;  /* 0x000000640000795d */ /* 0x000fea0003800000 */
[----:B------:R-:W-:-:S05]  /*3260*/  UMOV UR4, 0x10 ;  /* 0x0000001000047882 */ /* 0x000fca0000000000 */
[----:B------:R-:W-:Y:S04]  /*3270*/  DEPBAR.LE SB1, 0x36 ;  /* 0x00009d800000791a */ /* 0x000fe80000000000 */
[----:B------:R-:W1:Y:S02]  /*3280*/  UTCATOMSWS.2CTA.FIND_AND_SET.ALIGN UP0, UR4, UR4 ;  /* 0x00000004000475e3 */ /* 0x000e640008200800 */
[----:B-1----:R-:W-:Y:S01]  /*3290*/  MOV R10, UR4 ;  /* 0x00000004000a7c02 */ /* 0x002fe20008000f00 */
[----:B------:R-:W-:Y:S05]  /*32a0*/  BRA.U !UP0, `(.L_x_61) ;  /* 0xfffffffd08e87547 */ /* 0x000fea000b83ffff */
.L_x_60:
[----:B------:R-:W1:Y:S01]  /*32b0*/  LDS R6, [UR5+0x10] ;  /* 0x00001005ff067984 */ /* 0x000e620008000800 */
[----:B------:R-:W-:Y:S01]  /*32c0*/  IMAD.U32 R3, RZ, RZ, UR6 ;  /* 0x00000006ff037e24 */ /* 0x000fe2000f8e00ff */
[----:B------:R-:W-:-:S03]  /*32d0*/  MOV R4, UR48 ;  /* 0x0000003000047c02 */ /* 0x000fc60008000f00 */
[----:B------:R-:W-:Y:S01]  /*32e0*/  VIADD R3, R3, 0x130 ;  /* 0x0000013003037836 */ /* 0x000fe20000000000 */
[----:B-1----:R-:W-:-:S04]  /*32f0*/  SHF.L.U32 R6, R6, 0x1f, RZ ;  /* 0x0000001f06067819 */ /* 0x002fc800000006ff */
[----:B------:R-:W1:Y:S02]  /*3300*/  SYNCS.PHASECHK.TRANS64.TRYWAIT P0, [UR5+0x8], R6 ;  /* 0x00000806ff0075a7 */ /* 0x000e640008001105 */
[----:B-1----:R-:W-:Y:S05]  /*3310*/  @P0 BRA `(.L_x_62) ;  /* 0x0000000000080947 */ /* 0x002fea0003800000 */
[----:B------:R-:W1:Y:S02]  /*3320*/  SYNCS.PHASECHK.TRANS64.TRYWAIT P0, [UR5+0x8], R6 ;  /* 0x00000806ff0075a7 */ /* 0x000e640008001105 */
[----:B-1----:R-:W-:Y:S05]  /*3330*/  @!P0 BRA `(.L_x_63) ;  /* 0x000000b000c88947 */ /* 0x002fea0003800000 */
.L_x_62:
[----:B------:R-:W-:Y:S01]  /*3340*/  PRMT R4, R4, 0x654, R3 ;  /* 0x0000065404047816 */ /* 0x000fe20000000003 */
[----:B------:R-:W-:Y:S01]  /*3350*/  HFMA2 R3, -RZ, RZ, 0, 5.9604644775390625e-08 ;  /* 0x00000001ff037431 */ /* 0x000fe200000001ff */
[----:B------:R-:W-:Y:S01]  /*3360*/  UPRMT UR4, UR48, 0x654, UR7 ;  /* 0x0000065430047896 */ /* 0x000fe20008000007 */
[----:B------:R-:W-:Y:S02]  /*3370*/  IMAD.MOV.U32 R7, RZ, RZ, 0xffff ;  /* 0x0000ffffff077424 */ /* 0x000fe400078e00ff */
[----:B-1----:R-:W-:Y:S02]  /*3380*/  IMAD.MOV.U32 R6, RZ, RZ, 0x4 ;  /* 0x00000004ff067424 */ /* 0x002fe400078e00ff */
[----:B------:R-:W-:Y:S01]  /*3390*/  IMAD.SHL.U32 R9, R10, 0x20, RZ ;  /* 0x000000200a097824 */ /* 0x000fe200078e00ff */
[----:B------:R-:W-:Y:S02]  /*33a0*/  MOV R5, UR4 ;  /* 0x0000000400057c02 */ /* 0x000fe40008000f00 */
[-C--:B------:R-:W-:Y:S01]  /*33b0*/  SHF.L.U32 R8, R7, R10.reuse, RZ ;  /* 0x0000000a07087219 */ /* 0x080fe200000006ff */
[----:B------:R1:W-:Y:S01]  /*33c0*/  SYNCS.ARRIVE.TRANS64.RED RZ, [UR4], R6 ;  /* 0x00000006ffff79a7 */ /* 0x0003e20008000404 */
[----:B------:R-:W-:Y:S01]  /*33d0*/  SHF.L.U32 R7, R3, R10, RZ ;  /* 0x0000000a03077219 */ /* 0x000fe200000006ff */
[----:B------:R1:W-:Y:S04]  /*33e0*/  STS [UR6+0x130], R9 ;  /* 0x00013009ff007988 */ /* 0x0003e80008000806 */
[----:B------:R1:W-:Y:S04]  /*33f0*/  STAS [R4.64], R10 ;  /* 0x0000000a04007dbd */ /* 0x0003e8000c0008ff */
[----:B------:R1:W-:Y:S04]  /*3400*/  ATOMS.OR RZ, [UR5+0x14], R8 ;  /* 0x00001408ffff798c */ /* 0x0003e8000b000005 */
[----:B------:R1:W-:Y:S04]  /*3410*/  ATOMS.OR RZ, [UR5+0x18], R7 ;  /* 0x00001807ffff798c */ /* 0x0003e8000b000005 */
[----:B------:R1:W-:Y:S02]  /*3420*/  ATOMS.XOR RZ, [UR5+0x10], R3 ;  /* 0x00001003ffff798c */ /* 0x0003e4000b800005 */
.L_x_59:
[----:B------:R-:W-:Y:S05]  /*3430*/  BSYNC B0 ;  /* 0x0000000000007941 */ /* 0x000fea0003800000 */
.L_x_58:
[----:B------:R-:W-:Y:S05]  /*3440*/  BRA.U UP1, `(.L_x_64) ;  /* 0x00000001016c7547 */ /* 0x000fea000b800000 */
[----:B------:R-:W-:-:S03]  /*3450*/  UMOV UR4, 0xffffffff ;  /* 0xffffffff00047882 */ /* 0x000fc60000000000 */
[----:B------:R-:W-:Y:S05]  /*3460*/  BRA.DIV UR4, `(.L_x_65) ;  /* 0x000000b204947947 */ /* 0x000fea000b800000 */
[----:B------:R-:W-:-:S13]  /*3470*/  ELECT P6, URZ, PT ;  /* 0x0000000000ff782f */ /* 0x000fda00038c0000 */
.L_x_203:
[----:B------:R-:W-:Y:S05]  /*3480*/  @!P6 BRA `(.L_x_64) ;  /* 0x00000000005ce947 */ /* 0x000fea0003800000 */
[----:B-1----:R-:W1:Y:S02]  /*3490*/  LDS R4, [UR5+0x10] ;  /* 0x00001005ff047984 */ /* 0x002e640008000800 */
[----:B-1----:R-:W-:-:S04]  /*34a0*/  SHF.L.U32 R4, R4, 0x1f, RZ ;  /* 0x0000001f04047819 */ /* 0x002fc800000006ff */
[----:B------:R-:W1:Y:S02]  /*34b0*/  SYNCS.PHASECHK.TRANS64.TRYWAIT P0, [UR5+0x8], R4 ;  /* 0x00000804ff0075a7 */ /* 0x000e640008001105 */
[----:B-1----:R-:W-:Y:S05]  /*34c0*/  @P0 BRA `(.L_x_66) ;  /* 0x0000000000080947 */ /* 0x002fea0003800000 */
[----:B------:R-:W1:Y:S02]  /*34d0*/  SYNCS.PHASECHK.TRANS64.TRYWAIT P0, [UR5+0x8], R4 ;  /* 0x00000804ff0075a7 */ /* 0x000e640008001105 */
[----:B-1----:R-:W-:Y:S05]  /*34e0*/  @!P0 BRA `(.L_x_67) ;  /* 0x000000b000948947 */ /* 0x002fea0003800000 */
.L_x_66:
[----:B------:R-:W2:Y:S01]  /*34f0*/  LDS R6, [UR6+0x130] ;  /* 0x00013006ff067984 */ /* 0x000ea20008000800 */
[----:B-1----:R-:W-:Y:S02]  /*3500*/  HFMA2 R3, -RZ, RZ, 0, 5.9604644775390625e-08 ;  /* 0x00000001ff037431 */ /* 0x002fe400000001ff */
[----:B------:R-:W-:Y:S01]  /*3510*/  IMAD.MOV.U32 R4, RZ, RZ, 0xffff ;  /* 0x0000ffffff047424 */ /* 0x000fe200078e00ff */
[----:B------:R-:W-:Y:S01]  /*3520*/  UPRMT UR4, UR48, 0x654, UR7 ;  /* 0x0000065430047896 */ /* 0x000fe20008000007 */
[----:B--2---:R-:W-:-:S03]  /*3530*/  IMAD.SHL.U32 R5, R6, 0x20, RZ ;  /* 0x0000002006057824 */ /* 0x004fc600078e00ff */
[-C--:B------:R-:W-:Y:S02]  /*3540*/  SHF.L.U32 R4, R4, R6.reuse, RZ ;  /* 0x0000000604047219 */ /* 0x080fe400000006ff */
[----:B------:R-:W-:Y:S01]  /*3550*/  SHF.L.U32 R6, R3, R6, RZ ;  /* 0x0000000603067219 */ /* 0x000fe200000006ff */
[----:B------:R2:W-:Y:S04]  /*3560*/  STS [UR6+0x130], R5 ;  /* 0x00013005ff007988 */ /* 0x0005e80008000806 */
[----:B------:R2:W-:Y:S04]  /*3570*/  ATOMS.OR RZ, [UR5+0x14], R4 ;  /* 0x00001404ffff798c */ /* 0x0005e8000b000005 */
[----:B------:R2:W-:Y:S01]  /*3580*/  ATOMS.OR RZ, [UR5+0x18], R6 ;  /* 0x00001806ffff798c */ /* 0x0005e2000b000005 */
[----:B------:R-:W-:Y:S03]  /*3590*/  SYNCS.ARRIVE.TRANS64.RED.A1T0 RZ, [UR4], RZ ;  /* 0x000000ffffff79a7 */ /* 0x000fe60008100404 */
[----:B------:R2:W-:Y:S01]  /*35a0*/  ATOMS.XOR RZ, [UR5+0x10], R3 ;  /* 0x00001003ffff798c */ /* 0x0005e2000b800005 */
[----:B------:R-:W-:Y:S05]  /*35b0*/  BRA `(.L_x_64) ;  /* 0x0000000000107947 */ /* 0x000fea0003800000 */
.L_x_57:
[----:B------:R-:W-:Y:S02]  /*35c0*/  MOV R3, 0xffffffff ;  /* 0xffffffff00037802 */ /* 0x000fe40000000f00 */
[----:B------:R-:W-:-:S03]  /*35d0*/  MOV R4, 0x3600 ;  /* 0x0000360000047802 */ /* 0x000fc60000000f00 */
[----:B------:R1:W-:Y:S04]  /*35e0*/  STS [UR6+0x130], R3 ;  /* 0x00013003ff007988 */ /* 0x0003e80008000806 */
[----:B-1---5:R-:W-:Y:S05]  /*35f0*/  CALL.REL.NOINC `($__internal_1_$__cuda_sm10x_tcgen05_guardrail_trap_phase_invalid_during_alloc) ;  /* 0x000000b800e87944 */ /* 0x022fea0003c00000 */
.L_x_64:
[----:B------:R-:W-:Y:S05]  /*3600*/  WARPSYNC.ALL ;  /* 0x0000000000007948 */ /* 0x000fea0003800000 */
[----:B------:R-:W3:Y:S01]  /*3610*/  S2UR UR4, SR_CgaCtaId ;  /* 0x00000000000479c3 */ /* 0x000ee20000008800 */
[----:B------:R-:W-:Y:S01]  /*3620*/  UMOV UR26, 0x400 ;  /* 0x00000400001a7882 */ /* 0x000fe20000000000 */
[----:B------:R-:W-:-:S06]  /*3630*/  NOP ;  /* 0x0000000000007918 */ /* 0x000fcc0000000000 */
[----:B------:R-:W-:Y:S06]  /*3640*/  BAR.ARV 0x6, 0xa0 ;  /* 0x0182800000007b1d */ /* 0x000fec0000002000 */
[----:B------:R-:W4:Y:S01]  /*3650*/  LDCU UR6, c[0x0][0x38c] ;  /* 0x00007180ff0677ac */ /* 0x000f220008000800 */
[----:B------:R-:W-:Y:S01]  /*3660*/  LOP3.LUT R0, R0, 0xffff, RZ, 0xc0, !PT ;  /* 0x0000ffff00007812 */ /* 0x000fe200078ec0ff */
[----:B-1----:R-:W-:Y:S01]  /*3670*/  IMAD.MOV.U32 R9, RZ, RZ, 0x1 ;  /* 0x00000001ff097424 */ /* 0x002fe200078e00ff */
[----:B------:R-:W-:Y:S01]  /*3680*/  LOP3.LUT R2, R2, 0xffff, RZ, 0xc0, !PT ;  /* 0x0000ffff02027812 */ /* 0x000fe200078ec0ff */
[----:B------:R-:W-:Y:S01]  /*3690*/  IMAD.MOV.U32 R8, RZ, RZ, RZ ;  /* 0x000000ffff087224 */ /* 0x000fe200078e00ff */
[----:B------:R-:W-:Y:S01]  /*36a0*/  R2UR UR42, R0 ;  /* 0x00000000002a72ca */ /* 0x000fe200000e0000 */
[----:B------:R-:W-:Y:S01]  /*36b0*/  UMOV UR32, URZ ;  /* 0x000000ff00207c82 */ /* 0x000fe20008000000 */
[----:B------:R-:W-:Y:S01]  /*36c0*/  R2UR UR28, R2 ;  /* 0x00000000021c72ca */ /* 0x000fe200000e0000 */
[----:B------:R-:W-:Y:S01]  /*36d0*/  UMOV UR23, URZ ;  /* 0x000000ff00177c82 */ /* 0x000fe20008000000 */
[----:B------:R-:W-:Y:S01]  /*36e0*/  UMOV UR22, URZ ;  /* 0x000000ff00167c82 */ /* 0x000fe20008000000 */
[----:B---3--:R-:W-:-:S02]  /*36f0*/  ULEA UR26, UR4, UR26, 0x18 ;  /* 0x0000001a041a7291 */ /* 0x008fc4000f8ec0ff */
[----:B------:R-:W-:Y:S02]  /*3700*/  UISETP.NE.AND UP3, UPT, UR47, URZ, UPT ;  /* 0x000000ff2f00728c */ /* 0x000fe4000bf65270 */
[----:B------:R-:W-:Y:S02]  /*3710*/  UIADD3 UR5, UPT, UPT, UR26, 0x10800, URZ ;  /* 0x000108001a057890 */ /* 0x000fe4000fffe0ff */
[----:B------:R-:W-:Y:S02]  /*3720*/  UIADD3 UR4, UPT, UPT, UR26, 0x24800, URZ ;  /* 0x000248001a047890 */ /* 0x000fe4000fffe0ff */
[----:B----4-:R-:W-:Y:S01]  /*3730*/  UIADD3 UR6, UPT, UPT, UR6, 0x1f, URZ ;  /* 0x0000001f06067890 */ /* 0x010fe2000fffe0ff */
[----:B--2---:R-:W1:Y:S01]  /*3740*/  LDS R3, [UR26+0x130] ;  /* 0x0001301aff037984 */ /* 0x004e620008000800 */
[----:B------:R-:W-:Y:S02]  /*3750*/  USHF.R.U32.HI UR5, URZ, 0x4, UR5 ;  /* 0x00000004ff057899 */ /* 0x000fe40008011605 */
[----:B------:R-:W-:-:S02]  /*3760*/  USHF.R.S32.HI UR33, URZ, 0x1f, UR6 ;  /* 0x0000001fff217899 */ /* 0x000fc40008011406 */
[----:B------:R-:W-:Y:S02]  /*3770*/  USHF.R.U32.HI UR4, URZ, 0x4, UR4 ;  /* 0x00000004ff047899 */ /* 0x000fe40008011604 */
[----:B------:R-:W-:Y:S02]  /*3780*/  ULEA.HI UR33, UR33, UR6, URZ, 0x5 ;  /* 0x0000000621217291 */ /* 0x000fe4000f8f28ff */
[----:B------:R-:W-:Y:S02]  /*3790*/  ULOP3.LUT UR5, UR5, 0x3fff, URZ, 0xc0, !UPT ;  /* 0x00003fff05057892 */ /* 0x000fe4000f8ec0ff */
[----:B------:R-:W-:Y:S02]  /*37a0*/  USHF.R.S32.HI UR33, URZ, 0x5, UR33 ;  /* 0x00000005ff217899 */ /* 0x000fe40008011421 */
[----:B------:R-:W-:Y:S02]  /*37b0*/  ULOP3.LUT UR30, UR4, 0x3fff, URZ, 0xc0, !UPT ;  /* 0x00003fff041e7892 */ /* 0x000fe4000f8ec0ff */
[----:B------:R-:W-:Y:S01]  /*37c0*/  UISETP.LT.AND UP0, UPT, UR33, 0x1, UPT ;  /* 0x000000012100788c */ /* 0x000fe2000bf01270 */
[----:B------:R-:W-:Y:S01]  /*37d0*/  UMOV UR40, 0x0 ;  /* 0x0000000000287882 */ /* 0x000fe20000000000 */
[----:B------:R-:W-:Y:S01]  /*37e0*/  UMOV UR41, 0x10400910 ;  /* 0x1040091000297882 */ /* 0x000fe20000000000 */
[----:B------:R-:W-:-:S02]  /*37f0*/  ULOP3.LUT UR29, UR5, 0x10000, URZ, 0xfc, !UPT ;  /* 0x00010000051d7892 */ /* 0x000fc4000f8efcff */
[----:B------:R-:W-:Y:S02]  /*3800*/  ULOP3.LUT UR30, UR30, 0x10000, URZ, 0xfc, !UPT ;  /* 0x000100001e1e7892 */ /* 0x000fe4000f8efcff */
[----:B------:R-:W-:Y:S01]  /*3810*/  USEL UR43, UR33, 0x1, !UP0 ;  /* 0x00000001212b7887 */ /* 0x000fe2000c000000 */
[----:B------:R-:W-:Y:S01]  /*3820*/  UMOV UR38, 0x0 ;  /* 0x0000000000267882 */ /* 0x000fe20000000000 */
[----:B------:R-:W-:Y:S01]  /*3830*/  UMOV UR39, 0x10400910 ;  /* 0x1040091000277882 */ /* 0x000fe20000000000 */
[----:B------:R-:W-:Y:S01]  /*3840*/  UMOV UR36, 0x0 ;  /* 0x0000000000247882 */ /* 0x000fe20000000000 */
[----:B------:R-:W-:Y:S01]  /*3850*/  UMOV UR37, 0x10400910 ;  /* 0x1040091000257882 */ /* 0x000fe20000000000 */
[----:B------:R-:W-:Y:S01]  /*3860*/  UMOV UR34, 0x0 ;  /* 0x0000000000227882 */ /* 0x000fe20000000000 */
[----:B------:R-:W-:Y:S01]  /*3870*/  UMOV UR35, 0x10400910 ;  /* 0x1040091000237882 */ /* 0x000fe20000000000 */
[----:B-1----:R-:W-:Y:S02]  /*3880*/  R2UR UR44, R3 ;  /* 0x00000000032c72ca */ /* 0x002fe400000e0000 */
[----:B------:R-:W-:-:S13]  /*3890*/  CS2R R2, SRZ ;  /* 0x0000000000027805 */ /* 0x000fda000001ff00 */
.L_x_75:
[C---:B------:R-:W-:Y:S02]  /*38a0*/  LEA R0, R8.reuse, UR26, 0x3 ;  /* 0x0000001a08007c11 */ /* 0x040fe4000f8e18ff */
[----:B------:R-:W-:Y:S02]  /*38b0*/  SHF.L.U32 R5, R3, 0x1f, RZ ;  /* 0x0000001f03057819 */ /* 0x000fe400000006ff */
[----:B------:R-:W-:Y:S02]  /*38c0*/  LEA R4, R8, UR26, 0x4 ;  /* 0x0000001a08047c11 */ /* 0x000fe4000f8e20ff */
[----:B------:R-:W1:Y:S02]  /*38d0*/  SYNCS.PHASECHK.TRANS64.TRYWAIT P0, [R0+URZ+0xa0], R5 ;  /* 0x0000a005000075a7 */ /* 0x000e6400080011ff */
[----:B-1-3--:R-:W-:Y:S05]  /*38e0*/  @!P0 BRA `(.L_x_68) ;  /* 0x000000ac00ac8947 */ /* 0x00afea0003800000 */
.L_x_204:
[----:B-1----:R-:W1:Y:S01]  /*38f0*/  LDS.128 R4, [R4+0x110] ;  /* 0x0001100004047984 */ /* 0x002e620000000c00 */
[----:B------:R-:W-:Y:S02]  /*3900*/  VIADD R0, R0, 0xb0 ;  /* 0x000000b000007836 */ /* 0x000fe40000000000 */
[----:B------:R-:W-:Y:S01]  /*3910*/  VIADD R8, R8, 0x1 ;  /* 0x0000000108087836 */ /* 0x000fe20000000000 */
[----:B------:R-:W-:Y:S01]  /*3920*/  @!PT LDS RZ, [RZ] ;  /* 0x00000000fffff984 */ /* 0x000fe20000000800 */
[----:B------:R-:W-:Y:S01]  /*3930*/  @!PT LDS RZ, [RZ] ;  /* 0x00000000fffff984 */ /* 0x000fe20000000800 */
[----:B------:R-:W-:Y:S01]  /*3940*/  @!PT LDS RZ, [RZ] ;  /* 0x00000000fffff984 */ /* 0x000fe20000000800 */
[----:B------:R-:W-:Y:S01]  /*3950*/  @!PT LDS RZ, [RZ] ;  /* 0x00000000fffff984 */ /* 0x000fe20000000800 */
[----:B------:R2:W-:Y:S06]  /*3960*/  MEMBAR.ALL.CTA ;  /* 0x0000000000007992 */ /* 0x0005ec0000008000 */
[----:B--2---:R-:W2:Y:S01]  /*3970*/  FENCE.VIEW.ASYNC.S ;  /* 0x00000000000073c6 */ /* 0x004ea20000000000 */
[----:B------:R-:W-:-:S04]  /*3980*/  PRMT R0, RZ, 0x654, R0 ;  /* 0x00000654ff007816 */ /* 0x000fc80000000000 */
[----:B--2---:R2:W-:Y:S01]  /*3990*/  SYNCS.ARRIVE.TRANS64.RED.A1T0 RZ, [R0+URZ], RZ ;  /* 0x000000ff00ff79a7 */ /* 0x0045e200081004ff */
[----:B-1----:R-:W-:Y:S01]  /*39a0*/  LOP3.LUT P1, RZ, R6, 0x1, RZ, 0xc0, !PT ;  /* 0x0000000106ff7812 */ /* 0x002fe2000782c0ff */
[----:B--2---:R-:W-:-:S12]  /*39b0*/  BRA.U UP3, `(.L_x_69) ;  /* 0x0000000503087547 */ /* 0x004fd8000b800000 */
[----:B------:R-:W1:Y:S01]  /*39c0*/  LDCU UR4, c[0x0][0x38c] ;  /* 0x00007180ff0477ac */ /* 0x000e620008000800 */
[----:B------:R-:W-:Y:S02]  /*39d0*/  PLOP3.LUT P2, PT, PT, PT, PT, 0x80, 0x8 ;  /* 0x000000000008781c */ /* 0x000fe40003f4f070 */
[----:B------:R-:W-:Y:S01]  /*39e0*/  SHF.L.U32 R5, R9, 0x1f, RZ ;  /* 0x0000001f09057819 */ /* 0x000fe200000006ff */
[----:B------:R-:W-:Y:S02]  /*39f0*/  ULEA UR31, UR32, UR26, 0x3 ;  /* 0x0000001a201f7291 */ /* 0x000fe4000f8e18ff */
[----:B------:R-:W-:Y:S02]  /*3a00*/  ULEA UR11, UR32, UR44, 0x8 ;  /* 0x0000002c200b7291 */ /* 0x000fe4000f8e40ff */
[----:B-1----:R-:W-:-:S06]  /*3a10*/  UISETP.GE.AND UP0, UPT, UR4, 0x1, UPT ;  /* 0x000000010400788c */ /* 0x002fcc000bf06270 */
[----:B------:R-:W-:-:S05]  /*3a20*/  PLOP3.LUT P0, PT, PT, PT, UP0, 0x80, 0x8 ;  /* 0x000000000008781c */ /* 0x000fca0003f0f008 */
[----:B------:R-:W-:-:S08]  /*3a30*/  @UP0 ULEA UR4, UR23, UR26, 0x3 ;  /* 0x0000001a17040291 */ /* 0x000fd0000f8e18ff */
[----:B------:R-:W-:-:S04]  /*3a40*/  @P0 SHF.L.U32 R0, R2, 0x1f, RZ ;  /* 0x0000001f02000819 */ /* 0x000fc800000006ff */
[----:B------:R1:W2:Y:S01]  /*3a50*/  @P0 SYNCS.PHASECHK.TRANS64.TRYWAIT P2, [UR4], R0 ;  /* 0x00000000ff0005a7 */ /* 0x0002a20008041104 */
[----:B------:R-:W3:Y:S02]  /*3a60*/  SYNCS.PHASECHK.TRANS64.TRYWAIT P0, [UR31+0xd0], R5 ;  /* 0x0000d005ff0075a7 */ /* 0x000ee4000800111f */
[----:B-123--:R-:W-:Y:S05]  /*3a70*/  @!P0 BRA `(.L_x_70) ;  /* 0x000000ac005c8947 */ /* 0x00efea0003800000 */
.L_x_206:
[----:B------:R-:W-:Y:S01]  /*3a80*/  UMOV UR27, UR22 ;  /* 0x00000016001b7c82 */ /* 0x000fe20008000000 */
[----:B------:R-:W-:Y:S05]  /*3a90*/  BRA.U !UP0, `(.L_x_71) ;  /* 0x0000000108c07547 */ /* 0x000fea000b800000 */
[----:B------:R-:W-:Y:S02]  /*3aa0*/  UIADD3 UR27, UPT, UPT, UR43, UR22, URZ ;  /* 0x000000162b1b7290 */ /* 0x000fe4000fffe0ff */
[----:B------:R-:W-:Y:S01]  /*3ab0*/  UPLOP3.LUT UP2, UPT, UPT, UPT, UPT, 0x40, 0x4 ;  /* 0x000000000004789c */ /* 0x000fe20003f4e870 */
[----:B------:R-:W-:Y:S01]  /*3ac0*/  UMOV UR24, UR33 ;  /* 0x0000002100187c82 */ /* 0x000fe20008000000 */
[----:B------:R-:W-:-:S09]  /*3ad0*/  UMOV UR10, UR23 ;  /* 0x00000017000a7c82 */ /* 0x000fd20008000000 */
.L_x_74:
[----:B--2---:R-:W-:Y:S01]  /*3ae0*/  ULEA UR5, UR10, UR26, 0x3 ;  /* 0x0000001a0a057291 */ /* 0x004fe2000f8e18ff */
[----:B---3--:R-:W-:Y:S11]  /*3af0*/  @P2 BRA `(.L_x_72) ;  /* 0x00000000000c2947 */ /* 0x008ff60003800000 */
[----:B-1----:R-:W-:Y:S04]  /*3b00*/  SHF.L.U32 R5, R2, 0x1f, RZ ;  /* 0x0000001f02057819 */ /* 0x002fe800000006ff */
[----:B------:R-:W1:Y:S02]  /*3b10*/  SYNCS.PHASECHK.TRANS64.TRYWAIT P0, [UR5], R5 ;  /* 0x00000005ff0075a7 */ /* 0x000e640008001105 */
[----:B-1----:R-:W-:Y:S05]  /*3b20*/  @!P0 BRA `(.L_x_73) ;  /* 0x000000ac00488947 */ /* 0x002fea0003800000 */
.L_x_72:
[----:B------:R-:W-:Y:S01]  /*3b30*/  UISETP.NE.AND UP0, UPT, UR24, 0x1, UPT ;  /* 0x000000011800788c */ /* 0x000fe2000bf05270 */
[----:B------:R-:W-:Y:S01]  /*3b40*/  PLOP3.LUT P2, PT, PT, PT, PT, 0x80, 0x8 ;  /* 0x000000000008781c */ /* 0x000fe20003f4f070 */
[----:B------:R-:W-:Y:S02]  /*3b50*/  UIADD3 UR4, UPT, UPT, UR10, 0x1, URZ ;  /* 0x000000010a047890 */ /* 0x000fe4000fffe0ff */
[----:B------:R-:W-:Y:S02]  /*3b60*/  UIADD3 UR25, UPT, UPT, UR5, 0x28, URZ ;  /* 0x0000002805197890 */ /* 0x000fe4000fffe0ff */
[----:B------:R-:W-:Y:S01]  /*3b70*/  UISETP.NE.AND UP1, UPT, UR4, 0x5, UPT ;  /* 0x000000050400788c */ /* 0x000fe2000bf25270 */
[----:B------:R-:W-:Y:S01]  /*3b80*/  PLOP3.LUT P0, PT, PT, PT, UP0, 0x80, 0x8 ;  /* 0x000000000008781c */ /* 0x000fe20003f0f008 */
[----:B------:R-:W-:Y:S02]  /*3b90*/  UIADD3 UR22, UPT, UPT, UR22, 0x1, URZ ;  /* 0x0000000116167890 */ /* 0x000fe4000fffe0ff */
[----:B------:R-:W-:Y:S02]  /*3ba0*/  USEL UR6, URZ, 0x1, UP1 ;  /* 0x00000001ff067887 */ /* 0x000fe40008800000 */
[----:B------:R-:W-:Y:S02]  /*3bb0*/  USEL UR23, UR4, URZ, UP1 ;  /* 0x000000ff04177287 */ /* 0x000fe40008800000 */
[----:B------:R-:W-:Y:S02]  /*3bc0*/  UIADD3 UR24, UPT, UPT, UR24, -0x1, URZ ;  /* 0xffffffff18187890 */ /* 0x000fe4000fffe0ff */
[----:B------:R-:W-:Y:S01]  /*3bd0*/  @UP0 ULEA UR4, UR23, UR26, 0x3 ;  /* 0x0000001a17040291 */ /* 0x000fe2000f8e18ff */
[----:B------:R-:W-:Y:S01]  /*3be0*/  LOP3.LUT R2, R2, UR6, RZ, 0x3c, !PT ;  /* 0x0000000602027c12 */ /* 0x000fe2000f8e3cff */
[----:B------:R-:W-:Y:S02]  /*3bf0*/  ULEA UR6, UR10, UR30, 0xa ;  /* 0x0000001e0a067291 */ /* 0x000fe4000f8e50ff */
[----:B------:R-:W-:Y:S01]  /*3c00*/  UISETP.NE.AND UP0, UPT, UR22, UR27, UPT ;  /* 0x0000001b1600728c */ /* 0x000fe2000bf05270 */
[----:B-1----:R-:W-:Y:S01]  /*3c10*/  @P0 SHF.L.U32 R0, R2, 0x1f, RZ ;  /* 0x0000001f02000819 */ /* 0x002fe200000006ff */
[----:B------:R-:W-:Y:S02]  /*3c20*/  UIADD3 UR20, UPT, UPT, UR6, 0x2, URZ ;  /* 0x0000000206147890 */ /* 0x000fe4000fffe0ff */
[----:B------:R-:W-:Y:S01]  /*3c30*/  UIADD3 UR16, UPT, UPT, UR6, 0x4, URZ ;  /* 0x0000000406107890 */ /* 0x000fe2000fffe0ff */
[----:B------:R2:W3:Y:S01]  /*3c40*/  @P0 SYNCS.PHASECHK.TRANS64.TRYWAIT P2, [UR4], R0 ;  /* 0x00000000ff0005a7 */ /* 0x0004e20008041104 */
[----:B------:R-:W-:Y:S02]  /*3c50*/  ULEA UR4, UR10, UR29, 0xa ;  /* 0x0000001d0a047291 */ /* 0x000fe4000f8e50ff */
[----:B------:R-:W-:Y:S02]  /*3c60*/  UIADD3 UR12, UPT, UPT, UR6, 0x6, URZ ;  /* 0x00000006060c7890 */ /* 0x000fe4000fffe0ff */
[----:B------:R-:W-:Y:S02]  /*3c70*/  UIADD3 UR18, UPT, UPT, UR4, 0x2, URZ ;  /* 0x0000000204127890 */ /* 0x000fe4000fffe0ff */
[----:B------:R-:W-:Y:S02]  /*3c80*/  UIADD3 UR14, UPT, UPT, UR4, 0x4, URZ ;  /* 0x00000004040e7890 */ /* 0x000fe4000fffe0ff */
[----:B------:R-:W-:Y:S01]  /*3c90*/  UIADD3 UR8, UPT, UPT, UR4, 0x6, URZ ;  /* 0x0000000604087890 */ /* 0x000fe2000fffe0ff */
[----:B------:R-:W-:Y:S01]  /*3ca0*/  UMOV UR7, 0x40004040 ;  /* 0x4000404000077882 */ /* 0x000fe20000000000 */
[----:B------:R-:W-:Y:S01]  /*3cb0*/  UMOV UR5, 0x40004040 ;  /* 0x4000404000057882 */ /* 0x000fe20000000000 */
[----:B------:R-:W-:Y:S01]  /*3cc0*/  UMOV UR21, 0x40004040 ;  /* 0x4000404000157882 */ /* 0x000fe20000000000 */
[----:B------:R2:W-:Y:S01]  /*3cd0*/  UTCHMMA.2CTA gdesc[UR4], gdesc[UR6], tmem[UR11], tmem[UR40], idesc[UR41], UP2 ;  /* 0x00ff2806040075ea */ /* 0x0005e2000920000b */
[----:B------:R-:W-:Y:S01]  /*3ce0*/  UPLOP3.LUT UP2, UPT, UPT, UPT, UPT, 0x80, 0x8 ;  /* 0x000000000008789c */ /* 0x000fe20003f4f070 */
[----:B------:R-:W-:Y:S01]  /*3cf0*/  UMOV UR19, 0x40004040 ;  /* 0x4000404000137882 */ /* 0x000fe20000000000 */
[----:B------:R-:W-:Y:S01]  /*3d00*/  UMOV UR17, 0x40004040 ;  /* 0x4000404000117882 */ /* 0x000fe20000000000 */
[----:B------:R2:W-:Y:S01]  /*3d10*/  UTCHMMA.2CTA gdesc[UR18], gdesc[UR20], tmem[UR11], tmem[UR38], idesc[UR39], UPT ;  /* 0x00ff2614120075ea */ /* 0x0005e2000ba0000b */
[----:B------:R-:W-:Y:S01]  /*3d20*/  UMOV UR15, 0x40004040 ;  /* 0x40004040000f7882 */ /* 0x000fe20000000000 */
[----:B------:R-:W-:Y:S01]  /*3d30*/  UMOV UR13, 0x40004040 ;  /* 0x40004040000d7882 */ /* 0x000fe20000000000 */
[----:B------:R-:W-:Y:S01]  /*3d40*/  UMOV UR9, 0x40004040 ;  /* 0x4000404000097882 */ /* 0x000fe20000000000 */
[----:B------:R2:W-:Y:S01]  /*3d50*/  UTCHMMA.2CTA gdesc[UR14], gdesc[UR16], tmem[UR11], tmem[UR36], idesc[UR37], UPT ;  /* 0x00ff24100e0075ea */ /* 0x0005e2000ba0000b */
[----:B------:R2:W-:Y:S01]  /*3d60*/  UTCHMMA.2CTA gdesc[UR8], gdesc[UR12], tmem[UR11], tmem[UR34], idesc[UR35], UPT ;  /* 0x00ff220c080075ea */ /* 0x0005e2000ba0000b */
[----:B------:R2:W-:Y:S01]  /*3d70*/  UTCBAR.2CTA.MULTICAST [UR25], URZ, UR28 ;  /* 0x000000ff190073e9 */ /* 0x0005e2000820081c */
[----:B------:R-:W-:Y:S01]  /*3d80*/  UMOV UR10, UR23 ;  /* 0x00000017000a7c82 */ /* 0x000fe20008000000 */
[----:B------:R-:W-:Y:S05]  /*3d90*/  BRA.U UP0, `(.L_x_74) ;  /* 0xfffffffd00507547 */ /* 0x000fea000b83ffff */
.L_x_71:
[----:B--2---:R-:W-:Y:S01]  /*3da0*/  UIADD3 UR4, UPT, UPT, UR31, 0xc0, URZ ;  /* 0x000000c01f047890 */ /* 0x004fe2000fffe0ff */
[----:B------:R-:W-:-:S08]  /*3db0*/  UMOV UR22, UR27 ;  /* 0x0000001b00167c82 */ /* 0x000fd00008000000 */
[----:B------:R2:W-:Y:S01]  /*3dc0*/  UTCBAR.2CTA.MULTICAST [UR4], URZ, UR42 ;  /* 0x000000ff040073e9 */ /* 0x0005e2000820082a */
[----:B------:R-:W-:Y:S02]  /*3dd0*/  NOP ;  /* 0x0000000000007918 */ /* 0x000fe40000000000 */
.L_x_69:
[----:B--2---:R-:W-:Y:S01]  /*3de0*/  UIADD3 UR4, UPT, UPT, UR32, 0x1, URZ ;  /* 0x0000000120047890 */ /* 0x004fe2000fffe0ff */
[----:B------:R-:W-:-:S03]  /*3df0*/  ISETP.NE.AND P0, PT, R8, 0x2, PT ;  /* 0x000000020800780c */ /* 0x000fc60003f05270 */
[----:B------:R-:W-:Y:S01]  /*3e00*/  UISETP.NE.AND UP0, UPT, UR4, 0x2, UPT ;  /* 0x000000020400788c */ /* 0x000fe2000bf05270 */
[----:B-1----:R-:W-:Y:S02]  /*3e10*/  SEL R0, RZ, 0x1, P0 ;  /* 0x00000001ff007807 */ /* 0x002fe40000000000 */
[----:B------:R-:W-:Y:S01]  /*3e20*/  SEL R8, R8, RZ, P0 ;  /* 0x000000ff08087207 */ /* 0x000fe20000000000 */
[----:B------:R-:W-:Y:S01]  /*3e30*/  USEL UR5, URZ, 0x1, UP0 ;  /* 0x00000001ff057887 */ /* 0x000fe20008000000 */
[----:B------:R-:W-:Y:S01]  /*3e40*/  LOP3.LUT R3, R3, R0, RZ, 0x3c, !PT ;  /* 0x0000000003037212 */ /* 0x000fe200078e3cff */
[----:B------:R-:W-:-:S04]  /*3e50*/  USEL UR32, UR4, URZ, UP0 ;  /* 0x000000ff04207287 */ /* 0x000fc80008000000 */
[----:B------:R-:W-:Y:S01]  /*3e60*/  LOP3.LUT R9, R9, UR5, RZ, 0x3c, !PT ;  /* 0x0000000509097c12 */ /* 0x000fe2000f8e3cff */
[----:B------:R-:W-:Y:S07]  /*3e70*/  @P1 BRA `(.L_x_75) ;  /* 0xfffffff800881947 */ /* 0x000fee000383ffff */
[----:B------:R-:W1:Y:S01]  /*3e80*/  S2UR UR8, SR_CgaCtaId ;  /* 0x00000000000879c3 */ /* 0x000e620000008800 */
[----:B------:R-:W-:Y:S01]  /*3e90*/  ELECT P0, URZ, PT ;  /* 0x0000000000ff782f */ /* 0x000fe20003800000 */
[----:B------:R-:W-:Y:S01]  /*3ea0*/  HFMA2 R0, -RZ, RZ, 0, 5.9604644775390625e-08 ;  /* 0x00000001ff007431 */ /* 0x000fe200000001ff */
[----:B------:R-:W-:-:S05]  /*3eb0*/  UMOV UR4, 0x40 ;  /* 0x0000004000047882 */ /* 0x000fca0000000000 */
[----:B------:R-:W-:Y:S01]  /*3ec0*/  UVIRTCOUNT.DEALLOC.SMPOOL 0x80 ;  /* 0x000000800000784c */ /* 0x000fe20000000000 */
[----:B------:R-:W-:Y:S02]  /*3ed0*/  UISETP.NE.AND UP0, UPT, UR47, URZ, UPT ;  /* 0x000000ff2f00728c */ /* 0x000fe4000bf05270 */
[----:B-1----:R-:W-:-:S09]  /*3ee0*/  ULEA UR8, UR8, UR4, 0x18 ;  /* 0x0000000408087291 */ /* 0x002fd2000f8ec0ff */
[----:B------:R1:W-:Y:S01]  /*3ef0*/  @P0 STS.U8 [UR8+0x1c], R0 ;  /* 0x00001c00ff000988 */ /* 0x0003e20008000008 */
[----:B------:R-:W-:Y:S05]  /*3f00*/  BRA.U UP0, `(.L_x_76) ;  /* 0x0000000100587547 */ /* 0x000fea000b800000 */
[----:B------:R-:W-:Y:S01]  /*3f10*/  UIADD3 UR5, UPT, UPT, UR26, 0xd0, URZ ;  /* 0x000000d01a057890 */ /* 0x000fe2000fffe0ff */
[----:B------:R-:W-:-:S03]  /*3f20*/  SHF.L.U32 R3, R9, 0x1f, RZ ;  /* 0x0000001f09037819 */ /* 0x000fc600000006ff */
[----:B------:R-:W-:-:S09]  /*3f30*/  ULEA UR4, UR32, UR5, 0x3 ;  /* 0x0000000520047291 */ /* 0x000fd2000f8e18ff */
[----:B------:R-:W2:Y:S02]  /*3f40*/  SYNCS.PHASECHK.TRANS64.TRYWAIT P0, [UR4], R3 ;  /* 0x00000003ff0075a7 */ /* 0x000ea40008001104 */
[----:B--2---:R-:W-:Y:S05]  /*3f50*/  @!P0 BRA `(.L_x_77) ;  /* 0x000000a800548947 */ /* 0x004fea0003800000 */
.L_x_209:
[----:B------:R-:W-:-:S04]  /*3f60*/  UIADD3 UR4, UPT, UPT, UR32, 0x1, URZ ;  /* 0x0000000120047890 */ /* 0x000fc8000fffe0ff */
[----:B------:R-:W-:-:S04]  /*3f70*/  UISETP.NE.AND UP1, UPT, UR4, 0x2, UPT ;  /* 0x000000020400788c */ /* 0x000fc8000bf25270 */
[----:B------:R-:W-:Y:S02]  /*3f80*/  USEL UR6, URZ, 0x1, UP1 ;  /* 0x00000001ff067887 */ /* 0x000fe40008800000 */
[----:B------:R-:W-:-:S04]  /*3f90*/  USEL UR4, UR4, URZ, UP1 ;  /* 0x000000ff04047287 */ /* 0x000fc80008800000 */
[----:B------:R-:W-:Y:S01]  /*3fa0*/  ULEA UR4, UR4, UR5, 0x3 ;  /* 0x0000000504047291 */ /* 0x000fe2000f8e18ff */
[----:B-1----:R-:W-:-:S04]  /*3fb0*/  LOP3.LUT R3, R9, UR6, RZ, 0x3c, !PT ;  /* 0x0000000609037c12 */ /* 0x002fc8000f8e3cff */
[----:B------:R-:W-:Y:S01]  /*3fc0*/  SHF.L.U32 R3, R3, 0x1f, RZ ;  /* 0x0000001f03037819 */ /* 0x000fe200000006ff */
[----:B------:R-:W-:-:S04]  /*3fd0*/  IMAD.U32 R0, RZ, RZ, UR4 ;  /* 0x00000004ff007e24 */ /* 0x000fc8000f8e00ff */
[----:B------:R1:W2:Y:S03]  /*3fe0*/  SYNCS.PHASECHK.TRANS64.TRYWAIT P0, [R0+URZ], R3 ;  /* 0x00000003000075a7 */ /* 0x0002a600080011ff */
[----:B--2---:R-:W-:Y:S05]  /*3ff0*/  @!P0 NANOSLEEP.SYNCS 0x989680 ;  /* 0x009896800000895d */ /* 0x004fea0003900000 */
[----:B------:R-:W2:Y:S02]  /*4000*/  @!P0 SYNCS.PHASECHK.TRANS64 P0, [R0+URZ], R3 ;  /* 0x00000003000085a7 */ /* 0x000ea400080010ff */
[----:B--2---:R-:W-:Y:S05]  /*4010*/  @P0 BRA `(.L_x_78) ;  /* 0x0000000000200947 */ /* 0x004fea0003800000 */
.L_x_79:
[----:B--2---:R2:W4:Y:S02]  /*4020*/  SYNCS.PHASECHK.TRANS64.TRYWAIT P0, [R0+URZ], R3 ;  /* 0x00000003000075a7 */ /* 0x00452400080011ff */
[----:B----4-:R-:W-:Y:S05]  /*4030*/  @!P0 NANOSLEEP.SYNCS 0x989680 ;  /* 0x009896800000895d */ /* 0x010fea0003900000 */
[----:B------:R-:W4:Y:S02]  /*4040*/  @!P0 SYNCS.PHASECHK.TRANS64 P0, [R0+URZ], R3 ;  /* 0x00000003000085a7 */ /* 0x000f2400080010ff */
[----:B----4-:R-:W-:Y:S05]  /*4050*/  @!P0 BRA `(.L_x_79) ;  /* 0xfffffffc00f08947 */ /* 0x010fea000383ffff */
[----:B------:R-:W-:Y:S05]  /*4060*/  BRA `(.L_x_78) ;  /* 0x00000000000c7947 */ /* 0x000fea0003800000 */
.L_x_76:
[----:B------:R-:W-:-:S04]  /*4070*/  UIADD3 UR4, UPT, UPT, UR26, 0x100, URZ ;  /* 0x000001001a047890 */ /* 0x000fc8000fffe0ff */
[----:B------:R-:W-:-:S09]  /*4080*/  UPRMT UR4, UR48, 0x654, UR4 ;  /* 0x0000065430047896 */ /* 0x000fd20008000004 */
[----:B------:R-:W-:Y:S03]  /*4090*/  SYNCS.ARRIVE.TRANS64.RED.A1T0 RZ, [UR4], RZ ;  /* 0x000000ffffff79a7 */ /* 0x000fe60008100404 */
.L_x_78:
[----:B-12---:R-:W-:Y:S01]  /*40a0*/  SHF.L.U32 R3, RZ, 0x1f, RZ ;  /* 0x0000001fff037819 */ /* 0x006fe200000006ff */
[----:B------:R-:W-:Y:S01]  /*40b0*/  UIADD3 UR4, UPT, UPT, UR26, 0x100, URZ ;  /* 0x000001001a047890 */ /* 0x000fe2000fffe0ff */
[----:B------:R-:W-:Y:S02]  /*40c0*/  PLOP3.LUT P0, PT, PT, PT, UP0, 0x80, 0x8 ;  /* 0x000000000008781c */ /* 0x000fe40003f0f008 */
[----:B------:R-:W1:Y:S02]  /*40d0*/  SYNCS.PHASECHK.TRANS64.TRYWAIT P1, [UR26+0x100], R3 ;  /* 0x00010003ff0075a7 */ /* 0x000e64000802111a */
[----:B-1----:R-:W-:Y:S09]  /*40e0*/  @!P1 BRA `(.L_x_80) ;  /* 0x000000a800089947 */ /* 0x002ff20003800000 */
.L_x_211:
[----:B------:R-:W-:Y:S01]  /*40f0*/  @!UP0 UPRMT UR4, UR48, 0x654, UR4 ;  /* 0x0000065430048896 */ /* 0x000fe20008000004 */
[----:B------:R-:W-:Y:S01]  /*4100*/  UMOV UR5, 0xffff ;  /* 0x0000ffff00057882 */ /* 0x000fe20000000000 */
[----:B------:R-:W-:-:S07]  /*4110*/  UMOV UR6, 0x1 ;  /* 0x0000000100067882 */ /* 0x000fce0000000000 */
[----:B------:R-:W-:Y:S01]  /*4120*/  @!P0 SYNCS.ARRIVE.TRANS64.RED.A1T0 RZ, [UR4], RZ ;  /* 0x000000ffffff89a7 */ /* 0x000fe20008100404 */
[----:B------:R-:W-:Y:S01]  /*4130*/  NOP ;  /* 0x0000000000007918 */ /* 0x000fe20000000000 */
[----:B-1----:R-:W1:Y:S01]  /*4140*/  LDS R0, [UR8+0x14] ;  /* 0x00001408ff007984 */ /* 0x002e620008000800 */
[----:B------:R-:W-:-:S04]  /*4150*/  ULOP3.LUT UR4, UR44, 0xffff, URZ, 0xc0, !UPT ;  /* 0x0000ffff2c047892 */ /* 0x000fc8000f8ec0ff */
[----:B------:R-:W-:-:S04]  /*4160*/  USHF.R.U32.HI UR4, URZ, 0x5, UR4 ;  /* 0x00000005ff047899 */ /* 0x000fc80008011604 */
[----:B------:R-:W-:Y:S02]  /*4170*/  USHF.L.U32 UR5, UR5, UR4, URZ ;  /* 0x0000000405057299 */ /* 0x000fe400080006ff */
[----:B------:R-:W-:-:S04]  /*4180*/  USHF.L.U32 UR4, UR6, UR4, URZ ;  /* 0x0000000406047299 */ /* 0x000fc800080006ff */
[----:B-1----:R-:W-:-:S04]  /*4190*/  LOP3.LUT R0, R0, UR5, RZ, 0xc0, !PT ;  /* 0x0000000500007c12 */ /* 0x002fc8000f8ec0ff */
[----:B------:R-:W-:-:S13]  /*41a0*/  ISETP.NE.AND P0, PT, R0, UR5, PT ;  /* 0x0000000500007c0c */ /* 0x000fda000bf05270 */
[----:B------:R-:W-:Y:S05]  /*41b0*/  @P0 BRA `(.L_x_81) ;  /* 0x0000000000580947 */ /* 0x000fea0003800000 */
[----:B------:R-:W1:Y:S02]  /*41c0*/  LDS R0, [UR8+0x18] ;  /* 0x00001808ff007984 */ /* 0x000e640008000800 */
[----:B-1----:R-:W-:-:S04]  /*41d0*/  LOP3.LUT R0, R0, UR4, RZ, 0xc0, !PT ;  /* 0x0000000400007c12 */ /* 0x002fc8000f8ec0ff */
[----:B------:R-:W-:-:S13]  /*41e0*/  ISETP.NE.AND P0, PT, R0, UR4, PT ;  /* 0x0000000400007c0c */ /* 0x000fda000bf05270 */
[----:B------:R-:W-:Y:S05]  /*41f0*/  @P0 BRA `(.L_x_82) ;  /* 0x00000000003c0947 */ /* 0x000fea0003800000 */
[----:B------:R-:W1:Y:S01]  /*4200*/  S2R R2, SR_LANEID ;  /* 0x0000000000027919 */ /* 0x000e620000000000 */
[----:B------:R-:W-:Y:S01]  /*4210*/  ULOP3.LUT UR5, URZ, UR5, URZ, 0x33, !UPT ;  /* 0x00000005ff057292 */ /* 0x000fe2000f8e33ff */
[----:B------:R-:W-:Y:S01]  /*4220*/  LOP3.LUT R4, RZ, UR4, RZ, 0x33, !PT ;  /* 0x00000004ff047c12 */ /* 0x000fe2000f8e33ff */
[----:B------:R-:W-:Y:S02]  /*4230*/  VOTEU.ANY UR4, UPT, PT ;  /* 0x0000000000047886 */ /* 0x000fe400038e0100 */
[----:B------:R-:W-:Y:S01]  /*4240*/  UFLO.U32 UR4, UR4 ;  /* 0x00000004000472bd */ /* 0x000fe200080e0000 */
[----:B------:R-:W2:Y:S01]  /*4250*/  REDUX UR6, R4 ;  /* 0x00000000040673c4 */ /* 0x000ea20000000000 */
[----:B------:R-:W-:-:S06]  /*4260*/  IMAD.U32 R0, RZ, RZ, UR5 ;  /* 0x00000005ff007e24 */ /* 0x000fcc000f8e00ff */
[----:B------:R4:W-:Y:S01]  /*4270*/  UTCATOMSWS.AND URZ, UR5 ;  /* 0x0000000500ff79e3 */ /* 0x0009e20008000000 */
[----:B------:R-:W3:Y:S01]  /*4280*/  REDUX UR7, R0 ;  /* 0x00000000000773c4 */ /* 0x000ee20000000000 */
[----:B-1----:R-:W-:Y:S01]  /*4290*/  ISETP.EQ.U32.AND P0, PT, R2, UR4, PT ;  /* 0x0000000402007c0c */ /* 0x002fe2000bf02070 */
[----:B--2---:R-:W-:Y:S01]  /*42a0*/  IMAD.U32 R2, RZ, RZ, UR6 ;  /* 0x00000006ff027e24 */ /* 0x004fe2000f8e00ff */
[----:B---3--:R-:W-:-:S11]  /*42b0*/  MOV R3, UR7 ;  /* 0x0000000700037c02 */ /* 0x008fd60008000f00 */
[----:B------:R4:W-:Y:S04]  /*42c0*/  @P0 ATOMS.AND RZ, [UR8+0x14], R3 ;  /* 0x00001403ffff098c */ /* 0x0009e8000a800008 */
[----:B------:R4:W-:Y:S01]  /*42d0*/  @P0 ATOMS.AND RZ, [UR8+0x18], R2 ;  /* 0x00001802ffff098c */ /* 0x0009e2000a800008 */
[----:B------:R-:W-:Y:S05]  /*42e0*/  BRA `(.L_x_83) ;  /* 0x0000000000147947 */ /* 0x000fea0003800000 */
.L_x_82:
[----:B------:R-:W-:Y:S02]  /*42f0*/  MOV R2, 0x4310 ;  /* 0x0000431000027802 */ /* 0x000fe40000000f00 */
[----:B---3-5:R-:W-:Y:S05]  /*4300*/  CALL.REL.NOINC `($__internal_0_$__cuda_sm10x_tcgen05_guardrail_trap_col_being_dealloced_not_returned_by_alloc) ;  /* 0x000000ac00987944 */ /* 0x028fea0003c00000 */
[----:B------:R-:W-:Y:S05]  /*4310*/  BRA `(.L_x_83) ;  /* 0x0000000000087947 */ /* 0x000fea0003800000 */
.L_x_81:
[----:B------:R-:W-:Y:S02]  /*4320*/  MOV R2, 0x4340 ;  /* 0x0000434000027802 */ /* 0x000fe40000000f00 */
[----:B---3-5:R-:W-:Y:S05]  /*4330*/  CALL.REL.NOINC `($__internal_2_$__cuda_sm10x_tcgen05_guardrail_trap_unallocated_columns_being_dealloced) ;  /* 0x000000ac00a47944 */ /* 0x028fea0003c00000 */
.L_x_83:
[----:B------:R-:W-:Y:S01]  /*4340*/  NOP ;  /* 0x0000000000007918 */ /* 0x000fe20000000000 */
[----:B----4-:R-:W-:Y:S05]  /*4350*/  EXIT ;  /* 0x000000000000794d */ /* 0x010fea0003800000 */
.L_x_56:
[----:B------:R-:W-:-:S09]  /*4360*/  UISETP.NE.OR UP0, UPT, UR17, 0x3, !UP3 ;  /* 0x000000031100788c */ /* 0x000fd2000df05670 */
[----:B------:R-:W-:Y:S05]  /*4370*/  BRA.U UP0, `(.L_x_84) ;  /* 0x0000001500d47547 */ /* 0x000fea000b800000 */
[----:B------:R-:W1:Y:S01]  /*4380*/  LDCU UR37, c[0x0][0x370] ;  /* 0x00006e00ff2577ac */ /* 0x000e620008000800 */
[----:B------:R-:W2:Y:S01]  /*4390*/  LDC.64 R16, c[0x0][0x348] ;  /* 0x0000d200ff107b82 */ /* 0x000ea20000000a00 */
[----:B------:R-:W-:Y:S01]  /*43a0*/  HFMA2 R14, -RZ, RZ, 0, 0 ;  /* 0x00000000ff0e7431 */ /* 0x000fe200000001ff */
[----:B------:R-:W-:Y:S01]  /*43b0*/  MOV R13, RZ ;  /* 0x000000ff000d7202 */ /* 0x000fe20000000f00 */
[----:B------:R-:W1:Y:S01]  /*43c0*/  LDCU.128 UR48, c[0x0][0xb10] ;  /* 0x00016200ff3077ac */ /* 0x000e620008000c00 */
[----:B------:R-:W-:Y:S01]  /*43d0*/  HFMA2 R7, -RZ, RZ, 0, 2 ;  /* 0x00004000ff077431 */ /* 0x000fe200000001ff */
[----:B------:R-:W3:Y:S03]  /*43e0*/  LDCU UR31, c[0x0][0x374] ;  /* 0x00006e80ff1f77ac */ /* 0x000ee60008000800 */
[----:B------:R-:W4:Y:S01]  /*43f0*/  LDC.64 R2, c[0x0][0x888] ;  /* 0x00022200ff027b82 */ /* 0x000f220000000a00 */
[----:B------:R-:W3:Y:S01]  /*4400*/  LDCU UR15, c[0x0][0xb0c] ;  /* 0x00016180ff0f77ac */ /* 0x000ee20008000800 */
[----:B------:R-:W2:Y:S06]  /*4410*/  LDCU UR47, c[0x0][0xb20] ;  /* 0x00016400ff2f77ac */ /* 0x000eac0008000800 */
[----:B------:R-:W4:Y:S01]  /*4420*/  LDC.64 R4, c[0x0][0x890] ;  /* 0x00022400ff047b82 */ /* 0x000f220000000a00 */
[----:B------:R-:W2:Y:S01]  /*4430*/  LDCU UR4, c[0x0][0xb30] ;  /* 0x00016600ff0477ac */ /* 0x000ea20008000800 */
[----:B-1----:R-:W-:-:S02]  /*4440*/  UIMAD.WIDE.U32 UR6, UR37, UR48, URZ ;  /* 0x00000030250672a5 */ /* 0x002fc4000f8e00ff */
[----:B---3--:R-:W-:Y:S01]  /*4450*/  UIMAD.WIDE.U32 UR8, UR31, UR51, URZ ;  /* 0x000000331f0872a5 */ /* 0x008fe2000f8e00ff */
[----:B------:R-:W-:Y:S01]  /*4460*/  UMOV UR21, 0x400 ;  /* 0x0000040000157882 */ /* 0x000fe20000000000 */
[----:B------:R-:W-:Y:S02]  /*4470*/  UPLOP3.LUT UP1, UPT, UPT, UPT, UPT, 0x40, 0x4 ;  /* 0x000000000004789c */ /* 0x000fe40003f2e870 */
[----:B------:R-:W-:Y:S01]  /*4480*/  ULEA UR21, UR52, UR21, 0x18 ;  /* 0x0000001534157291 */ /* 0x000fe2000f8ec0ff */
[----:B------:R-:W-:Y:S02]  /*4490*/  UMOV UR6, UR7 ;  /* 0x0000000700067c82 */ /* 0x000fe40008000000 */
[----:B------:R-:W-:Y:S01]  /*44a0*/  UMOV UR38, UR9 ;  /* 0x0000000900267c82 */ /* 0x000fe20008000000 */
[----:B------:R-:W-:Y:S02]  /*44b0*/  UISETP.GE.AND UP0, UPT, UR45, 0x1, UPT ;  /* 0x000000012d00788c */ /* 0x000fe4000bf06270 */
[----:B------:R-:W-:Y:S01]  /*44c0*/  UISETP.NE.AND UP4, UPT, UR45, 0x1, UPT ;  /* 0x000000012d00788c */ /* 0x000fe2000bf85270 */
[----:B------:R-:W1:Y:S01]  /*44d0*/  LDCU.64 UR22, c[0x0][0xb28] ;  /* 0x00016500ff1677ac */ /* 0x000e620008000a00 */
[----:B------:R-:W-:-:S02]  /*44e0*/  UISETP.NE.AND UP6, UPT, UR15, 0x1, UPT ;  /* 0x000000010f00788c */ /* 0x000fc4000bfc5270 */
[----:B------:R-:W-:Y:S02]  /*44f0*/  UISETP.NE.AND UP5, UPT, UR50, 0x1, UPT ;  /* 0x000000013200788c */ /* 0x000fe4000bfa5270 */
[----:B------:R-:W-:Y:S02]  /*4500*/  UIADD3 UR41, UPT, UPT, UR21, 0x50, URZ ;  /* 0x0000005015297890 */ /* 0x000fe4000fffe0ff */
[----:B------:R-:W-:Y:S02]  /*4510*/  UIADD3 UR33, UPT, UPT, UR21, 0x58, URZ ;  /* 0x0000005815217890 */ /* 0x000fe4000fffe0ff */
[----:B------:R-:W-:Y:S02]  /*4520*/  UIADD3 UR25, UPT, UPT, UR21, 0x60, URZ ;  /* 0x0000006015197890 */ /* 0x000fe4000fffe0ff */
[----:B------:R-:W-:Y:S02]  /*4530*/  UIADD3 UR17, UPT, UPT, UR21, 0x68, URZ ;  /* 0x0000006815117890 */ /* 0x000fe4000fffe0ff */
[----:B------:R-:W-:-:S02]  /*4540*/  USHF.R.U32.HI UR39, URZ, UR49, UR6 ;  /* 0x00000031ff277299 */ /* 0x000fc40008011606 */
[----:B--2---:R-:W-:Y:S02]  /*4550*/  USHF.R.U32.HI UR38, URZ, UR47, UR38 ;  /* 0x0000002fff267299 */ /* 0x004fe40008011626 */
[----:B------:R-:W-:-:S11]  /*4560*/  UISETP.NE.AND UP3, UPT, UR4, 0x1, UPT ;  /* 0x000000010400788c */ /* 0x000fd6000bf65270 */
.L_x_99:
[C---:B------:R-:W-:Y:S02]  /*4570*/  LEA R12, R14.reuse, UR21, 0x3 ;  /* 0x000000150e0c7c11 */ /* 0x040fe4000f8e18ff */
[----:B------:R-:W-:Y:S02]  /*4580*/  SHF.L.U32 R9, R13, 0x1f, RZ ;  /* 0x0000001f0d097819 */ /* 0x000fe400000006ff */
[----:B------:R-:W-:Y:S02]  /*4590*/  LEA R10, R14, UR21, 0x4 ;  /* 0x000000150e0a7c11 */ /* 0x000fe4000f8e20ff */
[----:B--2---:R-:W2:Y:S02]  /*45a0*/  SYNCS.PHASECHK.TRANS64.TRYWAIT P0, [R12+URZ+0xa0], R9 ;  /* 0x0000a0090c0075a7 */ /* 0x004ea400080011ff */
[----:B--2---:R-:W-:Y:S05]  /*45b0*/  @!P0 BRA `(.L_x_85) ;  /* 0x000000a000ec8947 */ /* 0x004fea0003800000 */
.L_x_212:
[----:B--2---:R-:W2:Y:S01]  /*45c0*/  LDS.128 R8, [R10+0x110] ;  /* 0x000110000a087984 */ /* 0x004ea20000000c00 */
[----:B------:R-:W-:Y:S01]  /*45d0*/  UISETP.GE.AND UP0, UPT, UR45, 0x1, UPT ;  /* 0x000000012d00788c */ /* 0x000fe2000bf06270 */
[----:B------:R-:W-:Y:S01]  /*45e0*/  @!PT LDS RZ, [RZ] ;  /* 0x00000000fffff984 */ /* 0x000fe20000000800 */
[----:B------:R-:W-:Y:S01]  /*45f0*/  @!PT LDS RZ, [RZ] ;  /* 0x00000000fffff984 */ /* 0x000fe20000000800 */
[----:B------:R-:W-:Y:S01]  /*4600*/  @!PT LDS RZ, [RZ] ;  /* 0x00000000fffff984 */ /* 0x000fe20000000800 */
[----:B------:R-:W-:Y:S01]  /*4610*/  @!PT LDS RZ, [RZ] ;  /* 0x00000000fffff984 */ /* 0x000fe20000000800 */
[----:B------:R3:W-:Y:S06]  /*4620*/  MEMBAR.ALL.CTA ;  /* 0x0000000000007992 */ /* 0x0007ec0000008000 */
[----:B---3--:R-:W3:Y:S01]  /*4630*/  FENCE.VIEW.ASYNC.S ;  /* 0x00000000000073c6 */ /* 0x008ee20000000000 */
[----:B--2---:R-:W-:Y:S11]  /*4640*/  LOP3.LUT P0, RZ, R10, 0x1, RZ, 0xc0, !PT ;  /* 0x000000010aff7812 */ /* 0x004ff6000780c0ff */
[----:B------:R-:W-:Y:S02]  /*4650*/  @!UPT UIADD3 URZ, UPT, UPT, URZ, URZ, URZ ;  /* 0x000000fffffff290 */ /* 0x000fe4000fffe0ff */
[----:B---3--:R-:W-:Y:S01]  /*4660*/  VOTEU.ANY UP2, P0 ;  /* 0x0000000000ff7886 */ /* 0x008fe20000040100 */
[----:B------:R-:W-:Y:S11]  /*4670*/  PLOP3.LUT P0, PT, PT, PT, UP2, 0x80, 0x8 ;  /* 0x000000000008781c */ /* 0x000ff60003f0f028 */
[----:B------:R-:W-:Y:S02]  /*4680*/  @!UPT UIADD3 URZ, UPT, UPT, URZ, URZ, URZ ;  /* 0x000000fffffff290 */ /* 0x000fe4000fffe0ff */
[----:B------:R-:W-:Y:S02]  /*4690*/  @P0 SHF.R.U32.HI R0, RZ, 0x10, R9 ;  /* 0x00000010ff000819 */ /* 0x000fe40000011609 */
[----:B------:R-:W-:Y:S02]  /*46a0*/  @P0 MOV R6, R8 ;  /* 0x0000000800060202 */ /* 0x000fe40000000f00 */
[----:B------:R-:W-:Y:S01]  /*46b0*/  @P0 R2UR UR4, R0 ;  /* 0x00000000000402ca */ /* 0x000fe200000e0000 */
[----:B------:R-:W-:Y:S01]  /*46c0*/  VIADD R0, R12, 0xb0 ;  /* 0x000000b00c007836 */ /* 0x000fe20000000000 */
[----:B------:R-:W-:Y:S02]  /*46d0*/  @P0 LOP3.LUT R8, R9, 0xffff, RZ, 0xc0, !PT ;  /* 0x0000ffff09080812 */ /* 0x000fe400078ec0ff */
[----:B------:R-:W-:Y:S02]  /*46e0*/  @P0 R2UR UR6, R6 ;  /* 0x00000000060602ca */ /* 0x000fe400000e0000 */
[----:B------:R-:W-:Y:S02]  /*46f0*/  PRMT R0, RZ, 0x654, R0 ;  /* 0x00000654ff007816 */ /* 0x000fe40000000000 */
[----:B------:R-:W-:Y:S02]  /*4700*/  @P0 R2UR UR5, R8 ;  /* 0x00000000080502ca */ /* 0x000fe400000e0000 */
[----:B------:R2:W-:Y:S03]  /*4710*/  SYNCS.ARRIVE.TRANS64.RED.A1T0 RZ, [R0+URZ], RZ ;  /* 0x000000ff00ff79a7 */ /* 0x0005e600081004ff */
[----:B------:R-:W-:Y:S04]  /*4720*/  @UP2 UMOV UR30, UR4 ;  /* 0x00000004001e2c82 */ /* 0x000fe80008000000 */
[----:B------:R-:W-:Y:S04]  /*4730*/  @UP2 UMOV UR14, UR6 ;  /* 0x00000006000e2c82 */ /* 0x000fe80008000000 */
[----:B------:R-:W-:Y:S01]  /*4740*/  @UP2 UMOV UR13, UR5 ;  /* 0x00000005000d2c82 */ /* 0x000fe20008000000 */
[----:B------:R-:W-:Y:S05]  /*4750*/  BRA.U !UP0, `(.L_x_86) ;  /* 0x0000000108a47547 */ /* 0x000fea000b800000 */
[----:B------:R-:W-:Y:S02]  /*4760*/  UIMAD.WIDE.U32 UR18, UR13, UR51, URZ ;  /* 0x000000330d1272a5 */ /* 0x000fe4000f8e00ff */
[----:B------:R-:W-:Y:S02]  /*4770*/  UIMAD.WIDE.U32 UR26, UR14, UR48, URZ ;  /* 0x000000300e1a72a5 */ /* 0x000fe4000f8e00ff */
[----:B------:R-:W-:Y:S02]  /*4780*/  USEL UR4, UR31, UR38, !UP5 ;  /* 0x000000261f047287 */ /* 0x000fe4000e800000 */
[----:B------:R-:W-:Y:S02]  /*4790*/  USEL UR7, UR37, UR39, !UP6 ;  /* 0x0000002725077287 */ /* 0x000fe4000f000000 */
[----:B-1----:R-:W-:Y:S02]  /*47a0*/  UIMAD.WIDE.U32 UR8, UR4, UR22, URZ ;  /* 0x00000016040872a5 */ /* 0x002fe4000f8e00ff */
[----:B------:R-:W-:Y:S01]  /*47b0*/  UIMAD.WIDE.U32 UR10, UR7, UR22, URZ ;  /* 0x00000016070a72a5 */ /* 0x000fe2000f8e00ff */
[----:B------:R-:W-:Y:S02]  /*47c0*/  UMOV UR5, UR19 ;  /* 0x0000001300057c82 */ /* 0x000fe40008000000 */
[----:B------:R-:W-:Y:S03]  /*47d0*/  USHF.R.U32.HI UR6, URZ, UR47, UR5 ;  /* 0x0000002fff067299 */ /* 0x000fe60008011605 */
[----:B------:R-:W-:Y:S01]  /*47e0*/  UMOV UR5, UR27 ;  /* 0x0000001b00057c82 */ /* 0x000fe20008000000 */
[----:B------:R-:W-:Y:S02]  /*47f0*/  USEL UR6, UR13, UR6, !UP5 ;  /* 0x000000060d067287 */ /* 0x000fe4000e800000 */
[----:B------:R-:W-:Y:S03]  /*4800*/  USHF.R.U32.HI UR12, URZ, UR49, UR5 ;  /* 0x00000031ff0c7299 */ /* 0x000fe60008011605 */
[----:B------:R-:W-:Y:S02]  /*4810*/  UMOV UR5, UR9 ;  /* 0x0000000900057c82 */ /* 0x000fe40008000000 */
[----:B------:R-:W-:Y:S03]  /*4820*/  @UP4 USHF.R.U32.HI UR4, URZ, UR23, UR5 ;  /* 0x00000017ff044299 */ /* 0x000fe60008011605 */
[----:B------:R-:W-:Y:S01]  /*4830*/  UMOV UR5, UR11 ;  /* 0x0000000b00057c82 */ /* 0x000fe20008000000 */
[----:B------:R-:W-:Y:S02]  /*4840*/  UIMAD UR4, UR45, UR4, URZ ;  /* 0x000000042d0472a4 */ /* 0x000fe4000f8e02ff */
[----:B------:R-:W-:Y:S02]  /*4850*/  @UP4 USHF.R.U32.HI UR7, URZ, UR23, UR5 ;  /* 0x00000017ff074299 */ /* 0x000fe40008011605 */
[----:B------:R-:W-:Y:S02]  /*4860*/  UIMAD.WIDE.U32 UR10, UR6, UR22, URZ ;  /* 0x00000016060a72a5 */ /* 0x000fe4000f8e00ff */
[----:B------:R-:W-:Y:S02]  /*4870*/  USEL UR5, UR14, UR12, !UP6 ;  /* 0x0000000c0e057287 */ /* 0x000fe4000f000000 */
[----:B------:R-:W-:Y:S02]  /*4880*/  UIMAD UR8, UR45, UR7, URZ ;  /* 0x000000072d0872a4 */ /* 0x000fe4000f8e02ff */
[----:B------:R-:W-:Y:S03]  /*4890*/  UISETP.GE.AND UP0, UPT, UR6, UR4, UPT ;  /* 0x000000040600728c */ /* 0x000fe6000bf06270 */
[----:B------:R-:W-:Y:S01]  /*48a0*/  UMOV UR4, UR11 ;  /* 0x0000000b00047c82 */ /* 0x000fe20008000000 */
[----:B------:R-:W-:Y:S02]  /*48b0*/  UISETP.GE.OR UP0, UPT, UR5, UR8, UP0 ;  /* 0x000000080500728c */ /* 0x000fe40008706670 */
[----:B------:R-:W-:Y:S02]  /*48c0*/  USHF.R.U32.HI UR4, URZ, UR23, UR4 ;  /* 0x00000017ff047299 */ /* 0x000fe40008011604 */
[----:B------:R-:W-:Y:S02]  /*48d0*/  UIMAD.WIDE.U32 UR8, UR5, UR22, URZ ;  /* 0x00000016050872a5 */ /* 0x000fe4000f8e00ff */
[----:B------:R-:W-:Y:S04]  /*48e0*/  USEL UR10, UR6, UR4, !UP4 ;  /* 0x00000004060a7287 */ /* 0x000fe8000e000000 */
[----:B------:R-:W-:Y:S01]  /*48f0*/  UIADD3 UR11, UPT, UPT, -UR10, URZ, URZ ;  /* 0x000000ff0a0b7290 */ /* 0x000fe2000fffe1ff */
[----:B------:R-:W-:Y:S02]  /*4900*/  @!UP0 UMOV UR4, UR9 ;  /* 0x0000000900048c82 */ /* 0x000fe40008000000 */
[----:B------:R-:W-:Y:S02]  /*4910*/  @!UP0 USHF.R.U32.HI UR4, URZ, UR23, UR4 ;  /* 0x00000017ff048299 */ /* 0x000fe40008011604 */
[----:B------:R-:W-:Y:S02]  /*4920*/  UIMAD UR8, UR45, UR11, UR6 ;  /* 0x0000000b2d0872a4 */ /* 0x000fe4000f8e0206 */
[----:B------:R-:W-:Y:S04]  /*4930*/  @!UP0 USEL UR4, UR5, UR4, !UP4 ;  /* 0x0000000405048287 */ /* 0x000fe8000e000000 */
[----:B------:R-:W-:Y:S02]  /*4940*/  @!UP0 UIMAD UR7, UR7, UR8, UR4 ;  /* 0x00000008070782a4 */ /* 0x000fe4000f8e0204 */
[----:B------:R-:W-:Y:S02]  /*4950*/  @!UP0 UIADD3 UR9, UPT, UPT, UR10, -UR4, URZ ;  /* 0x800000040a098290 */ /* 0x000fe4000fffe0ff */
[----:B------:R-:W-:Y:S02]  /*4960*/  UIADD3 UR8, UPT, UPT, -UR6, URZ, URZ ;  /* 0x000000ff06087290 */ /* 0x000fe4000fffe1ff */
[----:B------:R-:W-:Y:S02]  /*4970*/  UIADD3 UR4, UPT, UPT, -UR5, URZ, URZ ;  /* 0x000000ff05047290 */ /* 0x000fe4000fffe1ff */
[----:B------:R-:W-:Y:S03]  /*4980*/  @!UP0 UIMAD UR6, UR9, UR45, UR5 ;  /* 0x0000002d090682a4 */ /* 0x000fe6000f8e0205 */
[----:B------:R-:W-:Y:S01]  /*4990*/  @!UP0 UMOV UR5, UR7 ;  /* 0x0000000700058c82 */ /* 0x000fe20008000000 */
[----:B------:R-:W-:Y:S02]  /*49a0*/  UIMAD UR7, UR15, UR4, UR14 ;  /* 0x000000040f0772a4 */ /* 0x000fe4000f8e020e */
[----:B------:R-:W-:Y:S02]  /*49b0*/  UIMAD UR4, UR50, UR8, UR13 ;  /* 0x00000008320472a4 */ /* 0x000fe4000f8e020d */
[----:B------:R-:W-:Y:S02]  /*49c0*/  UIMAD UR14, UR5, UR15, UR7 ;  /* 0x0000000f050e72a4 */ /* 0x000fe4000f8e0207 */
[----:B------:R-:W-:Y:S11]  /*49d0*/  UIMAD UR13, UR6, UR50, UR4 ;  /* 0x00000032060d72a4 */ /* 0x000ff6000f8e0204 */
[----:B------:R-:W-:Y:S01]  /*49e0*/  @!UPT UIADD3 URZ, UPT, UPT, URZ, URZ, URZ ;  /* 0x000000fffffff290 */ /* 0x000fe2000fffe0ff */
.L_x_86:
[----:B------:R-:W3:Y:S01]  /*49f0*/  @!UP3 LDCU.128 UR8, c[0x0][0xb10] ;  /* 0x00016200ff08b7ac */ /* 0x000ee20008000c00 */
[----:B------:R-:W-:Y:S01]  /*4a00*/  IMAD.MOV.U32 R10, RZ, RZ, 0x1 ;  /* 0x00000001ff0a7424 */ /* 0x000fe200078e00ff */
[C---:B----4-:R-:W-:Y:S02]  /*4a10*/  ISETP.NE.U32.AND P1, PT, R4.reuse, RZ, PT ;  /* 0x000000ff0400720c */ /* 0x050fe40003f25070 */
[----:B------:R-:W-:Y:S02]  /*4a20*/  ISETP.NE.U32.AND P0, PT, R4, RZ, PT ;  /* 0x000000ff0400720c */ /* 0x000fe40003f05070 */
[C---:B------:R-:W-:Y:S01]  /*4a30*/  ISETP.NE.AND.EX P1, PT, R5.reuse, RZ, PT, P1 ;  /* 0x000000ff0500720c */ /* 0x040fe20003f25310 */
[----:B------:R-:W4:Y:S01]  /*4a40*/  @!UP3 LDCU UR5, c[0x0][0xb0c] ;  /* 0x00016180ff05b7ac */ /* 0x000f220008000800 */
[----:B------:R-:W-:Y:S02]  /*4a50*/  ISETP.NE.AND.EX P0, PT, R5, RZ, PT, P0 ;  /* 0x000000ff0500720c */ /* 0x000fe40003f05300 */
[----:B------:R-:W-:Y:S01]  /*4a60*/  SHF.L.U32 R10, R10, 0x1f, RZ ;  /* 0x0000001f0a0a7819 */ /* 0x000fe200000006ff */
[----:B------:R-:W-:Y:S02]  /*4a70*/  USHF.L.U32 UR43, UR16, 0x7, URZ ;  /* 0x00000007102b7899 */ /* 0x000fe400080006ff */
[----:B------:R-:W-:Y:S02]  /*4a80*/  USHF.L.U32 UR42, UR20, 0x8, URZ ;  /* 0x00000008142a7899 */ /* 0x000fe400080006ff */
[----:B---3--:R-:W-:Y:S07]  /*4a90*/  UIMAD.WIDE.U32 UR6, UR14, UR8, URZ ;  /* 0x000000080e0672a5 */ /* 0x008fee000f8e00ff */
[----:B------:R-:W-:Y:S01]  /*4aa0*/  @!UP3 UMOV UR4, UR7 ;  /* 0x000000070004bc82 */ /* 0x000fe20008000000 */
[----:B----4-:R-:W-:Y:S02]  /*4ab0*/  @!UP3 UISETP.NE.AND UP0, UPT, UR5, 0x1, UPT ;  /* 0x000000010500b88c */ /* 0x010fe4000bf05270 */
[----:B------:R-:W-:Y:S02]  /*4ac0*/  @!UP3 USHF.R.U32.HI UR4, URZ, UR9, UR4 ;  /* 0x00000009ff04b299 */ /* 0x000fe40008011604 */
[----:B------:R-:W-:Y:S02]  /*4ad0*/  UIMAD.WIDE.U32 UR6, UR13, UR11, URZ ;  /* 0x0000000b0d0672a5 */ /* 0x000fe4000f8e00ff */
[----:B------:R-:W-:Y:S02]  /*4ae0*/  @!UP3 USEL UR8, UR14, UR4, !UP0 ;  /* 0x000000040e08b287 */ /* 0x000fe4000c000000 */
[----:B------:R-:W-:Y:S03]  /*4af0*/  @!UP3 UISETP.NE.AND UP0, UPT, UR10, 0x1, UPT ;  /* 0x000000010a00b88c */ /* 0x000fe6000bf05270 */
[----:B------:R-:W-:Y:S02]  /*4b00*/  @!UP3 UMOV UR6, UR7 ;  /* 0x000000070006bc82 */ /* 0x000fe40008000000 */
[----:B------:R-:W3:Y:S02]  /*4b10*/  @!UP3 LDCU UR4, c[0x0][0xb20] ;  /* 0x00016400ff04b7ac */ /* 0x000ee40008000800 */
[----:B---3--:R-:W-:Y:S04]  /*4b20*/  @!UP3 USHF.R.U32.HI UR6, URZ, UR4, UR6 ;  /* 0x00000004ff06b299 */ /* 0x008fe80008011606 */
[----:B------:R-:W-:Y:S04]  /*4b30*/  @!UP3 USEL UR6, UR13, UR6, !UP0 ;  /* 0x000000060d06b287 */ /* 0x000fe8000c000000 */
[----:B------:R-:W-:Y:S02]  /*4b40*/  @!UP3 UIADD3 UR4, UPT, UPT, -UR8, UR6, URZ ;  /* 0x000000060804b290 */ /* 0x000fe4000fffe1ff */
[----:B------:R-:W-:Y:S02]  /*4b50*/  @!UP3 UIADD3 UR6, UPT, UPT, UR8, -UR6, URZ ;  /* 0x800000060806b290 */ /* 0x000fe4000fffe0ff */
[----:B------:R-:W-:Y:S02]  /*4b60*/  @!UP3 UIMAD UR14, UR4, UR5, UR14 ;  /* 0x00000005040eb2a4 */ /* 0x000fe4000f8e020e */
[----:B------:R-:W-:Y:S01]  /*4b70*/  @!UP3 UIMAD UR13, UR6, UR10, UR13 ;  /* 0x0000000a060db2a4 */ /* 0x000fe2000f8e020d */
[----:B------:R-:W-:Y:S11]  /*4b80*/  BRA.U UP1, `(.L_x_87) ;  /* 0x0000000101107547 */ /* 0x000ff6000b800000 */
[----:B--2---:R-:W-:Y:S04]  /*4b90*/  MOV R0, UR46 ;  /* 0x0000002e00007c02 */ /* 0x004fe80008000f00 */
[----:B------:R-:W-:Y:S04]  /*4ba0*/  SHF.L.U32 R9, R0, 0x1f, RZ ;  /* 0x0000001f00097819 */ /* 0x000fe800000006ff */
[----:B------:R-:W2:Y:S02]  /*4bb0*/  SYNCS.PHASECHK.TRANS64.TRYWAIT P2, [UR21+0x98], R9 ;  /* 0x00009809ff0075a7 */ /* 0x000ea40008041115 */
[----:B--2---:R-:W-:Y:S05]  /*4bc0*/  @!P2 BRA `(.L_x_88) ;  /* 0x0000009c007ca947 */ /* 0x004fea0003800000 */
.L_x_87:
[----:B------:R-:W-:Y:S05]  /*4bd0*/  @!P1 BRA `(.L_x_89) ;  /* 0x0000000000309947 */ /* 0x000fea0003800000 */
[----:B------:R-:W-:Y:S01]  /*4be0*/  ISETP.NE.U32.AND P1, PT, R2, RZ, PT ;  /* 0x000000ff0200720c */ /* 0x000fe20003f25070 */
[----:B------:R-:W3:Y:S01]  /*4bf0*/  LDCU.64 UR4, c[0x0][0x358] ;  /* 0x00006b00ff0477ac */ /* 0x000ee20008000a00 */
[----:B------:R-:W-:Y:S02]  /*4c00*/  IMAD.MOV.U32 R90, RZ, RZ, 0x1 ;  /* 0x00000001ff5a7424 */ /* 0x000fe400078e00ff */
[----:B------:R-:W-:Y:S11]  /*4c10*/  ISETP.NE.AND.EX P1, PT, R3, RZ, PT, P1 ;  /* 0x000000ff0300720c */ /* 0x000ff60003f25310 */
[----:B------:R-:W-:Y:S02]  /*4c20*/  @!UPT UIADD3 URZ, UPT, UPT, URZ, URZ, URZ ;  /* 0x000000fffffff290 */ /* 0x000fe4000fffe0ff */
[----:B--2---:R-:W2:Y:S01]  /*4c30*/  @P1 LDC.64 R8, c[0x0][0x888] ;  /* 0x00022200ff081b82 */ /* 0x004ea20000000a00 */
[----:B------:R-:W-:Y:S04]  /*4c40*/  @P1 IMAD R0, R4, UR36, RZ ;  /* 0x0000002404001c24 */ /* 0x000fe8000f8e02ff */
[----:B--2---:R-:W-:Y:S04]  /*4c50*/  @P1 IMAD.WIDE R8, R0, 0x4, R8 ;  /* 0x0000000400081825 */ /* 0x004fe800078e0208 */
[----:B------:R-:W-:Y:S01]  /*4c60*/  HFMA2 R0, -RZ, RZ, 0, 5.9604644775390625e-08 ;  /* 0x00000001ff007431 */ /* 0x000fe200000001ff */
[----:B---3-5:R3:W5:Y:S04]  /*4c70*/  @P1 LDG.E R45, desc[UR4][R8.64] ;  /* 0x00000004082d1981 */ /* 0x028768000c1e1900 */
[----:B------:R-:W-:Y:S01]  /*4c80*/  @!P1 PRMT R90, R0, 0x7610, R90 ;  /* 0x00007610005a9816 */ /* 0x000fe2000000005a */
[----:B---3--:R-:W4:Y:S06]  /*4c90*/  @!P1 LDC R45, c[0x0][0x880] ;  /* 0x00022000ff2d9b82 */ /* 0x008f2c0000000800 */
.L_x_89:
[----:B----45:R-:W-:Y:S01]  /*4ca0*/  @!P0 FSETP.EQ.AND P1, PT, R45, RZ, PT ;  /* 0x000000ff2d00820b */ /* 0x030fe20003f22000 */
[----:B------:R-:W-:Y:S01]  /*4cb0*/  @!UPT UIADD3 URZ, UPT, UPT, URZ, URZ, URZ ;  /* 0x000000fffffff290 */ /* 0x000fe2000fffe0ff */
[----:B------:R-:W-:Y:S11]  /*4cc0*/  @!P0 BRA `(.L_x_90) ;  /* 0x0000000000188947 */ /* 0x000ff60003800000 */
[----:B------:R-:W-:Y:S02]  /*4cd0*/  LOP3.LUT P0, RZ, R90, 0xff, RZ, 0xc0, !PT ;  /* 0x000000ff5aff7812 */ /* 0x000fe4000780c0ff */
[----:B------:R-:W-:Y:S04]  /*4ce0*/  ISETP.NE.U32.AND P1, PT, R2, RZ, PT ;  /* 0x000000ff0200720c */ /* 0x000fe80003f25070 */
[----:B------:R-:W-:Y:S04]  /*4cf0*/  ISETP.NE.AND.EX P1, PT, R3, RZ, PT, P1 ;  /* 0x000000ff0300720c */ /* 0x000fe80003f25310 */
[----:B------:R-:W-:Y:S03]  /*4d00*/  PLOP3.LUT P1, PT, P1, PT, PT, 0x8, 0x80 ;  /* 0x000000000080781c */ /* 0x000fe60000f2e170 */
[----:B------:R-:W-:Y:S11]  /*4d10*/  @P0 FSETP.EQ.AND P1, PT, R45, RZ, PT ;  /* 0x000000ff2d00020b */ /* 0x000ff60003f22000 */
[----:B------:R-:W-:Y:S02]  /*4d20*/  @!UPT UIADD3 URZ, UPT, UPT, URZ, URZ, URZ ;  /* 0x000000fffffff290 */ /* 0x000fe4000fffe0ff */
.L_x_90:
[----:B------:R-:W3:Y:S01]  /*4d30*/  SYNCS.PHASECHK.TRANS64.TRYWAIT P2, [UR21+0x70], R10 ;  /* 0x0000700aff0075a7 */ /* 0x000ee20008041115 */
[----:B------:R-:W-:Y:S04]  /*4d40*/  ELECT P0, URZ, PT ;  /* 0x0000000000ff782f */ /* 0x000fe80003800000 */
[----:B------:R-:W-:Y:S11]  /*4d50*/  PLOP3.LUT P1, PT, P1, P0, PT, 0xf2, 0x2f ;  /* 0x00000000002f781c */ /* 0x000ff60000f21e72 */
[----:B------:R-:W-:Y:S02]  /*4d60*/  @!UPT UIADD3 URZ, UPT, UPT, URZ, URZ, URZ ;  /* 0x000000fffffff290 */ /* 0x000fe4000fffe0ff */
[----:B------:R-:W-:Y:S05]  /*4d70*/  @!P1 IADD3 R6, P0, PT, R16, 0x580, RZ ;  /* 0x0000058010069810 */ /* 0x000fea0007f1e0ff */
[----:B--2---:R-:W-:Y:S01]  /*4d80*/  @!P1 IMAD.X R0, RZ, RZ, R17, P0 ;  /* 0x000000ffff009224 */ /* 0x004fe200000e0611 */
[----:B---3--:R-:W-:Y:S07]  /*4d90*/  @!P2 BRA `(.L_x_91) ;  /* 0x0000009c0020a947 */ /* 0x008fee0003800000 */
.L_x_215:
[----:B------:R-:W-:Y:S01]  /*4da0*/  @!P1 R2UR UR5, R6 ;  /* 0x00000000060592ca */ /* 0x000fe200000e0000 */
[----:B------:R-:W-:Y:S01]  /*4db0*/  VOTEU.ALL UP0, P1 ;  /* 0x0000000000ff7886 */ /* 0x000fe20000800000 */
[----:B------:R-:W-:Y:S01]  /*4dc0*/  @!P1 R2UR UR4, R0 ;  /* 0x00000000000492ca */ /* 0x000fe200000e0000 */
[----:B------:R-:W-:Y:S01]  /*4dd0*/  @!P1 IMAD.MOV.U32 R0, RZ, RZ, 0x4000 ;  /* 0x00004000ff009424 */ /* 0x000fe200078e00ff */
[----:B------:R-:W-:Y:S01]  /*4de0*/  UMOV UR8, 0x0 ;  /* 0x0000000000087882 */ /* 0x000fe20000000000 */
[----:B------:R-:W-:Y:S01]  /*4df0*/  UMOV UR9, 0x10000000 ;  /* 0x1000000000097882 */ /* 0x000fe20000000000 */
[----:B------:R-:W-:Y:S01]  /*4e00*/  @!UP0 UIADD3 UR40, UPT, UPT, UR21, 0x400, URZ ;  /* 0x0000040015288890 */ /* 0x000fe2000fffe0ff */
[----:B------:R-:W-:Y:S01]  /*4e10*/  @!P1 IADD3 R6, P0, PT, R16, 0x580, RZ ;  /* 0x0000058010069810 */ /* 0x000fe20007f1e0ff */
[----:B------:R-:W-:Y:S01]  /*4e20*/  VOTEU.ALL UP0, P1 ;  /* 0x0000000000ff7886 */ /* 0x000fe20000800000 */
[----:B------:R-:W-:Y:S01]  /*4e30*/  UMOV UR44, UR36 ;  /* 0x00000024002c7c82 */ /* 0x000fe20008000000 */
[----:B------:R-:W-:Y:S03]  /*4e40*/  UPRMT UR6, UR52, 0x654, UR41 ;  /* 0x0000065434067896 */ /* 0x000fe60008000029 */
[----:B------:R-:W-:Y:S02]  /*4e50*/  IMAD.U32 R8, RZ, RZ, UR5 ;  /* 0x00000005ff087e24 */ /* 0x000fe4000f8e00ff */
[----:B--2---:R-:W-:Y:S03]  /*4e60*/  IMAD.U32 R9, RZ, RZ, UR4 ;  /* 0x00000004ff097e24 */ /* 0x004fe6000f8e00ff */
[----:B------:R-:W-:Y:S02]  /*4e70*/  @!P1 R2UR UR4, R8 ;  /* 0x00000000080492ca */ /* 0x000fe400000e0000 */
[----:B------:R-:W-:Y:S11]  /*4e80*/  @!P1 R2UR UR5, R9 ;  /* 0x00000000090592ca */ /* 0x000ff600000e0000 */
[----:B------:R-:W-:Y:S02]  /*4e90*/  @!UPT UIADD3 URZ, UPT, UPT, URZ, URZ, URZ ;  /* 0x000000fffffff290 */ /* 0x000fe4000fffe0ff */
[----:B------:R2:W-:Y:S01]  /*4ea0*/  @!UP0 UTMALDG.3D [UR40], [UR4], desc[UR8] ;  /* 0x00000828040085b4 */ /* 0x0005e20008011000 */
[----:B------:R3:W-:Y:S01]  /*4eb0*/  @!P1 SYNCS.ARRIVE.TRANS64.RED.A0TR RZ, [UR21+0x50], R0 ;  /* 0x00005000ffff99a7 */ /* 0x0007e20008300415 */
[----:B------:R-:W-:Y:S01]  /*4ec0*/  SYNCS.ARRIVE.TRANS64.RED.A1T0 RZ, [UR6], RZ ;  /* 0x000000ffffff79a7 */ /* 0x000fe20008100406 */
[----:B---3--:R-:W-:Y:S01]  /*4ed0*/  @!P1 IMAD.X R0, RZ, RZ, R17, P0 ;  /* 0x000000ffff009224 */ /* 0x008fe200000e0611 */
[----:B------:R-:W3:Y:S02]  /*4ee0*/  SYNCS.PHASECHK.TRANS64.TRYWAIT P2, [UR21+0x78], R10 ;  /* 0x0000780aff0075a7 */ /* 0x000ee40008041115 */
[----:B--23--:R-:W-:Y:S05]  /*4ef0*/  @!P2 BRA `(.L_x_92) ;  /* 0x0000009800e0a947 */ /* 0x00cfea0003800000 */
.L_x_217:
        /* <DEDUP_REMOVED lines=8> */
[----:B------:R-:W-:Y:S01]  /*4f80*/  @!UP0 UIADD3 UR32, UPT, UPT, UR21, 0x4400, URZ ;  /* 0x0000440015208890 */ /* 0x000fe2000fffe0ff */
[----:B------:R-:W-:Y:S01]  /*4f90*/  VOTEU.ALL UP0, P1 ;  /* 0x0000000000ff7886 */ /* 0x000fe20000800000 */
[----:B------:R-:W-:Y:S01]  /*4fa0*/  UMOV UR35, UR43 ;  /* 0x0000002b00237c82 */ /* 0x000fe20008000000 */
[----:B------:R-:W-:Y:S02]  /*4fb0*/  UPRMT UR7, UR52, 0x654, UR33 ;  /* 0x0000065434077896 */ /* 0x000fe40008000021 */
        /* <DEDUP_REMOVED lines=11> */
.L_x_219:
        /* <DEDUP_REMOVED lines=11> */
[----:B------:R-:W-:Y:S02]  /*5120*/  UMOV UR28, UR36 ;  /* 0x00000024001c7c82 */ /* 0x000fe40008000000 */
[----:B------:R-:W-:Y:S01]  /*5130*/  IMAD.U32 R8, RZ, RZ, UR5 ;  /* 0x00000005ff087e24 */ /* 0x000fe2000f8e00ff */
[----:B------:R-:W-:Y:S01]  /*5140*/  UPRMT UR29, UR52, 0x654, UR25 ;  /* 0x00000654341d7896 */ /* 0x000fe20008000019 */
        /* <DEDUP_REMOVED lines=10> */
.L_x_221:
[----:B------:R-:W-:Y:S01]  /*51f0*/  @!P1 R2UR UR5, R6 ;  /* 0x00000000060592ca */ /* 0x000fe200000e0000 */
[----:B------:R-:W-:Y:S01]  /*5200*/  VOTEU.ALL UP0, P1 ;  /* 0x0000000000ff7886 */ /* 0x000fe20000800000 */
[----:B------:R-:W-:Y:S01]  /*5210*/  @!P1 R2UR UR4, R0 ;  /* 0x00000000000492ca */ /* 0x000fe200000e0000 */
[----:B------:R-:W-:Y:S01]  /*5220*/  @!P1 IMAD.MOV.U32 R0, RZ, RZ, 0x4000 ;  /* 0x00004000ff009424 */ /* 0x000fe200078e00ff */
[----:B------:R-:W-:Y:S01]  /*5230*/  UMOV UR8, 0x0 ;  /* 0x0000000000087882 */ /* 0x000fe20000000000 */
[----:B------:R-:W-:Y:S01]  /*5240*/  UMOV UR9, 0x10000000 ;  /* 0x1000000000097882 */ /* 0x000fe20000000000 */
[----:B------:R-:W-:Y:S01]  /*5250*/  @!UP0 UIADD3 UR18, UPT, UPT, UR42, 0x60, URZ ;  /* 0x000000602a128890 */ /* 0x000fe2000fffe0ff */
[----:B--2---:R-:W-:Y:S01]  /*5260*/  SHF.L.U32 R9, RZ, 0x1f, RZ ;  /* 0x0000001fff097819 */ /* 0x004fe200000006ff */
[----:B------:R-:W-:Y:S01]  /*5270*/  @!UP0 UIADD3 UR16, UPT, UPT, UR21, 0xc400, URZ ;  /* 0x0000c40015108890 */ /* 0x000fe2000fffe0ff */
[----:B------:R-:W-:Y:S01]  /*5280*/  @!P1 IADD3 R8, P0, PT, R16, 0x580, RZ ;  /* 0x0000058010089810 */ /* 0x000fe20007f1e0ff */
[----:B------:R-:W-:Y:S01]  /*5290*/  VOTEU.ALL UP0, P1 ;  /* 0x0000000000ff7886 */ /* 0x000fe20000800000 */
[----:B------:R-:W-:Y:S01]  /*52a0*/  UMOV UR19, UR43 ;  /* 0x0000002b00137c82 */ /* 0x000fe20008000000 */
[----:B------:R-:W-:Y:S01]  /*52b0*/  UMOV UR20, UR36 ;  /* 0x0000002400147c82 */ /* 0x000fe20008000000 */
[----:B------:R-:W-:Y:S01]  /*52c0*/  IMAD.U32 R18, RZ, RZ, UR5 ;  /* 0x00000005ff127e24 */ /* 0x000fe2000f8e00ff */
[----:B------:R-:W-:Y:S01]  /*52d0*/  UPRMT UR24, UR52, 0x654, UR17 ;  /* 0x0000065434187896 */ /* 0x000fe20008000011 */
[----:B------:R-:W-:Y:S02]  /*52e0*/  IMAD.U32 R19, RZ, RZ, UR4 ;  /* 0x00000004ff137e24 */ /* 0x000fe4000f8e00ff */
[----:B------:R-:W-:Y:S01]  /*52f0*/  @!P1 IMAD.X R6, RZ, RZ, R17, P0 ;  /* 0x000000ffff069224 */ /* 0x000fe200000e0611 */
[----:B------:R-:W-:Y:S02]  /*5300*/  @!P1 R2UR UR4, R18 ;  /* 0x00000000120492ca */ /* 0x000fe400000e0000 */
[----:B------:R-:W-:Y:S11]  /*5310*/  @!P1 R2UR UR5, R19 ;  /* 0x00000000130592ca */ /* 0x000ff600000e0000 */
[----:B------:R-:W-:Y:S02]  /*5320*/  @!UPT UIADD3 URZ, UPT, UPT, URZ, URZ, URZ ;  /* 0x000000fffffff290 */ /* 0x000fe4000fffe0ff */
[----:B------:R2:W-:Y:S01]  /*5330*/  @!UP0 UTMALDG.3D [UR16], [UR4], desc[UR8] ;  /* 0x00000810040085b4 */ /* 0x0005e20008011000 */
[----:B------:R2:W-:Y:S01]  /*5340*/  @!P1 SYNCS.ARRIVE.TRANS64.RED.A0TR RZ, [UR21+0x68], R0 ;  /* 0x00006800ffff99a7 */ /* 0x0005e20008300415 */
[----:B------:R-:W-:Y:S01]  /*5350*/  SYNCS.ARRIVE.TRANS64.RED.A1T0 RZ, [UR24], RZ ;  /* 0x000000ffffff79a7 */ /* 0x000fe20008100418 */
[----:B------:R-:W3:Y:S02]  /*5360*/  SYNCS.PHASECHK.TRANS64.TRYWAIT P2, [UR21+0x70], R9 ;  /* 0x00007009ff0075a7 */ /* 0x000ee40008041115 */
[----:B--23--:R-:W-:Y:S05]  /*5370*/  @!P2 BRA `(.L_x_95) ;  /* 0x000000980008a947 */ /* 0x00cfea0003800000 */
.L_x_223:
[----:B------:R-:W-:Y:S01]  /*5380*/  @!P1 R2UR UR5, R8 ;  /* 0x00000000080592ca */ /* 0x000fe200000e0000 */
[----:B------:R-:W-:Y:S01]  /*5390*/  VOTEU.ALL UP0, P1 ;  /* 0x0000000000ff7886 */ /* 0x000fe20000800000 */
[----:B------:R-:W-:Y:S01]  /*53a0*/  @!P1 R2UR UR4, R6 ;  /* 0x00000000060492ca */ /* 0x000fe200000e0000 */
[----:B--2---:R-:W-:Y:S01]  /*53b0*/  @!P1 IMAD.MOV.U32 R0, RZ, RZ, 0x4000 ;  /* 0x00004000ff009424 */ /* 0x004fe200078e00ff */
        /* <DEDUP_REMOVED lines=9> */
[----:B------:R-:W-:Y:S01]  /*5450*/  UMOV UR12, UR36 ;  /* 0x00000024000c7c82 */ /* 0x000fe20008000000 */
        /* <DEDUP_REMOVED lines=10> */
.L_x_225:
        /* <DEDUP_REMOVED lines=24> */
.L_x_227:
[----:B------:R-:W-:Y:S01]  /*5680*/  @!P1 R2UR UR5, R8 ;  /* 0x00000000080592ca */ /* 0x000fe200000e0000 */
[----:B------:R-:W-:Y:S01]  /*5690*/  VOTEU.ALL UP0, P1 ;  /* 0x0000000000ff7886 */ /* 0x000fe20000800000 */
[----:B------:R-:W-:Y:S01]  /*56a0*/  @!P1 R2UR UR4, R6 ;  /* 0x00000000060492ca */ /* 0x000fe200000e0000 */
[----:B--2---:R-:W-:Y:S01]  /*56b0*/  @!P1 IMAD.MOV.U32 R0, RZ, RZ, 0x4000 ;  /* 0x00004000ff009424 */ /* 0x004fe200078e00ff */
[----:B------:R-:W-:Y:S01]  /*56c0*/  UMOV UR6, 0x0 ;  /* 0x0000000000067882 */ /* 0x000fe20000000000 */
[----:B------:R-:W-:Y:S01]  /*56d0*/  UMOV UR7, 0x10000000 ;  /* 0x1000000000077882 */ /* 0x000fe20000000000 */
[----:B------:R-:W-:Y:S01]  /*56e0*/  @!UP0 UIADD3 UR10, UPT, UPT, UR42, 0xc0, URZ ;  /* 0x000000c02a0a8890 */ /* 0x000fe2000fffe0ff */
[----:B------:R-:W-:Y:S01]  /*56f0*/  VIADD R14, R14, 0x1 ;  /* 0x000000010e0e7836 */ /* 0x000fe20000000000 */
[----:B------:R-:W-:Y:S01]  /*5700*/  @!UP0 UIADD3 UR8, UPT, UPT, UR21, 0x8400, URZ ;  /* 0x0000840015088890 */ /* 0x000fe2000fffe0ff */
[----:B------:R-:W-:Y:S01]  /*5710*/  VOTEU.ALL UP0, P1 ;  /* 0x0000000000ff7886 */ /* 0x000fe20000800000 */
[----:B------:R-:W-:Y:S01]  /*5720*/  UMOV UR9, UR25 ;  /* 0x0000001900097c82 */ /* 0x000fe20008000000 */
[----:B------:R-:W-:Y:S02]  /*5730*/  UMOV UR11, UR43 ;  /* 0x0000002b000b7c82 */ /* 0x000fe40008000000 */
[----:B------:R-:W-:Y:S01]  /*5740*/  IMAD.U32 R18, RZ, RZ, UR5 ;  /* 0x00000005ff127e24 */ /* 0x000fe2000f8e00ff */
[----:B------:R-:W-:Y:S01]  /*5750*/  UMOV UR12, UR36 ;  /* 0x00000024000c7c82 */ /* 0x000fe20008000000 */
[----:B------:R-:W-:Y:S03]  /*5760*/  IMAD.U32 R19, RZ, RZ, UR4 ;  /* 0x00000004ff137e24 */ /* 0x000fe6000f8e00ff */
        /* <DEDUP_REMOVED lines=8> */
.L_x_229:
[----:B------:R-:W-:Y:S01]  /*57f0*/  @!P1 IADD3 R6, P0, PT, R16, 0x580, RZ ;  /* 0x0000058010069810 */ /* 0x000fe20007f1e0ff */
[----:B------:R-:W-:Y:S01]  /*5800*/  VOTEU.ALL UP0, P1 ;  /* 0x0000000000ff7886 */ /* 0x000fe20000800000 */
[----:B------:R-:W-:Y:S01]  /*5810*/  UMOV UR6, 0x0 ;  /* 0x0000000000067882 */ /* 0x000fe20000000000 */
[----:B------:R-:W-:Y:S01]  /*5820*/  UMOV UR7, 0x10000000 ;  /* 0x1000000000077882 */ /* 0x000fe20000000000 */
[----:B------:R-:W-:Y:S01]  /*5830*/  @!P1 R2UR UR5, R6 ;  /* 0x00000000060592ca */ /* 0x000fe200000e0000 */
[----:B--2---:R-:W-:Y:S01]  /*5840*/  @!P1 IMAD.X R0, RZ, RZ, R17, P0 ;  /* 0x000000ffff009224 */ /* 0x004fe200000e0611 */
[----:B------:R-:W-:Y:S01]  /*5850*/  @!UP0 UIADD3 UR10, UPT, UPT, UR42, 0xe0, URZ ;  /* 0x000000e02a0a8890 */ /* 0x000fe2000fffe0ff */
[----:B------:R-:W-:Y:S01]  /*5860*/  R2UR UR18, R92 ;  /* 0x000000005c1272ca */ /* 0x000fe200000e0000 */
[----:B------:R-:W-:Y:S01]  /*5870*/  @!UP0 UIADD3 UR8, UPT, UPT, UR21, 0xc400, URZ ;  /* 0x0000c40015088890 */ /* 0x000fe2000fffe0ff */
[----:B------:R-:W-:Y:S01]  /*5880*/  R2UR UR16, R93 ;  /* 0x000000005d1072ca */ /* 0x000fe200000e0000 */
[----:B------:R-:W-:Y:S01]  /*5890*/  VOTEU.ALL UP0, P1 ;  /* 0x0000000000ff7886 */ /* 0x000fe20000800000 */
[----:B------:R-:W-:Y:S01]  /*58a0*/  @!P1 R2UR UR4, R0 ;  /* 0x00000000000492ca */ /* 0x000fe200000e0000 */
[----:B------:R-:W-:Y:S01]  /*58b0*/  UMOV UR9, UR17 ;  /* 0x0000001100097c82 */ /* 0x000fe20008000000 */
[----:B------:R-:W-:Y:S01]  /*58c0*/  UMOV UR11, UR43 ;  /* 0x0000002b000b7c82 */ /* 0x000fe20008000000 */
[----:B------:R-:W-:Y:S01]  /*58d0*/  UMOV UR12, UR36 ;  /* 0x00000024000c7c82 */ /* 0x000fe20008000000 */
[C---:B------:R-:W-:Y:S01]  /*58e0*/  ISETP.NE.AND P0, PT, R14.reuse, 0x2, PT ;  /* 0x000000020e00780c */ /* 0x040fe20003f05270 */
[----:B------:R-:W-:Y:S01]  /*58f0*/  UPLOP3.LUT UP1, UPT, UPT, UPT, UPT, 0x80, 0x8 ;  /* 0x000000000008789c */ /* 0x000fe20003f2f070 */
[----:B------:R-:W-:Y:S01]  /*5900*/  IMAD.U32 R8, RZ, RZ, UR5 ;  /* 0x00000005ff087e24 */ /* 0x000fe2000f8e00ff */
[----:B------:R-:W-:Y:S01]  /*5910*/  UMOV UR36, UR30 ;  /* 0x0000001e00247c82 */ /* 0x000fe20008000000 */
[----:B------:R-:W-:Y:S01]  /*5920*/  SEL R0, RZ, 0x1, P0 ;  /* 0x00000001ff007807 */ /* 0x000fe20000000000 */
[----:B------:R-:W-:Y:S01]  /*5930*/  UIADD3 UR20, UPT, UPT, UR13, UR18, URZ ;  /* 0x000000120d147290 */ /* 0x000fe2000fffe0ff */
[----:B------:R-:W-:Y:S01]  /*5940*/  SEL R14, R14, RZ, P0 ;  /* 0x000000ff0e0e7207 */ /* 0x000fe20000000000 */
[----:B------:R-:W-:Y:S01]  /*5950*/  UIADD3 UR16, UPT, UPT, UR14, UR16, URZ ;  /* 0x000000100e107290 */ /* 0x000fe2000fffe0ff */
[----:B------:R-:W-:Y:S01]  /*5960*/  LOP3.LUT R13, R13, R0, RZ, 0x3c, !PT ;  /* 0x000000000d0d7212 */ /* 0x000fe200078e3cff */
[----:B------:R-:W-:Y:S01]  /*5970*/  IMAD.U32 R9, RZ, RZ, UR4 ;  /* 0x00000004ff097e24 */ /* 0x000fe2000f8e00ff */
[----:B------:R-:W-:Y:S04]  /*5980*/  @!P1 R2UR UR4, R8 ;  /* 0x00000000080492ca */ /* 0x000fe800000e0000 */
[----:B------:R-:W-:Y:S11]  /*5990*/  @!P1 R2UR UR5, R9 ;  /* 0x00000000090592ca */ /* 0x000ff600000e0000 */
[----:B------:R-:W-:Y:S02]  /*59a0*/  @!UPT UIADD3 URZ, UPT, UPT, URZ, URZ, URZ ;  /* 0x000000fffffff290 */ /* 0x000fe4000fffe0ff */
[----:B------:R2:W-:Y:S01]  /*59b0*/  @!UP0 UTMALDG.3D [UR8], [UR4], desc[UR6] ;  /* 0x00000608040085b4 */ /* 0x0005e20008011000 */
[----:B------:R2:W-:Y:S01]  /*59c0*/  @!P1 SYNCS.ARRIVE.TRANS64.RED.A0TR RZ, [UR21+0x68], R7 ;  /* 0x00006807ffff99a7 */ /* 0x0005e20008300415 */
[----:B------:R-:W-:Y:S01]  /*59d0*/  SYNCS.ARRIVE.TRANS64.RED.A1T0 RZ, [UR24], RZ ;  /* 0x000000ffffff79a7 */ /* 0x000fe20008100418 */
[----:B------:R-:W-:Y:S05]  /*59e0*/  BRA.U UP2, `(.L_x_99) ;  /* 0xffffffe902e07547 */ /* 0x000fea000b83ffff */
[----:B------:R-:W3:Y:S02]  /*59f0*/  SYNCS.PHASECHK.TRANS64.TRYWAIT P0, [UR21+0x70], R10 ;  /* 0x0000700aff0075a7 */ /* 0x000ee40008001115 */
[----:B---3--:R-:W-:Y:S05]  /*5a00*/  @!P0 BRA `(.L_x_100) ;  /* 0x0000009000c48947 */ /* 0x008fea0003800000 */
.L_x_231:
[----:B------:R-:W4:Y:S02]  /*5a10*/  SYNCS.PHASECHK.TRANS64.TRYWAIT P0, [UR21+0x78], R10 ;  /* 0x0000780aff0075a7 */ /* 0x000f240008001115 */
[----:B----4-:R-:W-:Y:S05]  /*5a20*/  @!P0 BRA `(.L_x_101) ;  /* 0x0000009000d48947 */ /* 0x010fea0003800000 */
.L_x_233:
[----:B------:R-:W4:Y:S01]  /*5a30*/  SYNCS.PHASECHK.TRANS64.TRYWAIT P0, [UR21+0x80], R10 ;  /* 0x0000800aff0075a7 */ /* 0x000f220008001115 */
[----:B------:R-:W-:Y:S01]  /*5a40*/  HFMA2 R0, -RZ, RZ, 0, 5.9604644775390625e-08 ;  /* 0x00000001ff007431 */ /* 0x000fe200000001ff */
[----:B----4-:R-:W-:Y:S06]  /*5a50*/  @!P0 BRA `(.L_x_102) ;  /* 0x0000009000e08947 */ /* 0x010fec0003800000 */
.L_x_235:
[----:B------:R-:W-:Y:S02]  /*5a60*/  MOV R2, UR21 ;  /* 0x0000001500027c02 */ /* 0x000fe40008000f00 */
[----:B---3--:R-:W-:-:S07]  /*5a70*/  SHF.L.U32 R3, R0, 0x1f, RZ ;  /* 0x0000001f00037819 */ /* 0x008fce00000006ff */
.L_x_103:
[----:B---3--:R3:W4:Y:S02]  /*5a80*/  SYNCS.PHASECHK.TRANS64.TRYWAIT P0, [R2+URZ+0x88], R3 ;  /* 0x00008803020075a7 */ /* 0x00872400080011ff */
[----:B----4-:R-:W-:Y:S05]  /*5a90*/  @!P0 NANOSLEEP.SYNCS 0x989680 ;  /* 0x009896800000895d */ /* 0x010fea0003900000 */
[----:B------:R-:W4:Y:S02]  /*5aa0*/  @!P0 SYNCS.PHASECHK.TRANS64 P0, [R2+URZ+0x88], R3 ;  /* 0x00008803020085a7 */ /* 0x000f2400080010ff */
[----:B-12-4-:R-:W-:Y:S05]  /*5ab0*/  @P0 EXIT ;  /* 0x000000000000094d */ /* 0x016fea0003800000 */
[----:B------:R-:W-:Y:S05]  /*5ac0*/  BRA `(.L_x_103) ;  /* 0xfffffffc00ec7947 */ /* 0x000fea000383ffff */
.L_x_84:
[----:B------:R-:W-:-:S06]  /*5ad0*/  UISETP.GE.AND UP0, UPT, UR17, 0x4, UPT ;  /* 0x000000041100788c */ /* 0x000fcc000bf06270 */
[----:B------:R-:W-:-:S13]  /*5ae0*/  PLOP3.LUT P0, PT, PT, PT, UP0, 0x80, 0x8 ;  /* 0x000000000008781c */ /* 0x000fda0003f0f008 */
[----:B------:R-:W-:Y:S05]  /*5af0*/  @!P0 EXIT ;  /* 0x000000000000894d */ /* 0x000fea0003800000 */
[----:B------:R-:W-:Y:S01]  /*5b00*/  BAR.SYNC.DEFER_BLOCKING 0x6, 0xa0 ;  /* 0x0182800000007b1d */ /* 0x000fe20000010000 */
[C---:B------:R-:W-:Y:S01]  /*5b10*/  IMAD.SHL.U32 R3, R107.reuse, 0x20, RZ ;  /* 0x000000206b037824 */ /* 0x040fe200078e00ff */
[C---:B------:R-:W-:Y:S01]  /*5b20*/  LOP3.LUT R89, R107.reuse, 0x1, RZ, 0xc0, !PT ;  /* 0x000000016b597812 */ /* 0x040fe200078ec0ff */
[C---:B------:R-:W-:Y:S01]  /*5b30*/  IMAD.U32 R37, R107.reuse, 0x10000, RZ ;  /* 0x000100006b257824 */ /* 0x040fe200078e00ff */
[----:B------:R-:W-:Y:S01]  /*5b40*/  MOV R106, 0x2 ;  /* 0x00000002006a7802 */ /* 0x000fe20000000f00 */
[----:B------:R-:W-:Y:S01]  /*5b50*/  IMAD.SHL.U32 R88, R107, 0x4, RZ ;  /* 0x000000046b587824 */ /* 0x000fe200078e00ff */
[----:B------:R-:W-:Y:S01]  /*5b60*/  UMOV UR43, 0x400 ;  /* 0x00000400002b7882 */ /* 0x000fe20000000000 */
[----:B------:R-:W1:Y:S01]  /*5b70*/  LDCU.64 UR4, c[0x0][0x890] ;  /* 0x00011200ff0477ac */ /* 0x000e620008000a00 */
[----:B------:R-:W2:Y:S01]  /*5b80*/  LDC.64 R86, c[0x0][0x8b0] ;  /* 0x00022c00ff567b82 */ /* 0x000ea20000000a00 */
[----:B------:R-:W-:Y:S01]  /*5b90*/  ISETP.NE.U32.AND P0, PT, R89, 0x1, PT ;  /* 0x000000015900780c */ /* 0x000fe20003f05070 */
[----:B------:R-:W-:Y:S01]  /*5ba0*/  IMAD.MOV.U32 R105, RZ, RZ, 0x4 ;  /* 0x00000004ff697424 */ /* 0x000fe200078e00ff */
[----:B------:R-:W-:Y:S01]  /*5bb0*/  ULEA UR43, UR52, UR43, 0x18 ;  /* 0x0000002b342b7291 */ /* 0x000fe2000f8ec0ff */
[----:B------:R-:W-:Y:S01]  /*5bc0*/  LOP3.LUT R5, R3, 0xe0, RZ, 0xc0, !PT ;  /* 0x000000e003057812 */ /* 0x000fe200078ec0ff */
[----:B------:R-:W-:Y:S01]  /*5bd0*/  HFMA2 R97, -RZ, RZ, 0, 0 ;  /* 0x00000000ff617431 */ /* 0x000fe200000001ff */
[----:B------:R-:W-:Y:S01]  /*5be0*/  LOP3.LUT R37, R37, 0x600000, RZ, 0xc0, !PT ;  /* 0x0060000025257812 */ /* 0x000fe200078ec0ff */
[----:B------:R-:W-:Y:S01]  /*5bf0*/  IMAD.MOV.U32 R36, RZ, RZ, RZ ;  /* 0x000000ffff247224 */ /* 0x000fe200078e00ff */
[----:B------:R-:W3:Y:S01]  /*5c00*/  LDC.64 R84, c[0x0][0x8a8] ;  /* 0x00022a00ff547b82 */ /* 0x000ee20000000a00 */
[----:B------:R-:W-:Y:S01]  /*5c10*/  R2P PR, R107, 0x6 ;  /* 0x000000066b007804 */ /* 0x000fe20000000000 */
[----:B------:R-:W-:Y:S01]  /*5c20*/  IMAD.MOV.U32 R104, RZ, RZ, RZ ;  /* 0x000000ffff687224 */ /* 0x000fe200078e00ff */
[----:B------:R-:W-:Y:S01]  /*5c30*/  LOP3.LUT R88, R5, 0x1c, R88, 0xf8, !PT ;  /* 0x0000001c05587812 */ /* 0x000fe200078ef858 */
[----:B------:R-:W-:Y:S01]  /*5c40*/  IMAD.MOV.U32 R103, RZ, RZ, RZ ;  /* 0x000000ffff677224 */ /* 0x000fe200078e00ff */
[----:B------:R-:W-:Y:S01]  /*5c50*/  P2R R2, PR, RZ, 0x1 ;  /* 0x00000001ff027803 */ /* 0x000fe20000000000 */
[----:B------:R-:W4:Y:S01]  /*5c60*/  LDCU UR63, c[0x0][0x370] ;  /* 0x00006e00ff3f77ac */ /* 0x000f220008000800 */
[----:B------:R-:W-:Y:S01]  /*5c70*/  LOP3.LUT R88, R88, 0xf00, R3, 0xf8, !PT ;  /* 0x00000f0058587812 */ /* 0x000fe200078ef803 */
[----:B------:R-:W4:Y:S01]  /*5c80*/  LDS R0, [UR43+0x130] ;  /* 0x0001302bff007984 */ /* 0x000f220008000800 */
[----:B-1----:R-:W-:Y:S01]  /*5c90*/  IMAD.U32 R109, RZ, RZ, UR4 ;  /* 0x00000004ff6d7e24 */ /* 0x002fe2000f8e00ff */
[----:B------:R-:W-:Y:S01]  /*5ca0*/  UIADD3 UR4, UPT, UPT, UR43, 0x400, URZ ;  /* 0x000004002b047890 */ /* 0x000fe2000fffe0ff */
[----:B------:R-:W-:Y:S01]  /*5cb0*/  IMAD.U32 R108, RZ, RZ, UR5 ;  /* 0x00000005ff6c7e24 */ /* 0x000fe2000f8e00ff */
[----:B------:R-:W-:Y:S01]  /*5cc0*/  LOP3.LUT R107, R107, 0x60, RZ, 0xc0, !PT ;  /* 0x000000606b6b7812 */ /* 0x000fe200078ec0ff */
[----:B------:R-:W1:Y:S01]  /*5cd0*/  LDCU.64 UR54, c[0x0][0x348] ;  /* 0x00006900ff3677ac */ /* 0x000e620008000a00 */
[----:B------:R-:W-:-:S02]  /*5ce0*/  SEL R106, R106, 0xfffffffe, !P1 ;  /* 0xfffffffe6a6a7807 */ /* 0x000fc40004800000 */
[----:B------:R-:W-:Y:S01]  /*5cf0*/  SEL R105, R105, 0xfffffffc, !P2 ;  /* 0xfffffffc69697807 */ /* 0x000fe20005000000 */
[----:B------:R-:W-:Y:S01]  /*5d00*/  IMAD.U32 R95, RZ, RZ, UR4 ;  /* 0x00000004ff5f7e24 */ /* 0x000fe2000f8e00ff */
[----:B------:R-:W1:Y:S01]  /*5d10*/  LDCU UR42, c[0x0][0xb0c] ;  /* 0x00016180ff2a77ac */ /* 0x000e620008000800 */
[----:B------:R-:W1:Y:S01]  /*5d20*/  LDCU UR39, c[0x0][0xb30] ;  /* 0x00016600ff2777ac */ /* 0x000e620008000800 */
[----:B------:R-:W1:Y:S01]  /*5d30*/  LDCU.64 UR60, c[0x0][0x888] ;  /* 0x00011100ff3c77ac */ /* 0x000e620008000a00 */
[----:B------:R-:W1:Y:S01]  /*5d40*/  LDCU.64 UR40, c[0x0][0xb28] ;  /* 0x00016500ff2877ac */ /* 0x000e620008000a00 */
[----:B------:R-:W1:Y:S01]  /*5d50*/  LDCU.128 UR56, c[0x0][0xb10] ;  /* 0x00016200ff3877ac */ /* 0x000e620008000c00 */
[----:B------:R-:W1:Y:S01]  /*5d60*/  LDCU UR62, c[0x0][0x374] ;  /* 0x00006e80ff3e77ac */ /* 0x000e620008000800 */
[----:B------:R-:W-:Y:S01]  /*5d70*/  UMOV UR53, URZ ;  /* 0x000000ff00357c82 */ /* 0x000fe20008000000 */
[----:B------:R-:W-:Y:S01]  /*5d80*/  UMOV UR47, URZ ;  /* 0x000000ff002f7c82 */ /* 0x000fe20008000000 */
[----:B-1234-:R-:W-:-:S07]  /*5d90*/  IMAD.IADD R37, R0, 0x1, R37 ;  /* 0x0000000100257824 */ /* 0x01efce00078e0225 */
.L_x_179:
[----:B------:R-:W-:Y:S02]  /*5da0*/  LEA R0, R97, UR43, 0x3 ;  /* 0x0000002b61007c11 */ /* 0x000fe4000f8e18ff */
[----:B------:R-:W-:Y:S02]  /*5db0*/  SHF.L.U32 R3, R103, 0x1f, RZ ;  /* 0x0000001f67037819 */ /* 0x000fe400000006ff */
[----:B-1----:R-:W-:Y:S02]  /*5dc0*/  LEA R5, R97, UR43, 0x4 ;  /* 0x0000002b61057c11 */ /* 0x002fe4000f8e20ff */
[----:B------:R-:W1:Y:S02]  /*5dd0*/  SYNCS.PHASECHK.TRANS64.TRYWAIT P0, [R0+URZ+0xa0], R3 ;  /* 0x0000a003000075a7 */ /* 0x000e6400080011ff */
[----:B-1----:R-:W-:Y:S05]  /*5de0*/  @!P0 BRA `(.L_x_104) ;  /* 0x0000009000148947 */ /* 0x002fea0003800000 */
.L_x_236:
[----:B------:R-:W-:Y:S01]  /*5df0*/  R2UR UR7, R110 ;  /* 0x000000006e0772ca */ /* 0x000fe200000e0000 */
[----:B------:R-:W2:Y:S01]  /*5e00*/  LDS.128 R4, [R5+0x110] ;  /* 0x0001100005047984 */ /* 0x000ea20000000c00 */
[----:B-1----:R-:W-:Y:S01]  /*5e10*/  VIADD R0, R0, 0xb0 ;  /* 0x000000b000007836 */ /* 0x002fe20000000000 */
[----:B------:R-:W-:Y:S04]  /*5e20*/  UISETP.GE.AND UP0, UPT, UR45, 0x1, UPT ;  /* 0x000000012d00788c */ /* 0x000fe8000bf06270 */
[----:B------:R-:W-:Y:S01]  /*5e30*/  PRMT R0, RZ, 0x654, R0 ;  /* 0x00000654ff007816 */ /* 0x000fe20000000000 */
[----:B------:R-:W-:Y:S01]  /*5e40*/  @!PT LDS RZ, [RZ] ;  /* 0x00000000fffff984 */ /* 0x000fe20000000800 */
[----:B------:R-:W-:Y:S01]  /*5e50*/  @!PT LDS RZ, [RZ] ;  /* 0x00000000fffff984 */ /* 0x000fe20000000800 */
[----:B------:R-:W-:Y:S01]  /*5e60*/  @!PT LDS RZ, [RZ] ;  /* 0x00000000fffff984 */ /* 0x000fe20000000800 */
[----:B------:R-:W-:Y:S01]  /*5e70*/  @!PT LDS RZ, [RZ] ;  /* 0x00000000fffff984 */ /* 0x000fe20000000800 */
[----:B------:R1:W-:Y:S06]  /*5e80*/  MEMBAR.ALL.CTA ;  /* 0x0000000000007992 */ /* 0x0003ec0000008000 */
[----:B-1----:R-:W1:Y:S02]  /*5e90*/  FENCE.VIEW.ASYNC.S ;  /* 0x00000000000073c6 */ /* 0x002e640000000000 */
[----:B-1----:R1:W-:Y:S01]  /*5ea0*/  SYNCS.ARRIVE.TRANS64.RED.A1T0 RZ, [R0+URZ], RZ ;  /* 0x000000ff00ff79a7 */ /* 0x0023e200081004ff */
[----:B--2---:R-:W-:Y:S11]  /*5eb0*/  LOP3.LUT P0, RZ, R6, 0x1, RZ, 0xc0, !PT ;  /* 0x0000000106ff7812 */ /* 0x004ff6000780c0ff */
[----:B------:R-:W-:Y:S02]  /*5ec0*/  @!UPT UIADD3 URZ, UPT, UPT, URZ, URZ, URZ ;  /* 0x000000fffffff290 */ /* 0x000fe4000fffe0ff */
[----:B------:R-:W-:Y:S01]  /*5ed0*/  VOTEU.ANY UP1, P0 ;  /* 0x0000000000ff7886 */ /* 0x000fe20000020100 */
[----:B------:R-:W-:Y:S01]  /*5ee0*/  PLOP3.LUT P0, PT, PT, PT, UP1, 0x80, 0x8 ;  /* 0x000000000008781c */ /* 0x000fe20003f0f018 */
[----:B------:R-:W-:Y:S06]  /*5ef0*/  UP2UR UR4, UPR, URZ, 0x2 ;  /* 0x00000002ff047883 */ /* 0x000fec0008000000 */
[----:B------:R-:W-:Y:S06]  /*5f00*/  IMAD.U32 R111, RZ, RZ, UR4 ;  /* 0x00000004ff6f7e24 */ /* 0x000fec000f8e00ff */
[----:B------:R-:W-:Y:S02]  /*5f10*/  @P0 SHF.R.U32.HI R2, RZ, 0x10, R5 ;  /* 0x00000010ff020819 */ /* 0x000fe40000011605 */
[----:B------:R-:W-:Y:S02]  /*5f20*/  @P0 MOV R3, R4 ;  /* 0x0000000400030202 */ /* 0x000fe40000000f00 */
[----:B------:R-:W-:Y:S02]  /*5f30*/  @P0 R2UR UR4, R2 ;  /* 0x00000000020402ca */ /* 0x000fe400000e0000 */
[----:B------:R-:W-:Y:S02]  /*5f40*/  @P0 LOP3.LUT R4, R5, 0xffff, RZ, 0xc0, !PT ;  /* 0x0000ffff05040812 */ /* 0x000fe400078ec0ff */
[----:B------:R-:W-:Y:S02]  /*5f50*/  @P0 R2UR UR6, R3 ;  /* 0x00000000030602ca */ /* 0x000fe400000e0000 */
[----:B------:R-:W-:Y:S07]  /*5f60*/  @P0 R2UR UR5, R4 ;  /* 0x00000000040502ca */ /* 0x000fee00000e0000 */
[----:B------:R-:W-:Y:S02]  /*5f70*/  @UP1 UMOV UR7, UR4 ;  /* 0x0000000400071c82 */ /* 0x000fe40008000000 */
[----:B------:R-:W-:Y:S02]  /*5f80*/  IMAD.U32 R110, RZ, RZ, UR7 ;  /* 0x00000007ff6e7e24 */ /* 0x000fe4000f8e00ff */
[----:B------:R-:W-:Y:S02]  /*5f90*/  @UP1 UMOV UR38, UR6 ;  /* 0x0000000600261c82 */ /* 0x000fe40008000000 */
[----:B------:R-:W-:Y:S01]  /*5fa0*/  @UP1 UMOV UR37, UR5 ;  /* 0x0000000500251c82 */ /* 0x000fe20008000000 */
[----:B-1----:R-:W-:Y:S05]  /*5fb0*/  BRA.U !UP0, `(.L_x_105) ;  /* 0x0000000108cc7547 */ /* 0x002fea000b800000 */
[----:B------:R-:W1:Y:S01]  /*5fc0*/  LDCU UR12, c[0x0][0xb20] ;  /* 0x00016400ff0c77ac */ /* 0x000e620008000800 */
[----:B------:R-:W-:Y:S02]  /*5fd0*/  UIMAD.WIDE.U32 UR4, UR62, UR59, URZ ;  /* 0x0000003b3e0472a5 */ /* 0x000fe4000f8e00ff */
[----:B------:R-:W-:Y:S02]  /*5fe0*/  UIMAD.WIDE.U32 UR6, UR63, UR56, URZ ;  /* 0x000000383f0672a5 */ /* 0x000fe4000f8e00ff */
[----:B------:R-:W-:Y:S02]  /*5ff0*/  UISETP.NE.AND UP0, UPT, UR58, 0x1, UPT ;  /* 0x000000013a00788c */ /* 0x000fe4000bf05270 */
[----:B------:R-:W-:Y:S02]  /*6000*/  UIMAD.WIDE.U32 UR8, UR37, UR59, URZ ;  /* 0x0000003b250872a5 */ /* 0x000fe4000f8e00ff */
[----:B------:R-:W-:Y:S02]  /*6010*/  UIMAD.WIDE.U32 UR10, UR38, UR56, URZ ;  /* 0x00000038260a72a5 */ /* 0x000fe4000f8e00ff */
[----:B------:R-:W-:Y:S02]  /*6020*/  UISETP.NE.AND UP1, UPT, UR42, 0x1, UPT ;  /* 0x000000012a00788c */ /* 0x000fe4000bf25270 */
[----:B------:R-:W-:Y:S01]  /*6030*/  UISETP.NE.AND UP2, UPT, UR45, 0x1, UPT ;  /* 0x000000012d00788c */ /* 0x000fe2000bf45270 */
[----:B------:R-:W-:Y:S02]  /*6040*/  UMOV UR4, UR5 ;  /* 0x0000000500047c82 */ /* 0x000fe40008000000 */
[----:B-1----:R-:W-:Y:S03]  /*6050*/  USHF.R.U32.HI UR5, URZ, UR12, UR4 ;  /* 0x0000000cff057299 */ /* 0x002fe60008011604 */
[----:B------:R-:W-:Y:S02]  /*6060*/  UMOV UR4, UR7 ;  /* 0x0000000700047c82 */ /* 0x000fe40008000000 */
[----:B------:R-:W-:Y:S02]  /*6070*/  USHF.R.U32.HI UR7, URZ, UR57, UR4 ;  /* 0x00000039ff077299 */ /* 0x000fe40008011604 */
[----:B------:R-:W-:Y:S02]  /*6080*/  USEL UR4, UR62, UR5, !UP0 ;  /* 0x000000053e047287 */ /* 0x000fe4000c000000 */
[----:B------:R-:W-:Y:S01]  /*6090*/  USEL UR7, UR63, UR7, !UP1 ;  /* 0x000000073f077287 */ /* 0x000fe2000c800000 */
[----:B------:R-:W-:Y:S01]  /*60a0*/  UMOV UR5, UR9 ;  /* 0x0000000900057c82 */ /* 0x000fe20008000000 */
[----:B------:R-:W-:Y:S02]  /*60b0*/  UIMAD.WIDE.U32 UR8, UR4, UR40, URZ ;  /* 0x00000028040872a5 */ /* 0x000fe4000f8e00ff */
[----:B------:R-:W-:Y:S03]  /*60c0*/  USHF.R.U32.HI UR6, URZ, UR12, UR5 ;  /* 0x0000000cff067299 */ /* 0x000fe60008011605 */
[----:B------:R-:W-:Y:S01]  /*60d0*/  UMOV UR5, UR11 ;  /* 0x0000000b00057c82 */ /* 0x000fe20008000000 */
[----:B------:R-:W-:Y:S02]  /*60e0*/  UIMAD.WIDE.U32 UR10, UR7, UR40, URZ ;  /* 0x00000028070a72a5 */ /* 0x000fe4000f8e00ff */
[----:B------:R-:W-:Y:S02]  /*60f0*/  USHF.R.U32.HI UR12, URZ, UR57, UR5 ;  /* 0x00000039ff0c7299 */ /* 0x000fe40008011605 */
[----:B------:R-:W-:Y:S01]  /*6100*/  USEL UR6, UR37, UR6, !UP0 ;  /* 0x0000000625067287 */ /* 0x000fe2000c000000 */
[----:B------:R-:W-:Y:S02]  /*6110*/  UMOV UR5, UR9 ;  /* 0x0000000900057c82 */ /* 0x000fe40008000000 */
[----:B------:R-:W-:Y:S01]  /*6120*/  UMOV UR10, UR11 ;  /* 0x0000000b000a7c82 */ /* 0x000fe20008000000 */
[----:B------:R-:W-:Y:S02]  /*6130*/  @UP2 USHF.R.U32.HI UR4, URZ, UR41, UR5 ;  /* 0x00000029ff042299 */ /* 0x000fe40008011605 */
[----:B------:R-:W-:Y:S02]  /*6140*/  @UP2 USHF.R.U32.HI UR7, URZ, UR41, UR10 ;  /* 0x00000029ff072299 */ /* 0x000fe4000801160a */
[----:B------:R-:W-:Y:S02]  /*6150*/  UIMAD UR4, UR45, UR4, URZ ;  /* 0x000000042d0472a4 */ /* 0x000fe4000f8e02ff */
        /* <DEDUP_REMOVED lines=8> */
[----:B------:R-:W-:Y:S02]  /*61e0*/  USEL UR11, UR6, UR4, !UP2 ;  /* 0x00000004060b7287 */ /* 0x000fe4000d000000 */
[----:B------:R-:W-:Y:S02]  /*61f0*/  UIADD3 UR8, UPT, UPT, -UR5, URZ, URZ ;  /* 0x000000ff05087290 */ /* 0x000fe4000fffe1ff */
[----:B------:R-:W-:Y:S01]  /*6200*/  UIADD3 UR10, UPT, UPT, -UR11, URZ, URZ ;  /* 0x000000ff0b0a7290 */ /* 0x000fe2000fffe1ff */
[----:B------:R-:W-:Y:S01]  /*6210*/  @!UP0 UMOV UR4, UR9 ;  /* 0x0000000900048c82 */ /* 0x000fe20008000000 */
[----:B------:R-:W-:Y:S02]  /*6220*/  UIADD3 UR9, UPT, UPT, -UR6, URZ, URZ ;  /* 0x000000ff06097290 */ /* 0x000fe4000fffe1ff */
[----:B------:R-:W-:Y:S02]  /*6230*/  @!UP0 USHF.R.U32.HI UR4, URZ, UR41, UR4 ;  /* 0x00000029ff048299 */ /* 0x000fe40008011604 */
[----:B------:R-:W-:Y:S02]  /*6240*/  UIMAD UR10, UR45, UR10, UR6 ;  /* 0x0000000a2d0a72a4 */ /* 0x000fe4000f8e0206 */
[----:B------:R-:W-:Y:S04]  /*6250*/  @!UP0 USEL UR4, UR5, UR4, !UP2 ;  /* 0x0000000405048287 */ /* 0x000fe8000d000000 */
[----:B------:R-:W-:Y:S02]  /*6260*/  @!UP0 UIMAD UR10, UR7, UR10, UR4 ;  /* 0x0000000a070a82a4 */ /* 0x000fe4000f8e0204 */
[----:B------:R-:W-:Y:S02]  /*6270*/  @!UP0 UIADD3 UR11, UPT, UPT, UR11, -UR4, URZ ;  /* 0x800000040b0b8290 */ /* 0x000fe4000fffe0ff */
[----:B------:R-:W-:Y:S02]  /*6280*/  UIMAD UR7, UR42, UR8, UR38 ;  /* 0x000000082a0772a4 */ /* 0x000fe4000f8e0226 */
[----:B------:R-:W-:Y:S02]  /*6290*/  @!UP0 UIMAD UR6, UR11, UR45, UR5 ;  /* 0x0000002d0b0682a4 */ /* 0x000fe4000f8e0205 */
[----:B------:R-:W-:Y:S01]  /*62a0*/  UIMAD UR4, UR58, UR9, UR37 ;  /* 0x000000093a0472a4 */ /* 0x000fe2000f8e0225 */
[----:B------:R-:W-:Y:S02]  /*62b0*/  @!UP0 UMOV UR5, UR10 ;  /* 0x0000000a00058c82 */ /* 0x000fe40008000000 */
[----:B------:R-:W-:Y:S02]  /*62c0*/  UIMAD UR38, UR5, UR42, UR7 ;  /* 0x0000002a052672a4 */ /* 0x000fe4000f8e0207 */
[----:B------:R-:W-:Y:S11]  /*62d0*/  UIMAD UR37, UR6, UR58, UR4 ;  /* 0x0000003a062572a4 */ /* 0x000ff6000f8e0204 */
[----:B------:R-:W-:Y:S01]  /*62e0*/  @!UPT UIADD3 URZ, UPT, UPT, URZ, URZ, URZ ;  /* 0x000000fffffff290 */ /* 0x000fe2000fffe0ff */
.L_x_105:
[----:B------:R-:W-:Y:S01]  /*62f0*/  UISETP.NE.AND UP0, UPT, UR39, 0x1, UPT ;  /* 0x000000012700788c */ /* 0x000fe2000bf05270 */
[----:B------:R-:W-:Y:S01]  /*6300*/  LOP3.LUT P0, RZ, R95, 0x3f0, RZ, 0xc0, !PT ;  /* 0x000003f05fff7812 */ /* 0x000fe2000780c0ff */
[----:B------:R-:W-:Y:S01]  /*6310*/  USHF.L.U32 UR50, UR16, 0x7, URZ ;  /* 0x0000000710327899 */ /* 0x000fe200080006ff */
[----:B------:R-:W-:Y:S01]  /*6320*/  BSSY.RECONVERGENT B6, `(.L_x_106) ;  /* 0x0000034000067945 */ /* 0x000fe20003800200 */
[----:B------:R-:W-:Y:S01]  /*6330*/  USHF.L.U32 UR49, UR20, 0x8, URZ ;  /* 0x0000000814317899 */ /* 0x000fe200080006ff */
[----:B------:R-:W-:Y:S06]  /*6340*/  IADD3 R97, PT, PT, R97, 0x1, RZ ;  /* 0x0000000161617810 */ /* 0x000fec0007ffe0ff */
[----:B------:R-:W1:Y:S01]  /*6350*/  @!UP0 LDCU.128 UR12, c[0x0][0xb10] ;  /* 0x00016200ff0c87ac */ /* 0x000e620008000c00 */
[----:B------:R-:W2:Y:S01]  /*6360*/  @!UP0 LDCU UR5, c[0x0][0xb0c] ;  /* 0x00016180ff0587ac */ /* 0x000ea20008000800 */
[----:B------:R-:W3:Y:S01]  /*6370*/  @!UP0 LDCU UR10, c[0x0][0xb20] ;  /* 0x00016400ff0a87ac */ /* 0x000ee20008000800 */
[----:B-1----:R-:W-:Y:S02]  /*6380*/  UIMAD.WIDE.U32 UR8, UR38, UR12, URZ ;  /* 0x0000000c260872a5 */ /* 0x002fe4000f8e00ff */
[----:B------:R-:W-:Y:S02]  /*6390*/  UIMAD.WIDE.U32 UR6, UR37, UR15, URZ ;  /* 0x0000000f250672a5 */ /* 0x000fe4000f8e00ff */
[----:B------:R-:W-:Y:S03]  /*63a0*/  @!UP0 UISETP.NE.AND UP1, UPT, UR14, 0x1, UPT ;  /* 0x000000010e00888c */ /* 0x000fe6000bf25270 */
[----:B------:R-:W-:Y:S01]  /*63b0*/  @!UP0 UMOV UR4, UR9 ;  /* 0x0000000900048c82 */ /* 0x000fe20008000000 */
[----:B--2---:R-:W-:Y:S02]  /*63c0*/  @!UP0 UISETP.NE.AND UP2, UPT, UR5, 0x1, UPT ;  /* 0x000000010500888c */ /* 0x004fe4000bf45270 */
[----:B------:R-:W-:Y:S01]  /*63d0*/  @!UP0 USHF.R.U32.HI UR4, URZ, UR13, UR4 ;  /* 0x0000000dff048299 */ /* 0x000fe20008011604 */
[----:B------:R-:W-:Y:S02]  /*63e0*/  @!UP0 UMOV UR6, UR7 ;  /* 0x0000000700068c82 */ /* 0x000fe40008000000 */
[----:B---3--:R-:W-:Y:S02]  /*63f0*/  @!UP0 USHF.R.U32.HI UR6, URZ, UR10, UR6 ;  /* 0x0000000aff068299 */ /* 0x008fe40008011606 */
[----:B------:R-:W-:Y:S02]  /*6400*/  @!UP0 USEL UR7, UR38, UR4, !UP2 ;  /* 0x0000000426078287 */ /* 0x000fe4000d000000 */
[----:B------:R-:W-:Y:S04]  /*6410*/  @!UP0 USEL UR6, UR37, UR6, !UP1 ;  /* 0x0000000625068287 */ /* 0x000fe8000c800000 */
[----:B------:R-:W-:Y:S02]  /*6420*/  @!UP0 UIADD3 UR4, UPT, UPT, -UR7, UR6, URZ ;  /* 0x0000000607048290 */ /* 0x000fe4000fffe1ff */
[----:B------:R-:W-:Y:S02]  /*6430*/  @!UP0 UIADD3 UR6, UPT, UPT, UR7, -UR6, URZ ;  /* 0x8000000607068290 */ /* 0x000fe4000fffe0ff */
[----:B------:R-:W-:Y:S02]  /*6440*/  @!UP0 UIMAD UR38, UR4, UR5, UR38 ;  /* 0x00000005042682a4 */ /* 0x000fe4000f8e0226 */
[----:B------:R-:W-:Y:S01]  /*6450*/  @!UP0 UIMAD UR37, UR6, UR14, UR37 ;  /* 0x0000000e062582a4 */ /* 0x000fe2000f8e0225 */
[----:B------:R-:W-:Y:S11]  /*6460*/  @!P0 BRA `(.L_x_107) ;  /* 0x00000000007c8947 */ /* 0x000ff60003800000 */
[----:B------:R-:W1:Y:S01]  /*6470*/  LDCU.64 UR8, c[0x4][0x80] ;  /* 0x01001000ff0877ac */ /* 0x000e620008000a00 */
[----:B------:R-:W-:Y:S01]  /*6480*/  MOV R2, 0x0 ;  /* 0x0000000000027802 */ /* 0x000fe20000000f00 */
[----:B------:R-:W-:Y:S02]  /*6490*/  HFMA2 R12, -RZ, RZ, 0, 5.9604644775390625e-08 ;  /* 0x00000001ff0c7431 */ /* 0x000fe400000001ff */
[----:B------:R-:W-:Y:S01]  /*64a0*/  IMAD.MOV.U32 R8, RZ, RZ, 0x70 ;  /* 0x00000070ff087424 */ /* 0x000fe200078e00ff */
[----:B------:R2:W3:Y:S01]  /*64b0*/  LDC.64 R14, c[0x4][R2] ;  /* 0x01000000020e7b82 */ /* 0x0004e20000000a00 */
[----:B------:R-:W4:Y:S01]  /*64c0*/  LDCU.64 UR6, c[0x4][0x88] ;  /* 0x01001100ff0677ac */ /* 0x000f220008000a00 */
[----:B------:R-:W-:Y:S01]  /*64d0*/  IMAD.MOV.U32 R13, RZ, RZ, RZ ;  /* 0x000000ffff0d7224 */ /* 0x000fe200078e00ff */
[----:B------:R-:W2:Y:S01]  /*64e0*/  LDCU.64 UR4, c[0x4][0x8] ;  /* 0x01000100ff0477ac */ /* 0x000ea20008000a00 */
[----:B-1----:R-:W-:Y:S01]  /*64f0*/  MOV R5, UR9 ;  /* 0x0000000900057c02 */ /* 0x002fe20008000f00 */
[----:B------:R-:W-:Y:S01]  /*6500*/  IMAD.U32 R4, RZ, RZ, UR8 ;  /* 0x00000008ff047e24 */ /* 0x000fe2000f8e00ff */
[----:B----4-:R-:W-:Y:S01]  /*6510*/  MOV R7, UR7 ;  /* 0x0000000700077c02 */ /* 0x010fe20008000f00 */
[----:B------:R-:W-:Y:S01]  /*6520*/  IMAD.U32 R6, RZ, RZ, UR6 ;  /* 0x00000006ff067e24 */ /* 0x000fe2000f8e00ff */
[----:B--2---:R-:W-:Y:S01]  /*6530*/  MOV R11, UR5 ;  /* 0x00000005000b7c02 */ /* 0x004fe20008000f00 */
[----:B------:R-:W-:Y:S02]  /*6540*/  IMAD.U32 R10, RZ, RZ, UR4 ;  /* 0x00000004ff0a7e24 */ /* 0x000fe4000f8e00ff */
[----:B------:R-:W-:Y:S07]  /*6550*/  LEPC R20, `(.L_x_108) ;  /* 0x000000001014794e */ /* 0x000fee0000000000 */
[----:B---3-5:R-:W-:Y:S05]  /*6560*/  CALL.ABS.NOINC R14 ;  /* 0x000000000e007343 */ /* 0x028fea0003c00000 */
.L_x_108:
[----:B------:R-:W1:Y:S01]  /*6570*/  LDCU.64 UR8, c[0x4][0x80] ;  /* 0x01001000ff0877ac */ /* 0x000e620008000a00 */
[----:B------:R-:W2:Y:S01]  /*6580*/  LDC.64 R2, c[0x4][R2] ;  /* 0x0100000002027b82 */ /* 0x000ea20000000a00 */
[----:B------:R-:W-:Y:S02]  /*6590*/  HFMA2 R12, -RZ, RZ, 0, 5.9604644775390625e-08 ;  /* 0x00000001ff0c7431 */ /* 0x000fe400000001ff */
[----:B------:R-:W-:Y:S02]  /*65a0*/  IMAD.MOV.U32 R8, RZ, RZ, 0x70 ;  /* 0x00000070ff087424 */ /* 0x000fe400078e00ff */
[----:B------:R-:W-:Y:S01]  /*65b0*/  IMAD.MOV.U32 R13, RZ, RZ, RZ ;  /* 0x000000ffff0d7224 */ /* 0x000fe200078e00ff */
[----:B------:R-:W3:Y:S01]  /*65c0*/  LDCU.64 UR6, c[0x4][0x88] ;  /* 0x01001100ff0677ac */ /* 0x000ee20008000a00 */
[----:B------:R-:W4:Y:S01]  /*65d0*/  LDCU.64 UR4, c[0x4][0x8] ;  /* 0x01000100ff0477ac */ /* 0x000f220008000a00 */
[----:B-1----:R-:W-:Y:S02]  /*65e0*/  MOV R4, UR8 ;  /* 0x0000000800047c02 */ /* 0x002fe40008000f00 */
[----:B------:R-:W-:Y:S02]  /*65f0*/  MOV R5, UR9 ;  /* 0x0000000900057c02 */ /* 0x000fe40008000f00 */
[----:B---3--:R-:W-:Y:S01]  /*6600*/  MOV R7, UR7 ;  /* 0x0000000700077c02 */ /* 0x008fe20008000f00 */
[----:B------:R-:W-:Y:S01]  /*6610*/  IMAD.U32 R6, RZ, RZ, UR6 ;  /* 0x00000006ff067e24 */ /* 0x000fe2000f8e00ff */
[----:B----4-:R-:W-:Y:S01]  /*6620*/  MOV R11, UR5 ;  /* 0x00000005000b7c02 */ /* 0x010fe20008000f00 */
[----:B------:R-:W-:Y:S02]  /*6630*/  IMAD.U32 R10, RZ, RZ, UR4 ;  /* 0x00000004ff0a7e24 */ /* 0x000fe4000f8e00ff */
[----:B------:R-:W-:Y:S07]  /*6640*/  LEPC R20, `(.L_x_107) ;  /* 0x000000001014794e */ /* 0x000fee0000000000 */
[----:B--2---:R-:W-:Y:S05]  /*6650*/  CALL.ABS.NOINC R2 ;  /* 0x0000000002007343 */ /* 0x004fea0003c00000 */
.L_x_107:
[----:B------:R-:W-:Y:S05]  /*6660*/  BSYNC.RECONVERGENT B6 ;  /* 0x0000000000067941 */ /* 0x000fea0003800200 */
.L_x_106:
[----:B------:R-:W-:Y:S02]  /*6670*/  R2UR UR6, R94 ;  /* 0x000000005e0672ca */ /* 0x000fe400000e0000 */
[----:B------:R-:W-:Y:S02]  /*6680*/  R2UR UR5, R109 ;  /* 0x000000006d0572ca */ /* 0x000fe400000e0000 */
[----:B------:R-:W-:Y:S02]  /*6690*/  R2UR UR4, R108 ;  /* 0x000000006c0472ca */ /* 0x000fe400000e0000 */
[----:B------:R-:W-:Y:S02]  /*66a0*/  ISETP.NE.U32.AND P4, PT, R86, RZ, PT ;  /* 0x000000ff5600720c */ /* 0x000fe40003f85070 */
[----:B------:R-:W-:Y:S02]  /*66b0*/  ISETP.NE.U32.AND P2, PT, RZ, UR60, PT ;  /* 0x0000003cff007c0c */ /* 0x000fe4000bf45070 */
[----:B------:R-:W-:Y:S02]  /*66c0*/  ISETP.NE.AND.EX P4, PT, R87, RZ, PT, P4 ;  /* 0x000000ff5700720c */ /* 0x000fe40003f85340 */
[----:B------:R-:W-:Y:S01]  /*66d0*/  ISETP.NE.AND.EX P2, PT, RZ, UR61, PT, P2 ;  /* 0x0000003dff007c0c */ /* 0x000fe2000bf45320 */
[----:B------:R-:W-:Y:S02]  /*66e0*/  UISETP.NE.AND UP2, UPT, UR6, URZ, UPT ;  /* 0x000000ff0600728c */ /* 0x000fe4000bf45270 */
[----:B------:R-:W-:Y:S04]  /*66f0*/  UISETP.NE.U32.AND UP0, UPT, UR5, URZ, UPT ;  /* 0x000000ff0500728c */ /* 0x000fe8000bf05070 */
[----:B------:R-:W-:Y:S01]  /*6700*/  UISETP.NE.AND.EX UP1, UPT, UR4, URZ, UPT, UP0 ;  /* 0x000000ff0400728c */ /* 0x000fe2000bf25300 */
[----:B------:R-:W-:Y:S01]  /*6710*/  PLOP3.LUT P1, PT, PT, PT, UP2, 0x80, 0x8 ;  /* 0x000000000008781c */ /* 0x000fe20003f2f028 */
[----:B------:R-:W-:Y:S03]  /*6720*/  UPLOP3.LUT UP0, UPT, UPT, UPT, UPT, 0x40, 0x4 ;  /* 0x000000000004789c */ /* 0x000fe60003f0e870 */
[----:B------:R-:W-:Y:S06]  /*6730*/  @UP2 UPLOP3.LUT UP0, UPT, UPT, UPT, UP1, 0x80, 0x8 ;  /* 0x000000000008289c */ /* 0x000fec0003f0f010 */
[----:B------:R-:W-:Y:S01]  /*6740*/  PLOP3.LUT P0, PT, PT, PT, UP0, 0x80, 0x8 ;  /* 0x000000000008781c */ /* 0x000fe20003f0f008 */
[----:B------:R-:W-:Y:S01]  /*6750*/  @!UPT UIADD3 URZ, UPT, UPT, URZ, URZ, URZ ;  /* 0x000000fffffff290 */ /* 0x000fe2000fffe0ff */
[----:B------:R-:W-:Y:S11]  /*6760*/  BRA.U !UP1, `(.L_x_109) ;  /* 0x0000000109407547 */ /* 0x000ff6000b800000 */
[----:B------:R-:W-:Y:S01]  /*6770*/  UISETP.NE.U32.AND UP0, UPT, UR60, URZ, UPT ;  /* 0x000000ff3c00728c */ /* 0x000fe2000bf05070 */
[----:B------:R-:W-:Y:S01]  /*6780*/  R2UR UR6, R109 ;  /* 0x000000006d0672ca */ /* 0x000fe200000e0000 */
[----:B------:R-:W1:Y:S01]  /*6790*/  LDCU.64 UR8, c[0x0][0x358] ;  /* 0x00006b00ff0877ac */ /* 0x000e620008000a00 */
[----:B------:R-:W-:Y:S02]  /*67a0*/  HFMA2 R90, -RZ, RZ, 0, 5.9604644775390625e-08 ;  /* 0x00000001ff5a7431 */ /* 0x000fe400000001ff */
[----:B------:R-:W-:Y:S01]  /*67b0*/  IMAD.MOV.U32 R0, RZ, RZ, 0x1 ;  /* 0x00000001ff007424 */ /* 0x000fe200078e00ff */
[----:B------:R-:W-:Y:S06]  /*67c0*/  UISETP.NE.AND.EX UP0, UPT, UR61, URZ, UPT, UP0 ;  /* 0x000000ff3d00728c */ /* 0x000fec000bf05300 */
[----:B------:R-:W-:Y:S05]  /*67d0*/  PLOP3.LUT P3, PT, PT, PT, UP0, 0x80, 0x8 ;  /* 0x000000000008781c */ /* 0x000fea0003f6f008 */
[----:B------:R-:W2:Y:S01]  /*67e0*/  @UP0 LDCU.64 UR4, c[0x0][0x888] ;  /* 0x00011100ff0407ac */ /* 0x000ea20008000a00 */
[----:B------:R-:W-:Y:S07]  /*67f0*/  @UP0 UIMAD UR6, UR36, UR6, URZ ;  /* 0x00000006240602a4 */ /* 0x000fee000f8e02ff */
[----:B------:R-:W-:Y:S01]  /*6800*/  @!P3 PRMT R90, R0, 0x7610, R90 ;  /* 0x00007610005ab816 */ /* 0x000fe2000000005a */
[----:B--2---:R-:W-:Y:S06]  /*6810*/  @UP0 UIMAD.WIDE UR4, UR6, 0x4, UR4 ;  /* 0x00000004060408a5 */ /* 0x004fec000f8e0204 */
[----:B------:R-:W-:Y:S02]  /*6820*/  IMAD.U32 R2, RZ, RZ, UR4 ;  /* 0x00000004ff027e24 */ /* 0x000fe4000f8e00ff */
[----:B------:R-:W-:Y:S03]  /*6830*/  IMAD.U32 R3, RZ, RZ, UR5 ;  /* 0x00000005ff037e24 */ /* 0x000fe6000f8e00ff */
[----:B------:R-:W2:Y:S02]  /*6840*/  @!UP0 LDCU UR4, c[0x0][0x880] ;  /* 0x00011000ff0487ac */ /* 0x000ea40008000800 */
[----:B-1---5:R1:W5:Y:S02]  /*6850*/  @P3 LDG.E R45, desc[UR8][R2.64] ;  /* 0x00000008022d3981 */ /* 0x022364000c1e1900 */
[----:B-12---:R-:W-:Y:S02]  /*6860*/  @!P3 MOV R45, UR4 ;  /* 0x00000004002dbc02 */ /* 0x006fe40008000f00 */
.L_x_109:
[----:B------:R-:W-:Y:S05]  /*6870*/  @!P4 BRA `(.L_x_110) ;  /* 0x000000000024c947 */ /* 0x000fea0003800000 */
[----:B------:R-:W-:Y:S01]  /*6880*/  ISETP.NE.U32.AND P3, PT, R84, RZ, PT ;  /* 0x000000ff5400720c */ /* 0x000fe20003f65070 */
[----:B------:R-:W1:Y:S03]  /*6890*/  LDCU.64 UR4, c[0x0][0x358] ;  /* 0x00006b00ff0477ac */ /* 0x000e660008000a00 */
[----:B------:R-:W-:Y:S11]  /*68a0*/  ISETP.NE.AND.EX P3, PT, R85, RZ, PT, P3 ;  /* 0x000000ff5500720c */ /* 0x000ff60003f65330 */
[----:B------:R-:W-:Y:S02]  /*68b0*/  @!UPT UIADD3 URZ, UPT, UPT, URZ, URZ, URZ ;  /* 0x000000fffffff290 */ /* 0x000fe4000fffe0ff */
[----:B------:R-:W2:Y:S01]  /*68c0*/  @P3 LDC.64 R2, c[0x0][0x8a8] ;  /* 0x00022a00ff023b82 */ /* 0x000ea20000000a00 */
[----:B------:R-:W-:Y:S04]  /*68d0*/  @P3 IMAD R0, R86, UR36, RZ ;  /* 0x0000002456003c24 */ /* 0x000fe8000f8e02ff */
[----:B--2---:R-:W-:Y:S05]  /*68e0*/  @P3 IMAD.WIDE R2, R0, 0x4, R2 ;  /* 0x0000000400023825 */ /* 0x004fea00078e0202 */
[----:B-1---5:R1:W5:Y:S02]  /*68f0*/  @P3 LDG.E R38, desc[UR4][R2.64] ;  /* 0x0000000402263981 */ /* 0x022364000c1e1900 */
[----:B-1----:R-:W2:Y:S02]  /*6900*/  @!P3 LDC R38, c[0x0][0x8a0] ;  /* 0x00022800ff26bb82 */ /* 0x002ea40000000800 */
.L_x_110:
[----:B-----5:R-:W-:Y:S01]  /*6910*/  FSETP.NEU.AND P3, PT, R45, RZ, PT ;  /* 0x000000ff2d00720b */ /* 0x020fe20003f6d000 */
[----:B------:R-:W-:Y:S01]  /*6920*/  IMAD.SHL.U32 R115, R88, 0x4, RZ ;  /* 0x0000000458737824 */ /* 0x000fe200078e00ff */
[----:B------:R-:W-:Y:S01]  /*6930*/  SEL R5, RZ, 0xffffffff, P2 ;  /* 0xffffffffff057807 */ /* 0x000fe20001000000 */
[----:B------:R-:W-:Y:S01]  /*6940*/  IMAD.SHL.U32 R51, R105, 0x10, RZ ;  /* 0x0000001069337824 */ /* 0x000fe200078e00ff */
[----:B------:R-:W-:Y:S01]  /*6950*/  @P1 LOP3.LUT P2, RZ, R90, 0xff, RZ, 0xc0, !PT ;  /* 0x000000ff5aff1812 */ /* 0x000fe2000784c0ff */
[----:B------:R-:W-:Y:S01]  /*6960*/  IMAD.MOV.U32 R122, RZ, RZ, -0x10 ;  /* 0xfffffff0ff7a7424 */ /* 0x000fe200078e00ff */
[----:B------:R-:W-:Y:S01]  /*6970*/  @P1 SEL R0, RZ, 0xffffffff, P3 ;  /* 0xffffffffff001807 */ /* 0x000fe20001800000 */
[----:B------:R-:W-:Y:S01]  /*6980*/  IMAD.SHL.U32 R120, R106, 0x10, RZ ;  /* 0x000000106a787824 */ /* 0x000fe200078e00ff */
[----:B------:R-:W-:Y:S01]  /*6990*/  LEA R116, R36, UR43, 0x3 ;  /* 0x0000002b24747c11 */ /* 0x000fe2000f8e18ff */
[----:B------:R-:W-:Y:S01]  /*69a0*/  BSSY B1, `(.L_x_111) ;  /* 0x0000051000017945 */ /* 0x000fe20003800000 */
[C---:B------:R-:W-:Y:S01]  /*69b0*/  @P0 SEL R0, R5.reuse, R0, !P2 ;  /* 0x0000000005000207 */ /* 0x040fe20005000000 */
[----:B------:R-:W-:Y:S01]  /*69c0*/  IMAD.MOV.U32 R117, RZ, RZ, 0x1 ;  /* 0x00000001ff757424 */ /* 0x000fe200078e00ff */
[----:B------:R-:W-:Y:S01]  /*69d0*/  SHF.L.U32 R3, R104, 0x1f, RZ ;  /* 0x0000001f68037819 */ /* 0x000fe200000006ff */
[----:B------:R-:W-:Y:S01]  /*69e0*/  IMAD R39, R36, 0x100, R37 ;  /* 0x0000010024277824 */ /* 0x000fe200078e0225 */
[----:B------:R-:W-:Y:S01]  /*69f0*/  @P1 LOP3.LUT R0, R0, 0x1, RZ, 0xc0, !PT ;  /* 0x0000000100001812 */ /* 0x000fe200078ec0ff */
[----:B------:R-:W-:Y:S01]  /*6a00*/  IMAD.MOV.U32 R118, RZ, RZ, RZ ;  /* 0x000000ffff767224 */ /* 0x000fe200078e00ff */
[----:B------:R-:W-:Y:S02]  /*6a10*/  PLOP3.LUT P2, PT, PT, PT, UP1, 0x80, 0x8 ;  /* 0x000000000008781c */ /* 0x000fe40003f4f018 */
[----:B------:R-:W-:Y:S02]  /*6a20*/  CS2R R70, SRZ ;  /* 0x0000000000467805 */ /* 0x000fe4000001ff00 */
[----:B------:R-:W-:Y:S02]  /*6a30*/  ISETP.NE.U32.OR P5, PT, R0, 0x1, !P1 ;  /* 0x000000010000780c */ /* 0x000fe40004fa5470 */
[----:B------:R-:W-:Y:S02]  /*6a40*/  CS2R R68, SRZ ;  /* 0x0000000000447805 */ /* 0x000fe4000001ff00 */
[----:B------:R-:W-:Y:S02]  /*6a50*/  LOP3.LUT P4, R96, R90, 0xff, RZ, 0xc0, !PT ;  /* 0x000000ff5a607812 */ /* 0x000fe4000788c0ff */
[----:B------:R-:W-:Y:S02]  /*6a60*/  CS2R R66, SRZ ;  /* 0x0000000000427805 */ /* 0x000fe4000001ff00 */
[----:B------:R-:W-:Y:S02]  /*6a70*/  SEL R0, RZ, 0xffffffff, P3 ;  /* 0xffffffffff007807 */ /* 0x000fe40001800000 */
[----:B------:R-:W-:Y:S02]  /*6a80*/  CS2R R64, SRZ ;  /* 0x0000000000407805 */ /* 0x000fe4000001ff00 */
[----:B------:R-:W-:Y:S02]  /*6a90*/  P2R R112, PR, RZ, 0x20 ;  /* 0x00000020ff707803 */ /* 0x000fe40000000000 */
[----:B------:R-:W-:Y:S02]  /*6aa0*/  CS2R R62, SRZ ;  /* 0x00000000003e7805 */ /* 0x000fe4000001ff00 */
[----:B------:R-:W-:Y:S02]  /*6ab0*/  CS2R R60, SRZ ;  /* 0x00000000003c7805 */ /* 0x000fe4000001ff00 */
[----:B------:R-:W-:Y:S02]  /*6ac0*/  CS2R R58, SRZ ;  /* 0x00000000003a7805 */ /* 0x000fe4000001ff00 */
[----:B------:R-:W-:Y:S02]  /*6ad0*/  CS2R R56, SRZ ;  /* 0x0000000000387805 */ /* 0x000fe4000001ff00 */
[----:B------:R-:W-:Y:S01]  /*6ae0*/  @P2 SEL R0, R5, R0, !P4 ;  /* 0x0000000005002207 */ /* 0x000fe20006000000 */
[----:B------:R-:W-:Y:S01]  /*6af0*/  VIADD R5, R115, UR43 ;  /* 0x0000002b73057c36 */ /* 0x000fe20008000000 */
[----:B------:R-:W-:Y:S02]  /*6b00*/  @P5 SHF.L.U32 R2, RZ, 0x1f, RZ ;  /* 0x0000001fff025819 */ /* 0x000fe400000006ff */
[----:B------:R-:W-:Y:S02]  /*6b10*/  CS2R R54, SRZ ;  /* 0x0000000000367805 */ /* 0x000fe4000001ff00 */
[----:B------:R-:W-:Y:S01]  /*6b20*/  LOP3.LUT R0, R0, 0x1, RZ, 0xc0, !PT ;  /* 0x0000000100007812 */ /* 0x000fe200078ec0ff */
[C---:B------:R-:W-:Y:S01]  /*6b30*/  IMAD.IADD R101, R5.reuse, 0x1, R51 ;  /* 0x0000000105657824 */ /* 0x040fe200078e0233 */
[----:B------:R-:W1:Y:S01]  /*6b40*/  @P5 SYNCS.PHASECHK.TRANS64.TRYWAIT P1, [UR43+0x50], R2 ;  /* 0x00005002ff0055a7 */ /* 0x000e62000802112b */
[----:B------:R-:W-:Y:S01]  /*6b50*/  IMAD.IADD R113, R5, 0x1, R120 ;  /* 0x0000000105717824 */ /* 0x000fe200078e0278 */
[----:B------:R-:W-:Y:S01]  /*6b60*/  ISETP.NE.U32.AND P2, PT, R0, 0x1, PT ;  /* 0x000000010000780c */ /* 0x000fe20003f45070 */
[----:B------:R-:W-:Y:S01]  /*6b70*/  IMAD.IADD R99, R120, 0x1, R101 ;  /* 0x0000000178637824 */ /* 0x000fe200078e0265 */
[----:B------:R-:W-:Y:S02]  /*6b80*/  CS2R R52, SRZ ;  /* 0x0000000000347805 */ /* 0x000fe4000001ff00 */
[----:B------:R-:W-:Y:S02]  /*6b90*/  CS2R R74, SRZ ;  /* 0x00000000004a7805 */ /* 0x000fe4000001ff00 */
[----:B------:R-:W-:Y:S02]  /*6ba0*/  P2R R119, PR, RZ, 0x4 ;  /* 0x00000004ff777803 */ /* 0x000fe40000000000 */
[----:B------:R-:W-:Y:S02]  /*6bb0*/  CS2R R72, SRZ ;  /* 0x0000000000487805 */ /* 0x000fe4000001ff00 */
[----:B------:R-:W-:Y:S02]  /*6bc0*/  ISETP.NE.U32.AND P2, PT, R89, 0x1, PT ;  /* 0x000000015900780c */ /* 0x000fe40003f45070 */
[----:B------:R-:W-:Y:S02]  /*6bd0*/  CS2R R78, SRZ ;  /* 0x00000000004e7805 */ /* 0x000fe4000001ff00 */
[----:B------:R-:W-:Y:S02]  /*6be0*/  CS2R R76, SRZ ;  /* 0x00000000004c7805 */ /* 0x000fe4000001ff00 */
[----:B------:R-:W-:Y:S02]  /*6bf0*/  CS2R R82, SRZ ;  /* 0x0000000000527805 */ /* 0x000fe4000001ff00 */
[----:B------:R-:W-:Y:S02]  /*6c00*/  SEL R122, R122, 0x10, !P2 ;  /* 0x000000107a7a7807 */ /* 0x000fe40005000000 */
[----:B------:R-:W-:Y:S01]  /*6c10*/  CS2R R80, SRZ ;  /* 0x0000000000507805 */ /* 0x000fe2000001ff00 */
[----:B------:R3:W4:Y:S02]  /*6c20*/  SYNCS.PHASECHK.TRANS64.TRYWAIT P0, [R116+URZ+0xc0], R3 ;  /* 0x0000c003740075a7 */ /* 0x00072400080011ff */
[----:B------:R-:W-:Y:S02]  /*6c30*/  IMAD.IADD R114, R5, 0x1, R122 ;  /* 0x0000000105727824 */ /* 0x000fe400078e027a */
[C---:B------:R-:W-:Y:S02]  /*6c40*/  IMAD.IADD R102, R122.reuse, 0x1, R113 ;  /* 0x000000017a667824 */ /* 0x040fe400078e0271 */
[C---:B------:R-:W-:Y:S02]  /*6c50*/  IMAD.IADD R100, R122.reuse, 0x1, R101 ;  /* 0x000000017a647824 */ /* 0x040fe400078e0265 */
[----:B------:R-:W-:Y:S01]  /*6c60*/  IMAD.IADD R98, R122, 0x1, R99 ;  /* 0x000000017a627824 */ /* 0x000fe200078e0263 */
[----:B-1----:R-:W-:Y:S01]  /*6c70*/  @P5 SEL R117, RZ, 0x1, !P1 ;  /* 0x00000001ff755807 */ /* 0x002fe20004800000 */
[----:B---3--:R-:W-:Y:S06]  /*6c80*/  @!P5 BRA `(.L_x_112) ;  /* 0x000000000088d947 */ /* 0x008fec0003800000 */
[----:B------:R-:W-:Y:S01]  /*6c90*/  IMAD.MOV.U32 R71, RZ, RZ, RZ ;  /* 0x000000ffff477224 */ /* 0x000fe200078e00ff */
[----:B------:R-:W-:Y:S01]  /*6ca0*/  ISETP.NE.AND P1, PT, R117, RZ, PT ;  /* 0x000000ff7500720c */ /* 0x000fe20003f25270 */
[----:B------:R-:W-:Y:S01]  /*6cb0*/  BSSY B0, `(.L_x_113) ;  /* 0x0000014000007945 */ /* 0x000fe20003800000 */
[----:B------:R-:W-:Y:S02]  /*6cc0*/  CS2R R82, SRZ ;  /* 0x0000000000527805 */ /* 0x000fe4000001ff00 */
        /* <DEDUP_REMOVED lines=13> */
[----:B------:R-:W-:Y:S01]  /*6da0*/  CS2R R68, SRZ ;  /* 0x0000000000447805 */ /* 0x000fe2000001ff00 */
[----:B------:R-:W-:Y:S06]  /*6db0*/  @P1 BRA `(.L_x_114) ;  /* 0x00000000000c1947 */ /* 0x000fec0003800000 */
[----:B------:R-:W-:Y:S04]  /*6dc0*/  SHF.L.U32 R5, RZ, 0x1f, RZ ;  /* 0x0000001fff057819 */ /* 0x000fe800000006ff */
[----:B------:R-:W1:Y:S02]  /*6dd0*/  SYNCS.PHASECHK.TRANS64.TRYWAIT P1, [UR43+0x50], R5 ;  /* 0x00005005ff0075a7 */ /* 0x000e64000802112b */
[----:B-1----:R-:W-:Y:S05]  /*6de0*/  @!P1 BRA `(.L_x_115) ;  /* 0x0000008000289947 */ /* 0x002fea0003800000 */
.L_x_114:
[----:B------:R-:W-:Y:S05]  /*6df0*/  BSYNC B0 ;  /* 0x0000000000007941 */ /* 0x000fea0003800000 */
.L_x_113:
[----:B------:R-:W-:Y:S01]  /*6e00*/  ISETP.NE.AND P1, PT, R119, RZ, PT ;  /* 0x000000ff7700720c */ /* 0x000fe20003f25270 */
[----:B------:R-:W-:Y:S11]  /*6e10*/  HFMA2 R118, -RZ, RZ, 0, 5.9604644775390625e-08 ;  /* 0x00000001ff767431 */ /* 0x000ff600000001ff */
[----:B------:R-:W-:Y:S01]  /*6e20*/  @!UPT UIADD3 URZ, UPT, UPT, URZ, URZ, URZ ;  /* 0x000000fffffff290 */ /* 0x000fe2000fffe0ff */
[----:B------:R3:W1:Y:S04]  /*6e30*/  @P1 LDS.128 R80, [R115+UR43+0x400] ;  /* 0x0004002b73501984 */ /* 0x0006680008000c00 */
[----:B------:R3:W1:Y:S04]  /*6e40*/  @P1 LDS.128 R76, [R114+0x400] ;  /* 0x00040000724c1984 */ /* 0x0006680000000c00 */
[----:B------:R3:W1:Y:S04]  /*6e50*/  @P1 LDS.128 R72, [R113+0x400] ;  /* 0x0004000071481984 */ /* 0x0006680000000c00 */
[----:B------:R3:W1:Y:S04]  /*6e60*/  @P1 LDS.128 R52, [R102+0x400] ;  /* 0x0004000066341984 */ /* 0x0006680000000c00 */
[----:B------:R3:W1:Y:S04]  /*6e70*/  @P1 LDS.128 R56, [R101+0x400] ;  /* 0x0004000065381984 */ /* 0x0006680000000c00 */
[----:B------:R3:W1:Y:S04]  /*6e80*/  @P1 LDS.128 R60, [R100+0x400] ;  /* 0x00040000643c1984 */ /* 0x0006680000000c00 */
[----:B------:R3:W1:Y:S04]  /*6e90*/  @P1 LDS.128 R64, [R99+0x400] ;  /* 0x0004000063401984 */ /* 0x0006680000000c00 */
[----:B------:R3:W1:Y:S02]  /*6ea0*/  @P1 LDS.128 R68, [R98+0x400] ;  /* 0x0004000062441984 */ /* 0x0006640000000c00 */
.L_x_112:
[----:B------:R-:W-:Y:S05]  /*6eb0*/  BSYNC B1 ;  /* 0x0000000000017941 */ /* 0x000fea0003800000 */
.L_x_111:
[----:B-1----:R-:W-:Y:S04]  /*6ec0*/  SHF.R.U32.HI R0, RZ, 0x15, R39 ;  /* 0x00000015ff007819 */ /* 0x002fe80000011627 */
[----:B------:R-:W-:Y:S01]  /*6ed0*/  LOP3.LUT P1, RZ, R0, 0x3, R91, 0x48, !PT ;  /* 0x0000000300ff7812 */ /* 0x000fe2000782485b */
[----:B------:R-:W-:Y:S01]  /*6ee0*/  @!UPT UIADD3 URZ, UPT, UPT, URZ, URZ, URZ ;  /* 0x000000fffffff290 */ /* 0x000fe2000fffe0ff */
[----:B----4-:R-:W-:Y:S11]  /*6ef0*/  @P0 BRA `(.L_x_116) ;  /* 0x0000000000080947 */ /* 0x010ff60003800000 */
[----:B------:R-:W1:Y:S02]  /*6f00*/  SYNCS.PHASECHK.TRANS64.TRYWAIT P0, [R116+URZ+0xc0], R3 ;  /* 0x0000c003740075a7 */ /* 0x000e6400080011ff */
[----:B-1----:R-:W-:Y:S05]  /*6f10*/  @!P0 BRA `(.L_x_117) ;  /* 0x0000007c00f48947 */ /* 0x002fea0003800000 */
.L_x_116:
[----:B------:R-:W-:Y:S05]  /*6f20*/  @!P1 BRA `(.L_x_118) ;  /* 0x0000000000409947 */ /* 0x000fea0003800000 */
[----:B------:R-:W4:Y:S01]  /*6f30*/  LDCU.64 UR8, c[0x4][0x70] ;  /* 0x01000e00ff0877ac */ /* 0x000f220008000a00 */
[----:B-1----:R-:W-:Y:S01]  /*6f40*/  MOV R3, 0x0 ;  /* 0x0000000000037802 */ /* 0x002fe20000000f00 */
[----:B------:R-:W-:Y:S02]  /*6f50*/  HFMA2 R12, -RZ, RZ, 0, 5.9604644775390625e-08 ;  /* 0x00000001ff0c7431 */ /* 0x000fe400000001ff */
[----:B------:R-:W-:Y:S02]  /*6f60*/  IMAD.MOV.U32 R8, RZ, RZ, 0x192 ;  /* 0x00000192ff087424 */ /* 0x000fe400078e00ff */
[----:B------:R-:W-:Y:S01]  /*6f70*/  IMAD.MOV.U32 R13, RZ, RZ, RZ ;  /* 0x000000ffff0d7224 */ /* 0x000fe200078e00ff */
[----:B------:R-:W1:Y:S01]  /*6f80*/  LDCU.64 UR6, c[0x4][0x78] ;  /* 0x01000f00ff0677ac */ /* 0x000e620008000a00 */
[----:B------:R-:W2:Y:S01]  /*6f90*/  LDC.64 R2, c[0x4][R3] ;  /* 0x0100000003027b82 */ /* 0x000ea20000000a00 */
[----:B------:R-:W5:Y:S01]  /*6fa0*/  LDCU.64 UR4, c[0x4][0x10] ;  /* 0x01000200ff0477ac */ /* 0x000f620008000a00 */
[----:B----4-:R-:W-:Y:S01]  /*6fb0*/  MOV R5, UR9 ;  /* 0x0000000900057c02 */ /* 0x010fe20008000f00 */
[----:B------:R-:W-:Y:S01]  /*6fc0*/  IMAD.U32 R4, RZ, RZ, UR8 ;  /* 0x00000008ff047e24 */ /* 0x000fe2000f8e00ff */
[----:B-1----:R-:W-:Y:S01]  /*6fd0*/  MOV R7, UR7 ;  /* 0x0000000700077c02 */ /* 0x002fe20008000f00 */
[----:B------:R-:W-:Y:S01]  /*6fe0*/  IMAD.U32 R6, RZ, RZ, UR6 ;  /* 0x00000006ff067e24 */ /* 0x000fe2000f8e00ff */
[----:B-----5:R-:W-:Y:S01]  /*6ff0*/  MOV R11, UR5 ;  /* 0x00000005000b7c02 */ /* 0x020fe20008000f00 */
[----:B------:R-:W-:Y:S02]  /*7000*/  IMAD.U32 R10, RZ, RZ, UR4 ;  /* 0x00000004ff0a7e24 */ /* 0x000fe4000f8e00ff */
[----:B------:R-:W-:Y:S07]  /*7010*/  LEPC R20, `(.L_x_118) ;  /* 0x000000001014794e */ /* 0x000fee0000000000 */
[----:B--23--:R-:W-:Y:S05]  /*7020*/  CALL.ABS.NOINC R2 ;  /* 0x0000000002007343 */ /* 0x00cfea0003c00000 */
.L_x_118:
[----:B------:R-:W-:Y:S01]  /*7030*/  LOP3.LUT R44, R80, 0xffffe000, RZ, 0xc0, !PT ;  /* 0xffffe000502c7812 */ /* 0x000fe200078ec0ff */
[----:B------:R-:W-:Y:S05]  /*7040*/  WARPSYNC.ALL ;  /* 0x0000000000007948 */ /* 0x000fea0003800000 */
[----:B------:R-:W-:Y:S01]  /*7050*/  R2UR UR4, R39 ;  /* 0x00000000270472ca */ /* 0x000fe200000e0000 */
[----:B------:R-:W-:Y:S01]  /*7060*/  BSSY.RECONVERGENT B0, `(.L_x_119) ;  /* 0x000009c000007945 */ /* 0x000fe20003800200 */
[----:B------:R-:W-:Y:S02]  /*7070*/  LOP3.LUT R47, R81, 0xffffe000, RZ, 0xc0, !PT ;  /* 0xffffe000512f7812 */ /* 0x000fe400078ec0ff */
[----:B------:R-:W-:Y:S02]  /*7080*/  LOP3.LUT R46, R82, 0xffffe000, RZ, 0xc0, !PT ;  /* 0xffffe000522e7812 */ /* 0x000fe400078ec0ff */
[----:B------:R-:W-:Y:S02]  /*7090*/  LOP3.LUT R48, R83, 0xffffe000, RZ, 0xc0, !PT ;  /* 0xffffe00053307812 */ /* 0x000fe400078ec0ff */
[----:B------:R-:W-:Y:S02]  /*70a0*/  LOP3.LUT R49, R56, 0xffffe000, RZ, 0xc0, !PT ;  /* 0xffffe00038317812 */ /* 0x000fe400078ec0ff */
[----:B------:R-:W-:Y:S03]  /*70b0*/  ISETP.NE.AND P0, PT, R107, RZ, PT ;  /* 0x000000ff6b00720c */ /* 0x000fe60003f05270 */
[----:B------:R-:W2:Y:S02]  /*70c0*/  LDTM.x32 R4, tmem[UR4] ;  /* 0x00000004000479ee */ /* 0x000ea400082c0000 */
[C---:B--2---:R-:W-:Y:S01]  /*70d0*/  FMUL R0, R38.reuse, R4 ;  /* 0x0000000426007220 */ /* 0x044fe20000400000 */
[C---:B------:R-:W-:Y:S01]  /*70e0*/  FMUL R2, R38.reuse, R5 ;  /* 0x0000000526027220 */ /* 0x040fe20000400000 */
[C---:B-1----:R-:W-:Y:S01]  /*70f0*/  FMUL R3, R38.reuse, R6 ;  /* 0x0000000626037220 */ /* 0x042fe20000400000 */
[----:B------:R-:W-:Y:S01]  /*7100*/  FMUL R7, R38, R7 ;  /* 0x0000000726077220 */ /* 0x000fe20000400000 */
[C---:B------:R-:W-:Y:S01]  /*7110*/  FFMA R40, R45.reuse, R44, R0 ;  /* 0x0000002c2d287223 */ /* 0x040fe20000000000 */
[----:B------:R-:W-:Y:S01]  /*7120*/  LOP3.LUT R44, R76, 0xffffe000, RZ, 0xc0, !PT ;  /* 0xffffe0004c2c7812 */ /* 0x000fe200078ec0ff */
[C---:B------:R-:W-:Y:S01]  /*7130*/  FFMA R41, R45.reuse, R47, R2 ;  /* 0x0000002f2d297223 */ /* 0x040fe20000000002 */
[----:B------:R-:W-:Y:S01]  /*7140*/  LOP3.LUT R47, R78, 0xffffe000, RZ, 0xc0, !PT ;  /* 0xffffe0004e2f7812 */ /* 0x000fe200078ec0ff */
[----:B------:R-:W-:Y:S01]  /*7150*/  FFMA R42, R45, R46, R3 ;  /* 0x0000002e2d2a7223 */ /* 0x000fe20000000003 */
[----:B------:R-:W-:Y:S01]  /*7160*/  LOP3.LUT R46, R77, 0xffffe000, RZ, 0xc0, !PT ;  /* 0xffffe0004d2e7812 */ /* 0x000fe200078ec0ff */
[----:B------:R-:W-:Y:S01]  /*7170*/  FFMA R43, R45, R48, R7 ;  /* 0x000000302d2b7223 */ /* 0x000fe20000000007 */
[----:B------:R-:W-:Y:S01]  /*7180*/  LOP3.LUT R48, R79, 0xffffe000, RZ, 0xc0, !PT ;  /* 0xffffe0004f307812 */ /* 0x000fe200078ec0ff */
[C---:B------:R-:W-:Y:S01]  /*7190*/  FMUL R4, R38.reuse, R8 ;  /* 0x0000000826047220 */ /* 0x040fe20000400000 */
[----:B------:R-:W-:Y:S01]  /*71a0*/  F2FP.TF32.F32.PACK_B R40, R40 ;  /* 0x00000028ff28723e */ /* 0x000fe200024050ff */
[C---:B------:R-:W-:Y:S01]  /*71b0*/  FMUL R5, R38.reuse, R9 ;  /* 0x0000000926057220 */ /* 0x040fe20000400000 */
[----:B------:R-:W-:Y:S01]  /*71c0*/  F2FP.TF32.F32.PACK_B R41, R41 ;  /* 0x00000029ff29723e */ /* 0x000fe200024050ff */
[C---:B------:R-:W-:Y:S01]  /*71d0*/  FMUL R6, R38.reuse, R10 ;  /* 0x0000000a26067220 */ /* 0x040fe20000400000 */
[----:B------:R-:W-:Y:S01]  /*71e0*/  F2FP.TF32.F32.PACK_B R42, R42 ;  /* 0x0000002aff2a723e */ /* 0x000fe200024050ff */
[C---:B------:R-:W-:Y:S01]  /*71f0*/  FFMA R4, R45.reuse, R44, R4 ;  /* 0x0000002c2d047223 */ /* 0x040fe20000000004 */
[----:B------:R-:W-:Y:S01]  /*7200*/  F2FP.TF32.F32.PACK_B R43, R43 ;  /* 0x0000002bff2b723e */ /* 0x000fe200024050ff */
[----:B------:R-:W-:Y:S01]  /*7210*/  FMUL R11, R38, R11 ;  /* 0x0000000b260b7220 */ /* 0x000fe20000400000 */
[----:B------:R-:W-:Y:S01]  /*7220*/  LOP3.LUT R44, R72, 0xffffe000, RZ, 0xc0, !PT ;  /* 0xffffe000482c7812 */ /* 0x000fe200078ec0ff */
[----:B------:R-:W-:Y:S01]  /*7230*/  FFMA R5, R45, R46, R5 ;  /* 0x0000002e2d057223 */ /* 0x000fe20000000005 */
[----:B------:R-:W-:Y:S01]  /*7240*/  LOP3.LUT R46, R73, 0xffffe000, RZ, 0xc0, !PT ;  /* 0xffffe000492e7812 */ /* 0x000fe200078ec0ff */
[----:B------:R-:W-:Y:S01]  /*7250*/  FMUL R8, R38, R12 ;  /* 0x0000000c26087220 */ /* 0x000fe20000400000 */
[----:B------:R-:W-:Y:S01]  /*7260*/  F2FP.TF32.F32.PACK_B R4, R4 ;  /* 0x00000004ff04723e */ /* 0x000fe200024050ff */
[C---:B------:R-:W-:Y:S01]  /*7270*/  FFMA R6, R45.reuse, R47, R6 ;  /* 0x0000002f2d067223 */ /* 0x040fe20000000006 */
[----:B------:R-:W-:Y:S01]  /*7280*/  LOP3.LUT R47, R74, 0xffffe000, RZ, 0xc0, !PT ;  /* 0xffffe0004a2f7812 */ /* 0x000fe200078ec0ff */
[----:B------:R-:W-:Y:S01]  /*7290*/  FFMA R7, R45, R48, R11 ;  /* 0x000000302d077223 */ /* 0x000fe2000000000b */
[----:B------:R-:W-:Y:S01]  /*72a0*/  LOP3.LUT R48, R75, 0xffffe000, RZ, 0xc0, !PT ;  /* 0xffffe0004b307812 */ /* 0x000fe200078ec0ff */
[----:B------:R-:W-:Y:S01]  /*72b0*/  FMUL R9, R38, R13 ;  /* 0x0000000d26097220 */ /* 0x000fe20000400000 */
[----:B------:R-:W-:Y:S01]  /*72c0*/  F2FP.TF32.F32.PACK_B R5, R5 ;  /* 0x00000005ff05723e */ /* 0x000fe200024050ff */
[----:B------:R1:W-:Y:S01]  /*72d0*/  STS.128 [R115+UR43+0x400], R40 ;  /* 0x0004002873007988 */ /* 0x0003e20008000c2b */
[----:B------:R-:W-:Y:S01]  /*72e0*/  F2FP.TF32.F32.PACK_B R6, R6 ;  /* 0x00000006ff06723e */ /* 0x000fe200024050ff */
[C---:B------:R-:W-:Y:S01]  /*72f0*/  FFMA R8, R45.reuse, R44, R8 ;  /* 0x0000002c2d087223 */ /* 0x040fe20000000008 */
[----:B------:R-:W-:Y:S01]  /*7300*/  LOP3.LUT R44, R52, 0xffffe000, RZ, 0xc0, !PT ;  /* 0xffffe000342c7812 */ /* 0x000fe200078ec0ff */
[C---:B------:R-:W-:Y:S01]  /*7310*/  FMUL R10, R38.reuse, R14 ;  /* 0x0000000e260a7220 */ /* 0x040fe20000400000 */
[----:B------:R-:W-:Y:S01]  /*7320*/  F2FP.TF32.F32.PACK_B R7, R7 ;  /* 0x00000007ff07723e */ /* 0x000fe200024050ff */
[C---:B------:R-:W-:Y:S01]  /*7330*/  FMUL R15, R38.reuse, R15 ;  /* 0x0000000f260f7220 */ /* 0x040fe20000400000 */
[----:B------:R-:W-:Y:S01]  /*7340*/  F2FP.TF32.F32.PACK_B R8, R8 ;  /* 0x00000008ff08723e */ /* 0x000fe200024050ff */
[----:B------:R-:W-:Y:S01]  /*7350*/  FMUL R12, R38, R16 ;  /* 0x00000010260c7220 */ /* 0x000fe20000400000 */
[----:B------:R-:W-:Y:S01]  /*7360*/  FFMA R9, R45, R46, R9 ;  /* 0x0000002e2d097223 */ /* 0x000fe20000000009 */
[----:B------:R-:W-:Y:S01]  /*7370*/  LOP3.LUT R46, R55, 0xffffe000, RZ, 0xc0, !PT ;  /* 0xffffe000372e7812 */ /* 0x000fe200078ec0ff */
[C---:B------:R-:W-:Y:S01]  /*7380*/  FFMA R10, R45.reuse, R47, R10 ;  /* 0x0000002f2d0a7223 */ /* 0x040fe2000000000a */
[----:B------:R-:W-:Y:S01]  /*7390*/  LOP3.LUT R47, R54, 0xffffe000, RZ, 0xc0, !PT ;  /* 0xffffe000362f7812 */ /* 0x000fe200078ec0ff */
[C---:B------:R-:W-:Y:S01]  /*73a0*/  FFMA R11, R45.reuse, R48, R15 ;  /* 0x000000302d0b7223 */ /* 0x040fe2000000000f */
[----:B------:R-:W-:Y:S01]  /*73b0*/  F2FP.TF32.F32.PACK_B R9, R9 ;  /* 0x00000009ff09723e */ /* 0x000fe200024050ff */
[----:B------:R-:W-:Y:S01]  /*73c0*/  FFMA R12, R45, R44, R12 ;  /* 0x0000002c2d0c7223 */ /* 0x000fe2000000000c */
[----:B------:R-:W-:Y:S01]  /*73d0*/  LOP3.LUT R44, R53, 0xffffe000, RZ, 0xc0, !PT ;  /* 0xffffe000352c7812 */ /* 0x000fe200078ec0ff */
[----:B------:R1:W-:Y:S01]  /*73e0*/  STS.128 [R114+0x400], R4 ;  /* 0x0004000472007388 */ /* 0x0003e20000000c00 */
[----:B------:R-:W-:Y:S01]  /*73f0*/  F2FP.TF32.F32.PACK_B R10, R10 ;  /* 0x0000000aff0a723e */ /* 0x000fe200024050ff */
[C---:B------:R-:W-:Y:S01]  /*7400*/  FMUL R13, R38.reuse, R17 ;  /* 0x00000011260d7220 */ /* 0x040fe20000400000 */
[----:B------:R-:W-:Y:S01]  /*7410*/  F2FP.TF32.F32.PACK_B R11, R11 ;  /* 0x0000000bff0b723e */ /* 0x000fe200024050ff */
[C---:B------:R-:W-:Y:S01]  /*7420*/  FMUL R14, R38.reuse, R18 ;  /* 0x00000012260e7220 */ /* 0x040fe20000400000 */
[----:B------:R-:W-:Y:S01]  /*7430*/  F2FP.TF32.F32.PACK_B R12, R12 ;  /* 0x0000000cff0c723e */ /* 0x000fe200024050ff */
[----:B------:R-:W-:Y:S01]  /*7440*/  FMUL R19, R38, R19 ;  /* 0x0000001326137220 */ /* 0x000fe20000400000 */
[----:B------:R-:W-:Y:S01]  /*7450*/  LOP3.LUT R48, R65, 0xffffe000, RZ, 0xc0, !PT ;  /* 0xffffe00041307812 */ /* 0x000fe200078ec0ff */
[----:B------:R-:W-:Y:S01]  /*7460*/  FFMA R13, R45, R44, R13 ;  /* 0x0000002c2d0d7223 */ /* 0x000fe2000000000d */
[----:B------:R-:W-:Y:S01]  /*7470*/  LOP3.LUT R44, R57, 0xffffe000, RZ, 0xc0, !PT ;  /* 0xffffe000392c7812 */ /* 0x000fe200078ec0ff */
[C---:B------:R-:W-:Y:S01]  /*7480*/  FFMA R14, R45.reuse, R47, R14 ;  /* 0x0000002f2d0e7223 */ /* 0x040fe2000000000e */
[----:B------:R-:W-:Y:S01]  /*7490*/  LOP3.LUT R47, R58, 0xffffe000, RZ, 0xc0, !PT ;  /* 0xffffe0003a2f7812 */ /* 0x000fe200078ec0ff */
[C---:B------:R-:W-:Y:S01]  /*74a0*/  FMUL R16, R38.reuse, R20 ;  /* 0x0000001426107220 */ /* 0x040fe20000400000 */
[----:B------:R-:W-:Y:S01]  /*74b0*/  F2FP.TF32.F32.PACK_B R13, R13 ;  /* 0x0000000dff0d723e */ /* 0x000fe200024050ff */
[----:B------:R1:W-:Y:S01]  /*74c0*/  STS.128 [R113+0x400], R8 ;  /* 0x0004000871007388 */ /* 0x0003e20000000c00 */
[----:B------:R-:W-:Y:S01]  /*74d0*/  F2FP.TF32.F32.PACK_B R14, R14 ;  /* 0x0000000eff0e723e */ /* 0x000fe200024050ff */
[----:B------:R-:W-:Y:S01]  /*74e0*/  FFMA R15, R45, R46, R19 ;  /* 0x0000002e2d0f7223 */ /* 0x000fe20000000013 */
[----:B------:R-:W-:Y:S01]  /*74f0*/  LOP3.LUT R46, R59, 0xffffe000, RZ, 0xc0, !PT ;  /* 0xffffe0003b2e7812 */ /* 0x000fe200078ec0ff */
[----:B------:R-:W-:Y:S01]  /*7500*/  FMUL R17, R38, R21 ;  /* 0x0000001526117220 */ /* 0x000fe20000400000 */
[C---:B------:R-:W-:Y:S01]  /*7510*/  FFMA R16, R45.reuse, R49, R16 ;  /* 0x000000312d107223 */ /* 0x040fe20000000010 */
[----:B------:R-:W-:Y:S01]  /*7520*/  LOP3.LUT R49, R60, 0xffffe000, RZ, 0xc0, !PT ;  /* 0xffffe0003c317812 */ /* 0x000fe200078ec0ff */
[C---:B------:R-:W-:Y:S01]  /*7530*/  FMUL R18, R38.reuse, R22 ;  /* 0x0000001626127220 */ /* 0x040fe20000400000 */
[----:B------:R-:W-:Y:S01]  /*7540*/  F2FP.TF32.F32.PACK_B R15, R15 ;  /* 0x0000000fff0f723e */ /* 0x000fe200024050ff */
[----:B------:R-:W-:Y:S01]  /*7550*/  FFMA R17, R45, R44, R17 ;  /* 0x0000002c2d117223 */ /* 0x000fe20000000011 */
[C---:B------:R-:W-:Y:S01]  /*7560*/  FMUL R23, R38.reuse, R23 ;  /* 0x0000001726177220 */ /* 0x040fe20000400000 */
[C---:B------:R-:W-:Y:S01]  /*7570*/  FMUL R20, R38.reuse, R24 ;  /* 0x0000001826147220 */ /* 0x040fe20000400000 */
[----:B------:R-:W-:Y:S01]  /*7580*/  LOP3.LUT R44, R61, 0xffffe000, RZ, 0xc0, !PT ;  /* 0xffffe0003d2c7812 */ /* 0x000fe200078ec0ff */
[----:B------:R1:W-:Y:S01]  /*7590*/  STS.128 [R102+0x400], R12 ;  /* 0x0004000c66007388 */ /* 0x0003e20000000c00 */
[----:B------:R-:W-:Y:S01]  /*75a0*/  F2FP.TF32.F32.PACK_B R16, R16 ;  /* 0x00000010ff10723e */ /* 0x000fe200024050ff */
[----:B------:R-:W-:Y:S01]  /*75b0*/  FMUL R21, R38, R25 ;  /* 0x0000001926157220 */ /* 0x000fe20000400000 */
[----:B------:R-:W-:Y:S01]  /*75c0*/  F2FP.TF32.F32.PACK_B R17, R17 ;  /* 0x00000011ff11723e */ /* 0x000fe200024050ff */
[C---:B------:R-:W-:Y:S01]  /*75d0*/  FFMA R18, R45.reuse, R47, R18 ;  /* 0x0000002f2d127223 */ /* 0x040fe20000000012 */
[----:B------:R-:W-:Y:S01]  /*75e0*/  LOP3.LUT R47, R64, 0xffffe000, RZ, 0xc0, !PT ;  /* 0xffffe000402f7812 */ /* 0x000fe200078ec0ff */
[C---:B------:R-:W-:Y:S01]  /*75f0*/  FFMA R19, R45.reuse, R46, R23 ;  /* 0x0000002e2d137223 */ /* 0x040fe20000000017 */
[C---:B------:R-:W-:Y:S01]  /*7600*/  FFMA R20, R45.reuse, R49, R20 ;  /* 0x000000312d147223 */ /* 0x040fe20000000014 */
[----:B------:R-:W-:Y:S01]  /*7610*/  FFMA R21, R45, R44, R21 ;  /* 0x0000002c2d157223 */ /* 0x000fe20000000015 */
[----:B------:R-:W-:Y:S01]  /*7620*/  LOP3.LUT R46, R62, 0xffffe000, RZ, 0xc0, !PT ;  /* 0xffffe0003e2e7812 */ /* 0x000fe200078ec0ff */
[C---:B------:R-:W-:Y:S01]  /*7630*/  FMUL R22, R38.reuse, R26 ;  /* 0x0000001a26167220 */ /* 0x040fe20000400000 */
[----:B------:R-:W-:Y:S01]  /*7640*/  LOP3.LUT R44, R63, 0xffffe000, RZ, 0xc0, !PT ;  /* 0xffffe0003f2c7812 */ /* 0x000fe200078ec0ff */
[C---:B------:R-:W-:Y:S01]  /*7650*/  FMUL R27, R38.reuse, R27 ;  /* 0x0000001b261b7220 */ /* 0x040fe20000400000 */
[----:B------:R-:W-:Y:S01]  /*7660*/  F2FP.TF32.F32.PACK_B R18, R18 ;  /* 0x00000012ff12723e */ /* 0x000fe200024050ff */
[C---:B------:R-:W-:Y:S01]  /*7670*/  FFMA R22, R45.reuse, R46, R22 ;  /* 0x0000002e2d167223 */ /* 0x040fe20000000016 */
[----:B------:R-:W-:Y:S01]  /*7680*/  F2FP.TF32.F32.PACK_B R19, R19 ;  /* 0x00000013ff13723e */ /* 0x000fe200024050ff */
[----:B------:R-:W-:Y:S01]  /*7690*/  FFMA R23, R45, R44, R27 ;  /* 0x0000002c2d177223 */ /* 0x000fe2000000001b */
[C---:B------:R-:W-:Y:S01]  /*76a0*/  FMUL R24, R38.reuse, R28 ;  /* 0x0000001c26187220 */ /* 0x040fe20000400000 */
[----:B------:R-:W-:Y:S01]  /*76b0*/  F2FP.TF32.F32.PACK_B R20, R20 ;  /* 0x00000014ff14723e */ /* 0x000fe200024050ff */
[----:B------:R-:W-:Y:S01]  /*76c0*/  FMUL R25, R38, R29 ;  /* 0x0000001d26197220 */ /* 0x000fe20000400000 */
[----:B------:R1:W-:Y:S01]  /*76d0*/  STS.128 [R101+0x400], R16 ;  /* 0x0004001065007388 */ /* 0x0003e20000000c00 */
[----:B------:R-:W-:Y:S01]  /*76e0*/  LOP3.LUT R49, R66, 0xffffe000, RZ, 0xc0, !PT ;  /* 0xffffe00042317812 */ /* 0x000fe200078ec0ff */
[C---:B------:R-:W-:Y:S01]  /*76f0*/  FMUL R26, R38.reuse, R30 ;  /* 0x0000001e261a7220 */ /* 0x040fe20000400000 */
[----:B------:R-:W-:Y:S01]  /*7700*/  LOP3.LUT R44, R67, 0xffffe000, RZ, 0xc0, !PT ;  /* 0xffffe000432c7812 */ /* 0x000fe200078ec0ff */
[----:B------:R-:W-:Y:S01]  /*7710*/  FMUL R31, R38, R31 ;  /* 0x0000001f261f7220 */ /* 0x000fe20000400000 */
[----:B------:R-:W-:Y:S01]  /*7720*/  F2FP.TF32.F32.PACK_B R21, R21 ;  /* 0x00000015ff15723e */ /* 0x000fe200024050ff */
[C---:B------:R-:W-:Y:S01]  /*7730*/  FFMA R24, R45.reuse, R47, R24 ;  /* 0x0000002f2d187223 */ /* 0x040fe20000000018 */
[----:B------:R-:W-:Y:S01]  /*7740*/  F2FP.TF32.F32.PACK_B R22, R22 ;  /* 0x00000016ff16723e */ /* 0x000fe200024050ff */
[C---:B------:R-:W-:Y:S01]  /*7750*/  FFMA R25, R45.reuse, R48, R25 ;  /* 0x000000302d197223 */ /* 0x040fe20000000019 */
[----:B------:R-:W-:Y:S01]  /*7760*/  F2FP.TF32.F32.PACK_B R23, R23 ;  /* 0x00000017ff17723e */ /* 0x000fe200024050ff */
[C---:B------:R-:W-:Y:S01]  /*7770*/  FFMA R26, R45.reuse, R49, R26 ;  /* 0x000000312d1a7223 */ /* 0x040fe2000000001a */
[----:B------:R-:W-:Y:S01]  /*7780*/  FFMA R27, R45, R44, R31 ;  /* 0x0000002c2d1b7223 */ /* 0x000fe2000000001f */
[----:B------:R-:W-:Y:S01]  /*7790*/  LOP3.LUT R47, R68, 0xffffe000, RZ, 0xc0, !PT ;  /* 0xffffe000442f7812 */ /* 0x000fe200078ec0ff */
[C---:B------:R-:W-:Y:S01]  /*77a0*/  FMUL R28, R38.reuse, R32 ;  /* 0x00000020261c7220 */ /* 0x040fe20000400000 */
[----:B------:R1:W-:Y:S01]  /*77b0*/  STS.128 [R100+0x400], R20 ;  /* 0x0004001464007388 */ /* 0x0003e20000000c00 */
[----:B------:R-:W-:Y:S01]  /*77c0*/  LOP3.LUT R46, R69, 0xffffe000, RZ, 0xc0, !PT ;  /* 0xffffe000452e7812 */ /* 0x000fe200078ec0ff */
[----:B------:R-:W-:Y:S01]  /*77d0*/  FMUL R29, R38, R33 ;  /* 0x00000021261d7220 */ /* 0x000fe20000400000 */
        /* <DEDUP_REMOVED lines=10> */
[----:B------:R-:W-:Y:S01]  /*7880*/  F2FP.TF32.F32.PACK_B R27, R27 ;  /* 0x0000001bff1b723e */ /* 0x000fe200024050ff */
[----:B------:R-:W-:Y:S01]  /*7890*/  FFMA R31, R45, R44, R35 ;  /* 0x0000002c2d1f7223 */ /* 0x000fe20000000023 */
[----:B------:R-:W-:Y:S02]  /*78a0*/  F2FP.TF32.F32.PACK_B R28, R28 ;  /* 0x0000001cff1c723e */ /* 0x000fe400024050ff */
[----:B------:R-:W-:Y:S01]  /*78b0*/  F2FP.TF32.F32.PACK_B R29, R29 ;  /* 0x0000001dff1d723e */ /* 0x000fe200024050ff */
[----:B------:R1:W-:Y:S01]  /*78c0*/  STS.128 [R99+0x400], R24 ;  /* 0x0004001863007388 */ /* 0x0003e20000000c00 */
[----:B------:R-:W-:Y:S02]  /*78d0*/  F2FP.TF32.F32.PACK_B R30, R30 ;  /* 0x0000001eff1e723e */ /* 0x000fe400024050ff */
[----:B------:R-:W-:Y:S05]  /*78e0*/  F2FP.TF32.F32.PACK_B R31, R31 ;  /* 0x0000001fff1f723e */ /* 0x000fea00024050ff */
[----:B------:R1:W-:Y:S01]  /*78f0*/  STS.128 [R98+0x400], R28 ;  /* 0x0004001c62007388 */ /* 0x0003e20000000c00 */
[----:B------:R-:W-:Y:S01]  /*7900*/  @!PT LDS RZ, [RZ] ;  /* 0x00000000fffff984 */ /* 0x000fe20000000800 */
[----:B------:R-:W-:Y:S01]  /*7910*/  @!PT LDS RZ, [RZ] ;  /* 0x00000000fffff984 */ /* 0x000fe20000000800 */
[----:B------:R-:W-:Y:S01]  /*7920*/  @!PT LDS RZ, [RZ] ;  /* 0x00000000fffff984 */ /* 0x000fe20000000800 */
[----:B------:R-:W-:Y:S01]  /*7930*/  @!PT LDS RZ, [RZ] ;  /* 0x00000000fffff984 */ /* 0x000fe20000000800 */
[----:B------:R2:W-:Y:S07]  /*7940*/  MEMBAR.ALL.CTA ;  /* 0x0000000000007992 */ /* 0x0005ee0000008000 */
[----:B--2---:R-:W2:Y:S02]  /*7950*/  FENCE.VIEW.ASYNC.S ;  /* 0x00000000000073c6 */ /* 0x004ea40000000000 */
[----:B--2---:R-:W-:Y:S06]  /*7960*/  BAR.SYNC.DEFER_BLOCKING 0x1, 0x80 ;  /* 0x0042000000007b1d */ /* 0x004fec0000010000 */
[----:B------:R-:W-:Y:S05]  /*7970*/  @P0 BRA `(.L_x_120) ;  /* 0x0000000000280947 */ /* 0x000fea0003800000 */
[----:B------:R-:W-:Y:S01]  /*7980*/  UIADD3 UR4, UPT, UPT, UR43, 0x400, URZ ;  /* 0x000004002b047890 */ /* 0x000fe2000fffe0ff */
[----:B------:R-:W-:Y:S05]  /*7990*/  UMOV UR51, UR36 ;  /* 0x0000002400337c82 */ /* 0x000fea0008000000 */
[----:B------:R-:W-:Y:S01]  /*79a0*/  MOV R95, UR4 ;  /* 0x00000004005f7c02 */ /* 0x000fe20008000f00 */
[----:B------:R-:W-:Y:S03]  /*79b0*/  UIADD3 UR4, UP0, UPT, UR54, 0x680, URZ ;  /* 0x0000068036047890 */ /* 0x000fe6000ff1e0ff */
[----:B------:R-:W-:Y:S01]  /*79c0*/  R2UR UR48, R95 ;  /* 0x000000005f3072ca */ /* 0x000fe200000e0000 */
[----:B------:R-:W-:Y:S11]  /*79d0*/  UIADD3.X UR5, UPT, UPT, URZ, UR55, URZ, UP0, !UPT ;  /* 0x00000037ff057290 */ /* 0x000ff600087fe4ff */
[----:B------:R-:W-:Y:S01]  /*79e0*/  @!UPT UIADD3 URZ, UPT, UPT, URZ, URZ, URZ ;  /* 0x000000fffffff290 */ /* 0x000fe2000fffe0ff */
[----:B------:R2:W-:Y:S01]  /*79f0*/  UTMASTG.3D [UR48], [UR4] ;  /* 0x00000030040073b5 */ /* 0x0005e20008010000 */
[----:B------:R0:W-:Y:S01]  /*7a00*/  UTMACMDFLUSH ;  /* 0x00000000000079b7 */ /* 0x0001e20000000000 */
[----:B--2---:R-:W-:Y:S04]  /*7a10*/  DEPBAR.LE SB0, 0x1 ;  /* 0x000080400000791a */ /* 0x004fe80000000000 */
.L_x_120:
[----:B------:R-:W-:Y:S05]  /*7a20*/  BSYNC.RECONVERGENT B0 ;  /* 0x0000000000007941 */ /* 0x000fea0003800200 */
.L_x_119:
[----:B------:R-:W-:Y:S01]  /*7a30*/  BAR.SYNC.DEFER_BLOCKING 0x1, 0x80 ;  /* 0x0042000000007b1d */ /* 0x000fe20000010000 */
[----:B------:R-:W-:Y:S01]  /*7a40*/  ISETP.NE.AND P1, PT, R112, RZ, PT ;  /* 0x000000ff7000720c */ /* 0x000fe20003f25270 */
[----:B------:R-:W-:Y:S01]  /*7a50*/  UISETP.NE.AND UP0, UPT, UR53, URZ, UPT ;  /* 0x000000ff3500728c */ /* 0x000fe2000bf05270 */
[----:B------:R-:W-:Y:S11]  /*7a60*/  LEA R3, R118, UR43, 0x3 ;  /* 0x0000002b76037c11 */ /* 0x000ff6000f8e18ff */
[----:B------:R-:W-:Y:S01]  /*7a70*/  @P1 SHF.L.U32 R2, RZ, 0x1f, RZ ;  /* 0x0000001fff021819 */ /* 0x000fe200000006ff */
[----:B------:R-:W-:Y:S06]  /*7a80*/  BRA.U !UP0, `(.L_x_121) ;  /* 0x0000000108247547 */ /* 0x000fec000b800000 */
[----:B-1----:R-:W-:Y:S01]  /*7a90*/  IMAD.U32 R5, RZ, RZ, UR47 ;  /* 0x0000002fff057e24 */ /* 0x002fe2000f8e00ff */
[----:B------:R-:W-:Y:S01]  /*7aa0*/  MOV R0, UR52 ;  /* 0x0000003400007c02 */ /* 0x000fe20008000f00 */
[----:B------:R-:W-:Y:S03]  /*7ab0*/  UIADD3 UR4, UPT, UPT, UR47, 0x1, URZ ;  /* 0x000000012f047890 */ /* 0x000fe6000fffe0ff */
[----:B------:R-:W-:Y:S01]  /*7ac0*/  @P1 LEA R5, R5, UR43, 0x3 ;  /* 0x0000002b05051c11 */ /* 0x000fe2000f8e18ff */
[----:B------:R-:W-:Y:S04]  /*7ad0*/  UISETP.NE.AND UP0, UPT, UR4, 0x4, UPT ;  /* 0x000000040400788c */ /* 0x000fe8000bf05270 */
[----:B------:R-:W-:Y:S01]  /*7ae0*/  @P1 VIADD R5, R5, 0x70 ;  /* 0x0000007005051836 */ /* 0x000fe20000000000 */
[----:B------:R-:W-:Y:S04]  /*7af0*/  USEL UR47, UR4, URZ, UP0 ;  /* 0x000000ff042f7287 */ /* 0x000fe80008000000 */
[----:B------:R-:W-:Y:S04]  /*7b00*/  @P1 PRMT R0, R0, 0x654, R5 ;  /* 0x0000065400001816 */ /* 0x000fe80000000005 */
[----:B------:R2:W-:Y:S04]  /*7b10*/  @P1 SYNCS.ARRIVE.TRANS64.RED.A1T0 RZ, [R0+URZ], RZ ;  /* 0x000000ff00ff19a7 */ /* 0x0005e800081004ff */
.L_x_121:
[----:B------:R-:W4:Y:S01]  /*7b20*/  @P1 SYNCS.PHASECHK.TRANS64.TRYWAIT P0, [R3+URZ+0x50], R2 ;  /* 0x00005002030015a7 */ /* 0x000f2200080011ff */
[----:B------:R-:W-:Y:S01]  /*7b30*/  BSSY B1, `(.L_x_122) ;  /* 0x000001f000017945 */ /* 0x000fe20003800000 */
[----:B----4-:R-:W-:Y:S03]  /*7b40*/  @P1 SEL R117, RZ, 0x1, !P0 ;  /* 0x00000001ff751807 */ /* 0x010fe60004000000 */
[----:B------:R-:W-:Y:S05]  /*7b50*/  @!P1 BRA `(.L_x_123) ;  /* 0x0000000000709947 */ /* 0x000fea0003800000 */
[----:B------:R-:W-:Y:S01]  /*7b60*/  ISETP.NE.AND P1, PT, R119, RZ, PT ;  /* 0x000000ff7700720c */ /* 0x000fe20003f25270 */
[----:B------:R-:W-:Y:S01]  /*7b70*/  BSSY B0, `(.L_x_124) ;  /* 0x000000b000007945 */ /* 0x000fe20003800000 */
[----:B------:R-:W-:Y:S11]  /*7b80*/  ISETP.NE.AND P0, PT, R117, RZ, PT ;  /* 0x000000ff7500720c */ /* 0x000ff60003f05270 */
[----:B-1----:R-:W-:Y:S05]  /*7b90*/  @P1 IMAD R4, R118, 0x4000, R115 ;  /* 0x0000400076041824 */ /* 0x002fea00078e0273 */
[----:B------:R-:W-:Y:S04]  /*7ba0*/  @P1 IADD3 R9, PT, PT, R4, UR43, RZ ;  /* 0x0000002b04091c10 */ /* 0x000fe8000fffe0ff */
[----:B------:R-:W-:Y:S01]  /*7bb0*/  @P1 IADD3 R7, PT, PT, R120, R9, RZ ;  /* 0x0000000978071210 */ /* 0x000fe20007ffe0ff */
[--C-:B------:R-:W-:Y:S02]  /*7bc0*/  @P1 IMAD.IADD R5, R51, 0x1, R9.reuse ;  /* 0x0000000133051824 */ /* 0x100fe400078e0209 */
[----:B------:R-:W-:Y:S01]  /*7bd0*/  @P1 IMAD.IADD R2, R122, 0x1, R9 ;  /* 0x000000017a021824 */ /* 0x000fe200078e0209 */
[----:B------:R-:W-:Y:S06]  /*7be0*/  @P0 BRA `(.L_x_125) ;  /* 0x00000000000c0947 */ /* 0x000fec0003800000 */
[----:B--2---:R-:W-:Y:S04]  /*7bf0*/  SHF.L.U32 R0, RZ, 0x1f, RZ ;  /* 0x0000001fff007819 */ /* 0x004fe800000006ff */
[----:B------:R-:W1:Y:S02]  /*7c00*/  SYNCS.PHASECHK.TRANS64.TRYWAIT P0, [R3+URZ+0x50], R0 ;  /* 0x00005000030075a7 */ /* 0x000e6400080011ff */
[----:B-1----:R-:W-:Y:S05]  /*7c10*/  @!P0 BRA `(.L_x_126) ;  /* 0x0000007000c88947 */ /* 0x002fea0003800000 */
.L_x_125:
[----:B------:R-:W-:Y:S05]  /*7c20*/  BSYNC B0 ;  /* 0x0000000000007941 */ /* 0x000fea0003800000 */
.L_x_124:
[----:B------:R-:W-:Y:S01]  /*7c30*/  ISETP.NE.AND P0, PT, R119, RZ, PT ;  /* 0x000000ff7700720c */ /* 0x000fe20003f05270 */
[----:B------:R-:W-:Y:S11]  /*7c40*/  VIADD R118, R118, 0x1 ;  /* 0x0000000176767836 */ /* 0x000ff60000000000 */
[----:B------:R-:W-:Y:S01]  /*7c50*/  @!UPT UIADD3 URZ, UPT, UPT, URZ, URZ, URZ ;  /* 0x000000fffffff290 */ /* 0x000fe2000fffe0ff */
[----:B------:R4:W3:Y:S01]  /*7c60*/  @P0 LDS.128 R80, [R4+UR43+0x400] ;  /* 0x0004002b04500984 */ /* 0x0008e20008000c00 */
[--C-:B-1----:R-:W-:Y:S01]  /*7c70*/  @P0 IMAD.IADD R3, R120, 0x1, R5.reuse ;  /* 0x0000000178030824 */ /* 0x102fe200078e0205 */
[C---:B--2---:R-:W-:Y:S01]  /*7c80*/  @P0 IADD3 R0, PT, PT, R122.reuse, R7, RZ ;  /* 0x000000077a000210 */ /* 0x044fe20007ffe0ff */
[C---:B------:R-:W-:Y:S01]  /*7c90*/  @P0 IMAD.IADD R6, R122.reuse, 0x1, R5 ;  /* 0x000000017a060824 */ /* 0x040fe200078e0205 */
[----:B------:R4:W1:Y:S02]  /*7ca0*/  @P0 LDS.128 R76, [R2+0x400] ;  /* 0x00040000024c0984 */ /* 0x0008640000000c00 */
[----:B------:R-:W-:Y:S02]  /*7cb0*/  @P0 IADD3 R8, PT, PT, R122, R3, RZ ;  /* 0x000000037a080210 */ /* 0x000fe40007ffe0ff */
[----:B------:R4:W2:Y:S04]  /*7cc0*/  @P0 LDS.128 R72, [R7+0x400] ;  /* 0x0004000007480984 */ /* 0x0008a80000000c00 */
[----:B------:R4:W1:Y:S04]  /*7cd0*/  @P0 LDS.128 R52, [R0+0x400] ;  /* 0x0004000000340984 */ /* 0x0008680000000c00 */
[----:B------:R4:W1:Y:S04]  /*7ce0*/  @P0 LDS.128 R56, [R5+0x400] ;  /* 0x0004000005380984 */ /* 0x0008680000000c00 */
[----:B------:R4:W1:Y:S04]  /*7cf0*/  @P0 LDS.128 R60, [R6+0x400] ;  /* 0x00040000063c0984 */ /* 0x0008680000000c00 */
[----:B------:R4:W1:Y:S04]  /*7d00*/  @P0 LDS.128 R64, [R3+0x400] ;  /* 0x0004000003400984 */ /* 0x0008680000000c00 */
[----:B------:R4:W1:Y:S02]  /*7d10*/  @P0 LDS.128 R68, [R8+0x400] ;  /* 0x0004000008440984 */ /* 0x0008640000000c00 */
.L_x_123:
[----:B------:R-:W-:Y:S05]  /*7d20*/  BSYNC B1 ;  /* 0x0000000000017941 */ /* 0x000fea0003800000 */
.L_x_122:
[----:B--2-4-:R-:W-:Y:S05]  /*7d30*/  VIADD R0, R39, 0x20 ;  /* 0x0000002027007836 */ /* 0x014fea0000000000 */
[----:B------:R-:W-:Y:S04]  /*7d40*/  SHF.R.U32.HI R0, RZ, 0x15, R0 ;  /* 0x00000015ff007819 */ /* 0x000fe80000011600 */
[----:B------:R-:W-:Y:S11]  /*7d50*/  LOP3.LUT P0, RZ, R0, 0x3, R91, 0x48, !PT ;  /* 0x0000000300ff7812 */ /* 0x000ff6000780485b */
[----:B------:R-:W-:Y:S02]  /*7d60*/  @!UPT UIADD3 URZ, UPT, UPT, URZ, URZ, URZ ;  /* 0x000000fffffff290 */ /* 0x000fe4000fffe0ff */
[----:B------:R-:W-:Y:S05]  /*7d70*/  @!P0 BRA `(.L_x_127) ;  /* 0x0000000000408947 */ /* 0x000fea0003800000 */
[----:B------:R-:W2:Y:S01]  /*7d80*/  LDCU.64 UR8, c[0x4][0x70] ;  /* 0x01000e00ff0877ac */ /* 0x000ea20008000a00 */
[----:B------:R-:W-:Y:S01]  /*7d90*/  MOV R3, 0x0 ;  /* 0x0000000000037802 */ /* 0x000fe20000000f00 */
[----:B-1----:R-:W-:Y:S02]  /*7da0*/  HFMA2 R12, -RZ, RZ, 0, 5.9604644775390625e-08 ;  /* 0x00000001ff0c7431 */ /* 0x002fe400000001ff */
[----:B------:R-:W-:Y:S02]  /*7db0*/  IMAD.MOV.U32 R8, RZ, RZ, 0x192 ;  /* 0x00000192ff087424 */ /* 0x000fe400078e00ff */
[----:B------:R-:W-:Y:S01]  /*7dc0*/  IMAD.MOV.U32 R13, RZ, RZ, RZ ;  /* 0x000000ffff0d7224 */ /* 0x000fe200078e00ff */
[----:B------:R-:W1:Y:S01]  /*7dd0*/  LDCU.64 UR6, c[0x4][0x78] ;  /* 0x01000f00ff0677ac */ /* 0x000e620008000a00 */
[----:B------:R-:W4:Y:S01]  /*7de0*/  LDC.64 R2, c[0x4][R3] ;  /* 0x0100000003027b82 */ /* 0x000f220000000a00 */
[----:B------:R-:W5:Y:S01]  /*7df0*/  LDCU.64 UR4, c[0x4][0x10] ;  /* 0x01000200ff0477ac */ /* 0x000f620008000a00 */
[----:B--2---:R-:W-:Y:S01]  /*7e00*/  MOV R5, UR9 ;  /* 0x0000000900057c02 */ /* 0x004fe20008000f00 */
[----:B------:R-:W-:Y:S01]  /*7e10*/  IMAD.U32 R4, RZ, RZ, UR8 ;  /* 0x00000008ff047e24 */ /* 0x000fe2000f8e00ff */
[----:B-1----:R-:W-:Y:S01]  /*7e20*/  MOV R7, UR7 ;  /* 0x0000000700077c02 */ /* 0x002fe20008000f00 */
[----:B------:R-:W-:Y:S01]  /*7e30*/  IMAD.U32 R6, RZ, RZ, UR6 ;  /* 0x00000006ff067e24 */ /* 0x000fe2000f8e00ff */
[----:B-----5:R-:W-:Y:S01]  /*7e40*/  MOV R11, UR5 ;  /* 0x00000005000b7c02 */ /* 0x020fe20008000f00 */
[----:B------:R-:W-:Y:S02]  /*7e50*/  IMAD.U32 R10, RZ, RZ, UR4 ;  /* 0x00000004ff0a7e24 */ /* 0x000fe4000f8e00ff */
[----:B------:R-:W-:Y:S07]  /*7e60*/  LEPC R20, `(.L_x_127) ;  /* 0x000000001014794e */ /* 0x000fee0000000000 */
[----:B---34-:R-:W-:Y:S05]  /*7e70*/  CALL.ABS.NOINC R2 ;  /* 0x0000000002007343 */ /* 0x018fea0003c00000 */
.L_x_127:
[----:B---3--:R-:W-:Y:S01]  /*7e80*/  LOP3.LUT R44, R80, 0xffffe000, RZ, 0xc0, !PT ;  /* 0xffffe000502c7812 */ /* 0x008fe200078ec0ff */
[----:B------:R-:W-:Y:S05]  /*7e90*/  WARPSYNC.ALL ;  /* 0x0000000000007948 */ /* 0x000fea0003800000 */
[----:B------:R-:W-:Y:S01]  /*7ea0*/  R2UR UR4, R39 ;  /* 0x00000000270472ca */ /* 0x000fe200000e0000 */
[----:B------:R-:W-:Y:S01]  /*7eb0*/  IMAD.U32 R124, RZ, RZ, UR47 ;  /* 0x0000002fff7c7e24 */ /* 0x000fe2000f8e00ff */
[----:B------:R-:W-:Y:S01]  /*7ec0*/  LOP3.LUT R46, R82, 0xffffe000, RZ, 0xc0, !PT ;  /* 0xffffe000522e7812 */ /* 0x000fe200078ec0ff */
[----:B------:R-:W-:Y:S01]  /*7ed0*/  IMAD.U32 R121, RZ, RZ, UR52 ;  /* 0x00000034ff797e24 */ /* 0x000fe2000f8e00ff */
[----:B------:R-:W-:Y:S01]  /*7ee0*/  LOP3.LUT R48, R83, 0xffffe000, RZ, 0xc0, !PT ;  /* 0xffffe00053307812 */ /* 0x000fe200078ec0ff */
[----:B------:R-:W-:Y:S01]  /*7ef0*/  BSSY.RECONVERGENT B0, `(.L_x_128) ;  /* 0x000009f000007945 */ /* 0x000fe20003800200 */
[----:B-1----:R-:W-:Y:S02]  /*7f00*/  LOP3.LUT R47, R76, 0xffffe000, RZ, 0xc0, !PT ;  /* 0xffffe0004c2f7812 */ /* 0x002fe400078ec0ff */
[----:B------:R-:W-:Y:S02]  /*7f10*/  LOP3.LUT R50, R77, 0xffffe000, RZ, 0xc0, !PT ;  /* 0xffffe0004d327812 */ /* 0x000fe400078ec0ff */
[----:B------:R-:W-:Y:S02]  /*7f20*/  LOP3.LUT R49, R74, 0xffffe000, RZ, 0xc0, !PT ;  /* 0xffffe0004a317812 */ /* 0x000fe400078ec0ff */
[----:B------:R-:W-:Y:S01]  /*7f30*/  ISETP.NE.AND P6, PT, R112, RZ, PT ;  /* 0x000000ff7000720c */ /* 0x000fe20003fc5270 */
[----:B------:R-:W1:Y:S01]  /*7f40*/  LDTM.x32 R4, tmem[UR4+0x20] ;  /* 0x00002004000479ee */ /* 0x000e6200082c0000 */
[----:B------:R-:W-:Y:S02]  /*7f50*/  ISETP.NE.AND P0, PT, R107, RZ, PT ;  /* 0x000000ff6b00720c */ /* 0x000fe40003f05270 */
[----:B------:R-:W-:Y:S09]  /*7f60*/  LEA R123, R118, UR43, 0x3 ;  /* 0x0000002b767b7c11 */ /* 0x000ff2000f8e18ff */
[----:B------:R-:W-:Y:S05]  /*7f70*/  @P6 LEA R124, R124, UR43, 0x3 ;  /* 0x0000002b7c7c6c11 */ /* 0x000fea000f8e18ff */
[----:B------:R-:W-:Y:S05]  /*7f80*/  @P6 VIADD R124, R124, 0x70 ;  /* 0x000000707c7c6836 */ /* 0x000fea0000000000 */
[----:B------:R-:W-:Y:S02]  /*7f90*/  @P6 PRMT R121, R121, 0x654, R124 ;  /* 0x0000065479796816 */ /* 0x000fe4000000007c */
[----:B------:R-:W-:Y:S01]  /*7fa0*/  @P6 SHF.L.U32 R124, RZ, 0x1f, RZ ;  /* 0x0000001fff7c6819 */ /* 0x000fe200000006ff */
[C---:B-1----:R-:W-:Y:S01]  /*7fb0*/  FMUL R0, R38.reuse, R4 ;  /* 0x0000000426007220 */ /* 0x042fe20000400000 */
[C---:B------:R-:W-:Y:S01]  /*7fc0*/  FMUL R2, R38.reuse, R5 ;  /* 0x0000000526027220 */ /* 0x040fe20000400000 */
[C---:B------:R-:W-:Y:S01]  /*7fd0*/  FMUL R3, R38.reuse, R6 ;  /* 0x0000000626037220 */ /* 0x040fe20000400000 */
[C---:B------:R-:W-:Y:S01]  /*7fe0*/  FMUL R7, R38.reuse, R7 ;  /* 0x0000000726077220 */ /* 0x040fe20000400000 */
[----:B------:R-:W-:Y:S01]  /*7ff0*/  FFMA R40, R45, R44, R0 ;  /* 0x0000002c2d287223 */ /* 0x000fe20000000000 */
[----:B------:R-:W-:Y:S01]  /*8000*/  LOP3.LUT R44, R81, 0xffffe000, RZ, 0xc0, !PT ;  /* 0xffffe000512c7812 */ /* 0x000fe200078ec0ff */
[C---:B------:R-:W-:Y:S01]  /*8010*/  FMUL R4, R38.reuse, R8 ;  /* 0x0000000826047220 */ /* 0x040fe20000400000 */
[C---:B------:R-:W-:Y:S01]  /*8020*/  FMUL R5, R38.reuse, R9 ;  /* 0x0000000926057220 */ /* 0x040fe20000400000 */
[----:B------:R-:W-:Y:S01]  /*8030*/  FMUL R6, R38, R10 ;  /* 0x0000000a26067220 */ /* 0x000fe20000400000 */
[----:B------:R-:W-:Y:S01]  /*8040*/  F2FP.TF32.F32.PACK_B R40, R40 ;  /* 0x00000028ff28723e */ /* 0x000fe200024050ff */
[C---:B------:R-:W-:Y:S01]  /*8050*/  FFMA R41, R45.reuse, R44, R2 ;  /* 0x0000002c2d297223 */ /* 0x040fe20000000002 */
[----:B------:R-:W-:Y:S01]  /*8060*/  LOP3.LUT R44, R78, 0xffffe000, RZ, 0xc0, !PT ;  /* 0xffffe0004e2c7812 */ /* 0x000fe200078ec0ff */
[----:B------:R-:W-:Y:S01]  /*8070*/  FFMA R42, R45, R46, R3 ;  /* 0x0000002e2d2a7223 */ /* 0x000fe20000000003 */
[----:B------:R-:W-:Y:S01]  /*8080*/  LOP3.LUT R46, R79, 0xffffe000, RZ, 0xc0, !PT ;  /* 0xffffe0004f2e7812 */ /* 0x000fe200078ec0ff */
[C---:B------:R-:W-:Y:S01]  /*8090*/  FFMA R43, R45.reuse, R48, R7 ;  /* 0x000000302d2b7223 */ /* 0x040fe20000000007 */
[----:B------:R-:W-:Y:S01]  /*80a0*/  F2FP.TF32.F32.PACK_B R41, R41 ;  /* 0x00000029ff29723e */ /* 0x000fe200024050ff */
[----:B------:R-:W-:Y:S01]  /*80b0*/  FMUL R11, R38, R11 ;  /* 0x0000000b260b7220 */ /* 0x000fe20000400000 */
[----:B------:R-:W-:Y:S01]  /*80c0*/  F2FP.TF32.F32.PACK_B R42, R42 ;  /* 0x0000002aff2a723e */ /* 0x000fe200024050ff */
[C---:B------:R-:W-:Y:S01]  /*80d0*/  FFMA R4, R45.reuse, R47, R4 ;  /* 0x0000002f2d047223 */ /* 0x040fe20000000004 */
[----:B------:R-:W-:Y:S01]  /*80e0*/  F2FP.TF32.F32.PACK_B R43, R43 ;  /* 0x0000002bff2b723e */ /* 0x000fe200024050ff */
        /* <DEDUP_REMOVED lines=8> */
[----:B------:R1:W-:Y:S01]  /*8170*/  STS.128 [R115+UR43+0x4400], R40 ;  /* 0x0044002873007988 */ /* 0x0003e20008000c2b */
[----:B------:R-:W-:Y:S01]  /*8180*/  F2FP.TF32.F32.PACK_B R5, R5 ;  /* 0x00000005ff05723e */ /* 0x000fe200024050ff */
[C---:B------:R-:W-:Y:S01]  /*8190*/  FMUL R9, R38.reuse, R13 ;  /* 0x0000000d26097220 */ /* 0x040fe20000400000 */
[----:B------:R-:W-:Y:S01]  /*81a0*/  F2FP.TF32.F32.PACK_B R6, R6 ;  /* 0x00000006ff06723e */ /* 0x000fe200024050ff */
[C---:B------:R-:W-:Y:S01]  /*81b0*/  FMUL R10, R38.reuse, R14 ;  /* 0x0000000e260a7220 */ /* 0x040fe20000400000 */
[----:B------:R-:W-:Y:S01]  /*81c0*/  F2FP.TF32.F32.PACK_B R7, R7 ;  /* 0x00000007ff07723e */ /* 0x000fe200024050ff */
[----:B------:R-:W-:Y:S01]  /*81d0*/  FMUL R15, R38, R15 ;  /* 0x0000000f260f7220 */ /* 0x000fe20000400000 */
[----:B------:R-:W-:Y:S01]  /*81e0*/  LOP3.LUT R46, R53, 0xffffe000, RZ, 0xc0, !PT ;  /* 0xffffe000352e7812 */ /* 0x000fe200078ec0ff */
[C---:B------:R-:W-:Y:S01]  /*81f0*/  FFMA R8, R45.reuse, R47, R8 ;  /* 0x0000002f2d087223 */ /* 0x040fe20000000008 */
[----:B------:R-:W-:Y:S01]  /*8200*/  LOP3.LUT R47, R52, 0xffffe000, RZ, 0xc0, !PT ;  /* 0xffffe000342f7812 */ /* 0x000fe200078ec0ff */
[----:B------:R-:W-:Y:S01]  /*8210*/  FFMA R9, R45, R48, R9 ;  /* 0x000000302d097223 */ /* 0x000fe20000000009 */
[----:B------:R-:W-:Y:S01]  /*8220*/  LOP3.LUT R48, R55, 0xffffe000, RZ, 0xc0, !PT ;  /* 0xffffe00037307812 */ /* 0x000fe200078ec0ff */
[C---:B------:R-:W-:Y:S01]  /*8230*/  FFMA R10, R45.reuse, R49, R10 ;  /* 0x000000312d0a7223 */ /* 0x040fe2000000000a */
[----:B------:R-:W-:Y:S01]  /*8240*/  LOP3.LUT R49, R54, 0xffffe000, RZ, 0xc0, !PT ;  /* 0xffffe00036317812 */ /* 0x000fe200078ec0ff */
[C---:B------:R-:W-:Y:S01]  /*8250*/  FFMA R11, R45.reuse, R44, R15 ;  /* 0x0000002c2d0b7223 */ /* 0x040fe2000000000f */
[----:B------:R-:W-:Y:S01]  /*8260*/  LOP3.LUT R44, R56, 0xffffe000, RZ, 0xc0, !PT ;  /* 0xffffe000382c7812 */ /* 0x000fe200078ec0ff */
[C---:B------:R-:W-:Y:S01]  /*8270*/  FMUL R12, R38.reuse, R16 ;  /* 0x00000010260c7220 */ /* 0x040fe20000400000 */
[----:B------:R-:W-:Y:S01]  /*8280*/  F2FP.TF32.F32.PACK_B R8, R8 ;  /* 0x00000008ff08723e */ /* 0x000fe200024050ff */
[C---:B------:R-:W-:Y:S01]  /*8290*/  FMUL R13, R38.reuse, R17 ;  /* 0x00000011260d7220 */ /* 0x040fe20000400000 */
[----:B------:R-:W-:Y:S01]  /*82a0*/  F2FP.TF32.F32.PACK_B R9, R9 ;  /* 0x00000009ff09723e */ /* 0x000fe200024050ff */
[----:B------:R1:W-:Y:S01]  /*82b0*/  STS.128 [R114+0x4400], R4 ;  /* 0x0044000472007388 */ /* 0x0003e20000000c00 */
[----:B------:R-:W-:Y:S01]  /*82c0*/  F2FP.TF32.F32.PACK_B R10, R10 ;  /* 0x0000000aff0a723e */ /* 0x000fe200024050ff */
[C---:B------:R-:W-:Y:S01]  /*82d0*/  FMUL R14, R38.reuse, R18 ;  /* 0x00000012260e7220 */ /* 0x040fe20000400000 */
[----:B------:R-:W-:Y:S01]  /*82e0*/  F2FP.TF32.F32.PACK_B R11, R11 ;  /* 0x0000000bff0b723e */ /* 0x000fe200024050ff */
[----:B------:R-:W-:Y:S01]  /*82f0*/  FMUL R19, R38, R19 ;  /* 0x0000001326137220 */ /* 0x000fe20000400000 */
[C---:B------:R-:W-:Y:S01]  /*8300*/  FFMA R12, R45.reuse, R47, R12 ;  /* 0x0000002f2d0c7223 */ /* 0x040fe2000000000c */
[----:B------:R-:W-:Y:S01]  /*8310*/  LOP3.LUT R47, R58, 0xffffe000, RZ, 0xc0, !PT ;  /* 0xffffe0003a2f7812 */ /* 0x000fe200078ec0ff */
[C---:B------:R-:W-:Y:S01]  /*8320*/  FMUL R16, R38.reuse, R20 ;  /* 0x0000001426107220 */ /* 0x040fe20000400000 */
[----:B------:R-:W-:Y:S01]  /*8330*/  FFMA R13, R45, R46, R13 ;  /* 0x0000002e2d0d7223 */ /* 0x000fe2000000000d */
[----:B------:R-:W-:Y:S01]  /*8340*/  LOP3.LUT R46, R59, 0xffffe000, RZ, 0xc0, !PT ;  /* 0xffffe0003b2e7812 */ /* 0x000fe200078ec0ff */
[C---:B------:R-:W-:Y:S01]  /*8350*/  FFMA R14, R45.reuse, R49, R14 ;  /* 0x000000312d0e7223 */ /* 0x040fe2000000000e */
[----:B------:R-:W-:Y:S01]  /*8360*/  F2FP.TF32.F32.PACK_B R12, R12 ;  /* 0x0000000cff0c723e */ /* 0x000fe200024050ff */
        /* <DEDUP_REMOVED lines=8> */
[----:B------:R-:W-:Y:S01]  /*83f0*/  FMUL R18, R38, R22 ;  /* 0x0000001626127220 */ /* 0x000fe20000400000 */
[----:B------:R-:W-:Y:S01]  /*8400*/  LOP3.LUT R49, R60, 0xffffe000, RZ, 0xc0, !PT ;  /* 0xffffe0003c317812 */ /* 0x000fe200078ec0ff */
[----:B------:R-:W-:Y:S01]  /*8410*/  FMUL R23, R38, R23 ;  /* 0x0000001726177220 */ /* 0x000fe20000400000 */
[----:B------:R-:W-:Y:S01]  /*8420*/  LOP3.LUT R48, R61, 0xffffe000, RZ, 0xc0, !PT ;  /* 0xffffe0003d307812 */ /* 0x000fe200078ec0ff */
[----:B------:R1:W-:Y:S01]  /*8430*/  STS.128 [R102+0x4400], R12 ;  /* 0x0044000c66007388 */ /* 0x0003e20000000c00 */
[----:B------:R-:W-:Y:S01]  /*8440*/  F2FP.TF32.F32.PACK_B R16, R16 ;  /* 0x00000010ff10723e */ /* 0x000fe200024050ff */
[C---:B------:R-:W-:Y:S01]  /*8450*/  FFMA R17, R45.reuse, R44, R17 ;  /* 0x0000002c2d117223 */ /* 0x040fe20000000011 */
[----:B------:R-:W-:Y:S01]  /*8460*/  LOP3.LUT R44, R62, 0xffffe000, RZ, 0xc0, !PT ;  /* 0xffffe0003e2c7812 */ /* 0x000fe200078ec0ff */
[C---:B------:R-:W-:Y:S01]  /*8470*/  FFMA R18, R45.reuse, R47, R18 ;  /* 0x0000002f2d127223 */ /* 0x040fe20000000012 */
[----:B------:R-:W-:Y:S01]  /*8480*/  LOP3.LUT R47, R64, 0xffffe000, RZ, 0xc0, !PT ;  /* 0xffffe000402f7812 */ /* 0x000fe200078ec0ff */
[----:B------:R-:W-:Y:S01]  /*8490*/  FFMA R19, R45, R46, R23 ;  /* 0x0000002e2d137223 */ /* 0x000fe20000000017 */
[----:B------:R-:W-:Y:S01]  /*84a0*/  LOP3.LUT R46, R63, 0xffffe000, RZ, 0xc0, !PT ;  /* 0xffffe0003f2e7812 */ /* 0x000fe200078ec0ff */
[C---:B------:R-:W-:Y:S01]  /*84b0*/  FMUL R20, R38.reuse, R24 ;  /* 0x0000001826147220 */ /* 0x040fe20000400000 */
[C---:B------:R-:W-:Y:S01]  /*84c0*/  FMUL R21, R38.reuse, R25 ;  /* 0x0000001926157220 */ /* 0x040fe20000400000 */
[C---:B------:R-:W-:Y:S01]  /*84d0*/  FMUL R22, R38.reuse, R26 ;  /* 0x0000001a26167220 */ /* 0x040fe20000400000 */
[C---:B------:R-:W-:Y:S01]  /*84e0*/  FMUL R27, R38.reuse, R27 ;  /* 0x0000001b261b7220 */ /* 0x040fe20000400000 */
[----:B------:R-:W-:Y:S01]  /*84f0*/  F2FP.TF32.F32.PACK_B R17, R17 ;  /* 0x00000011ff11723e */ /* 0x000fe200024050ff */
[C---:B------:R-:W-:Y:S01]  /*8500*/  FFMA R20, R45.reuse, R49, R20 ;  /* 0x000000312d147223 */ /* 0x040fe20000000014 */
[----:B------:R-:W-:Y:S01]  /*8510*/  F2FP.TF32.F32.PACK_B R18, R18 ;  /* 0x00000012ff12723e */ /* 0x000fe200024050ff */
[C---:B------:R-:W-:Y:S01]  /*8520*/  FFMA R21, R45.reuse, R48, R21 ;  /* 0x000000302d157223 */ /* 0x040fe20000000015 */
[----:B------:R-:W-:Y:S01]  /*8530*/  F2FP.TF32.F32.PACK_B R19, R19 ;  /* 0x00000013ff13723e */ /* 0x000fe200024050ff */
[C---:B------:R-:W-:Y:S01]  /*8540*/  FFMA R22, R45.reuse, R44, R22 ;  /* 0x0000002c2d167223 */ /* 0x040fe20000000016 */
[----:B------:R-:W-:Y:S01]  /*8550*/  FFMA R23, R45, R46, R27 ;  /* 0x0000002e2d177223 */ /* 0x000fe2000000001b */
[C---:B------:R-:W-:Y:S01]  /*8560*/  FMUL R24, R38.reuse, R28 ;  /* 0x0000001c26187220 */ /* 0x040fe20000400000 */
[----:B------:R-:W-:Y:S01]  /*8570*/  LOP3.LUT R48, R65, 0xffffe000, RZ, 0xc0, !PT ;  /* 0xffffe00041307812 */ /* 0x000fe200078ec0ff */
[----:B------:R1:W-:Y:S01]  /*8580*/  STS.128 [R101+0x4400], R16 ;  /* 0x0044001065007388 */ /* 0x0003e20000000c00 */
        /* <DEDUP_REMOVED lines=13> */
[----:B------:R-:W-:Y:S01]  /*8660*/  LOP3.LUT R47, R68, 0xffffe000, RZ, 0xc0, !PT ;  /* 0xffffe000442f7812 */ /* 0x000fe200078ec0ff */
        /* <DEDUP_REMOVED lines=30> */
[----:B------:R-:W-:Y:S02]  /*8850*/  UIADD3 UR4, UP0, UPT, UR54, 0x680, URZ ;  /* 0x0000068036047890 */ /* 0x000fe4000ff1e0ff */
[----:B------:R-:W-:Y:S02]  /*8860*/  UIADD3 UR9, UPT, UPT, UR49, 0x20, URZ ;  /* 0x0000002031097890 */ /* 0x000fe4000fffe0ff */
[----:B------:R-:W-:Y:S02]  /*8870*/  UIADD3 UR8, UPT, UPT, UR43, 0x4400, URZ ;  /* 0x000044002b087890 */ /* 0x000fe4000fffe0ff */
[----:B------:R-:W-:Y:S01]  /*8880*/  UIADD3.X UR5, UPT, UPT, URZ, UR55, URZ, UP0, !UPT ;  /* 0x00000037ff057290 */ /* 0x000fe200087fe4ff */
[----:B------:R-:W-:Y:S01]  /*8890*/  UMOV UR10, UR50 ;  /* 0x00000032000a7c82 */ /* 0x000fe20008000000 */
[----:B------:R-:W-:Y:S07]  /*88a0*/  UMOV UR11, UR36 ;  /* 0x00000024000b7c82 */ /* 0x000fee0008000000 */
[----:B------:R2:W-:Y:S01]  /*88b0*/  UTMASTG.3D [UR8], [UR4] ;  /* 0x00000008040073b5 */ /* 0x0005e20008010000 */
[----:B------:R0:W-:Y:S01]  /*88c0*/  UTMACMDFLUSH ;  /* 0x00000000000079b7 */ /* 0x0001e20000000000 */
[----:B--2---:R-:W-:Y:S04]  /*88d0*/  DEPBAR.LE SB0, 0x1 ;  /* 0x000080400000791a */ /* 0x004fe80000000000 */
.L_x_129:
[----:B------:R-:W-:Y:S05]  /*88e0*/  BSYNC.RECONVERGENT B0 ;  /* 0x0000000000007941 */ /* 0x000fea0003800200 */
.L_x_128:
[----:B------:R-:W-:Y:S01]  /*88f0*/  BAR.SYNC.DEFER_BLOCKING 0x1, 0x80 ;  /* 0x0042000000007b1d */ /* 0x000fe20000010000 */
[----:B------:R-:W-:Y:S04]  /*8900*/  UIADD3 UR4, UPT, UPT, UR47, 0x1, URZ ;  /* 0x000000012f047890 */ /* 0x000fe8000fffe0ff */
[----:B------:R-:W-:Y:S04]  /*8910*/  UISETP.NE.AND UP0, UPT, UR4, 0x4, UPT ;  /* 0x000000040400788c */ /* 0x000fe8000bf05270 */
[----:B------:R-:W-:Y:S01]  /*8920*/  USEL UR46, UR4, URZ, UP0 ;  /* 0x000000ff042e7287 */ /* 0x000fe20008000000 */
[----:B------:R2:W-:Y:S01]  /*8930*/  @P6 SYNCS.ARRIVE.TRANS64.RED.A1T0 RZ, [R121+URZ], RZ ;  /* 0x000000ff79ff69a7 */ /* 0x0005e200081004ff */
[----:B------:R-:W-:Y:S01]  /*8940*/  BSSY B1, `(.L_x_130) ;  /* 0x0000020000017945 */ /* 0x000fe20003800000 */
[----:B------:R-:W3:Y:S02]  /*8950*/  @P6 SYNCS.PHASECHK.TRANS64.TRYWAIT P0, [R123+URZ+0x50], R124 ;  /* 0x0000507c7b0065a7 */ /* 0x000ee400080011ff */
[----:B---3--:R-:W-:Y:S01]  /*8960*/  @P6 SEL R117, RZ, 0x1, !P0 ;  /* 0x00000001ff756807 */ /* 0x008fe20004000000 */
[----:B--2---:R-:W-:Y:S06]  /*8970*/  @!P6 BRA `(.L_x_131) ;  /* 0x000000000070e947 */ /* 0x004fec0003800000 */
[----:B------:R-:W-:Y:S01]  /*8980*/  ISETP.NE.AND P1, PT, R119, RZ, PT ;  /* 0x000000ff7700720c */ /* 0x000fe20003f25270 */
[----:B------:R-:W-:Y:S01]  /*8990*/  BSSY B0, `(.L_x_132) ;  /* 0x000000b000007945 */ /* 0x000fe20003800000 */
[----:B------:R-:W-:Y:S11]  /*89a0*/  ISETP.NE.AND P0, PT, R117, RZ, PT ;  /* 0x000000ff7500720c */ /* 0x000ff60003f05270 */
[----:B------:R-:W-:Y:S05]  /*89b0*/  @P1 IMAD R2, R118, 0x4000, R115 ;  /* 0x0000400076021824 */ /* 0x000fea00078e0273 */
[----:B-1----:R-:W-:Y:S04]  /*89c0*/  @P1 IADD3 R7, PT, PT, R2, UR43, RZ ;  /* 0x0000002b02071c10 */ /* 0x002fe8000fffe0ff */
[----:B------:R-:W-:Y:S01]  /*89d0*/  @P1 IADD3 R5, PT, PT, R120, R7, RZ ;  /* 0x0000000778051210 */ /* 0x000fe20007ffe0ff */
[--C-:B------:R-:W-:Y:S02]  /*89e0*/  @P1 IMAD.IADD R3, R51, 0x1, R7.reuse ;  /* 0x0000000133031824 */ /* 0x100fe400078e0207 */
[----:B------:R-:W-:Y:S01]  /*89f0*/  @P1 IMAD.IADD R0, R122, 0x1, R7 ;  /* 0x000000017a001824 */ /* 0x000fe200078e0207 */
[----:B------:R-:W-:Y:S06]  /*8a00*/  @P0 BRA `(.L_x_133) ;  /* 0x00000000000c0947 */ /* 0x000fec0003800000 */
[----:B------:R-:W-:Y:S04]  /*8a10*/  SHF.L.U32 R4, RZ, 0x1f, RZ ;  /* 0x0000001fff047819 */ /* 0x000fe800000006ff */
[----:B------:R-:W1:Y:S02]  /*8a20*/  SYNCS.PHASECHK.TRANS64.TRYWAIT P0, [R123+URZ+0x50], R4 ;  /* 0x000050047b0075a7 */ /* 0x000e6400080011ff */
[----:B-1----:R-:W-:Y:S05]  /*8a30*/  @!P0 BRA `(.L_x_134) ;  /* 0x0000006400548947 */ /* 0x002fea0003800000 */
.L_x_133:
[----:B------:R-:W-:Y:S05]  /*8a40*/  BSYNC B0 ;  /* 0x0000000000007941 */ /* 0x000fea0003800000 */
.L_x_132:
[----:B------:R-:W-:Y:S01]  /*8a50*/  ISETP.NE.AND P0, PT, R119, RZ, PT ;  /* 0x000000ff7700720c */ /* 0x000fe20003f05270 */
[----:B------:R-:W-:Y:S11]  /*8a60*/  VIADD R118, R118, 0x1 ;  /* 0x0000000176767836 */ /* 0x000ff60000000000 */
[----:B------:R-:W-:Y:S01]  /*8a70*/  @!UPT UIADD3 URZ, UPT, UPT, URZ, URZ, URZ ;  /* 0x000000fffffff290 */ /* 0x000fe2000fffe0ff */
[----:B------:R2:W3:Y:S01]  /*8a80*/  @P0 LDS.128 R80, [R2+UR43+0x400] ;  /* 0x0004002b02500984 */ /* 0x0004e20008000c00 */
[--C-:B------:R-:W-:Y:S01]  /*8a90*/  @P0 IMAD.IADD R7, R120, 0x1, R3.reuse ;  /* 0x0000000178070824 */ /* 0x100fe200078e0203 */
[C---:B-1----:R-:W-:Y:S01]  /*8aa0*/  @P0 IADD3 R4, PT, PT, R122.reuse, R5, RZ ;  /* 0x000000057a040210 */ /* 0x042fe20007ffe0ff */
[C---:B------:R-:W-:Y:S01]  /*8ab0*/  @P0 IMAD.IADD R6, R122.reuse, 0x1, R3 ;  /* 0x000000017a060824 */ /* 0x040fe200078e0203 */
[----:B------:R2:W4:Y:S02]  /*8ac0*/  @P0 LDS.128 R76, [R0+0x400] ;  /* 0x00040000004c0984 */ /* 0x0005240000000c00 */
[----:B------:R-:W-:Y:S02]  /*8ad0*/  @P0 IADD3 R8, PT, PT, R122, R7, RZ ;  /* 0x000000077a080210 */ /* 0x000fe40007ffe0ff */
[----:B------:R2:W1:Y:S04]  /*8ae0*/  @P0 LDS.128 R72, [R5+0x400] ;  /* 0x0004000005480984 */ /* 0x0004680000000c00 */
[----:B------:R2:W1:Y:S04]  /*8af0*/  @P0 LDS.128 R52, [R4+0x400] ;  /* 0x0004000004340984 */ /* 0x0004680000000c00 */
[----:B------:R2:W1:Y:S04]  /*8b00*/  @P0 LDS.128 R56, [R3+0x400] ;  /* 0x0004000003380984 */ /* 0x0004680000000c00 */
[----:B------:R2:W1:Y:S04]  /*8b10*/  @P0 LDS.128 R60, [R6+0x400] ;  /* 0x00040000063c0984 */ /* 0x0004680000000c00 */
[----:B------:R2:W1:Y:S04]  /*8b20*/  @P0 LDS.128 R64, [R7+0x400] ;  /* 0x0004000007400984 */ /* 0x0004680000000c00 */
[----:B------:R2:W1:Y:S02]  /*8b30*/  @P0 LDS.128 R68, [R8+0x400] ;  /* 0x0004000008440984 */ /* 0x0004640000000c00 */
.L_x_131:
[----:B------:R-:W-:Y:S05]  /*8b40*/  BSYNC B1 ;  /* 0x0000000000017941 */ /* 0x000fea0003800000 */
.L_x_130:
[----:B--2---:R-:W-:Y:S05]  /*8b50*/  VIADD R0, R39, 0x40 ;  /* 0x0000004027007836 */ /* 0x004fea0000000000 */
        /* <DEDUP_REMOVED lines=10> */
[----:B------:R-:W3:Y:S01]  /*8c00*/  LDC.64 R2, c[0x4][R3] ;  /* 0x0100000003027b82 */ /* 0x000ee20000000a00 */
        /* <DEDUP_REMOVED lines=9> */
.L_x_135:
        /* <DEDUP_REMOVED lines=8> */
[----:B----4-:R-:W-:Y:S02]  /*8d20*/  LOP3.LUT R47, R76, 0xffffe000, RZ, 0xc0, !PT ;  /* 0xffffe0004c2f7812 */ /* 0x010fe400078ec0ff */
[----:B------:R-:W-:Y:S02]  /*8d30*/  LOP3.LUT R50, R77, 0xffffe000, RZ, 0xc0, !PT ;  /* 0xffffe0004d327812 */ /* 0x000fe400078ec0ff */
[----:B-1----:R-:W-:Y:S02]  /*8d40*/  LOP3.LUT R49, R74, 0xffffe000, RZ, 0xc0, !PT ;  /* 0xffffe0004a317812 */ /* 0x002fe400078ec0ff */
        /* <DEDUP_REMOVED lines=155> */
.L_x_137:
[----:B------:R-:W-:Y:S05]  /*9700*/  BSYNC.RECONVERGENT B0 ;  /* 0x0000000000007941 */ /* 0x000fea0003800200 */
.L_x_136:
[----:B------:R-:W-:Y:S01]  /*9710*/  BAR.SYNC.DEFER_BLOCKING 0x1, 0x80 ;  /* 0x0042000000007b1d */ /* 0x000fe20000010000 */
[----:B------:R-:W-:Y:S04]  /*9720*/  UIADD3 UR4, UPT, UPT, UR46, 0x1, URZ ;  /* 0x000000012e047890 */ /* 0x000fe8000fffe0ff */
[----:B------:R-:W-:Y:S04]  /*9730*/  UISETP.NE.AND UP0, UPT, UR4, 0x4, UPT ;  /* 0x000000040400788c */ /* 0x000fe8000bf05270 */
[----:B------:R-:W-:Y:S01]  /*9740*/  USEL UR44, UR4, URZ, UP0 ;  /* 0x000000ff042c7287 */ /* 0x000fe20008000000 */
[----:B------:R2:W-:Y:S01]  /*9750*/  @P6 SYNCS.ARRIVE.TRANS64.RED.A1T0 RZ, [R121+URZ], RZ ;  /* 0x000000ff79ff69a7 */ /* 0x0005e200081004ff */
[----:B------:R-:W-:Y:S01]  /*9760*/  BSSY B1, `(.L_x_138) ;  /* 0x0000023000017945 */ /* 0x000fe20003800000 */
[----:B------:R-:W3:Y:S01]  /*9770*/  @P6 SYNCS.PHASECHK.TRANS64.TRYWAIT P0, [R123+URZ+0x50], R124 ;  /* 0x0000507c7b0065a7 */ /* 0x000ee200080011ff */
[----:B--2---:R-:W-:Y:S01]  /*9780*/  HFMA2 R121, -RZ, RZ, 0, 0 ;  /* 0x00000000ff797431 */ /* 0x004fe200000001ff */
[----:B---3--:R-:W-:Y:S01]  /*9790*/  @P6 SEL R117, RZ, 0x1, !P0 ;  /* 0x00000001ff756807 */ /* 0x008fe20004000000 */
[----:B------:R-:W-:Y:S06]  /*97a0*/  @!P6 BRA `(.L_x_139) ;  /* 0x000000000078e947 */ /* 0x000fec0003800000 */
        /* <DEDUP_REMOVED lines=12> */
.L_x_141:
[----:B------:R-:W-:Y:S05]  /*9870*/  BSYNC B0 ;  /* 0x0000000000007941 */ /* 0x000fea0003800000 */
.L_x_140:
[----:B------:R-:W-:Y:S02]  /*9880*/  ISETP.NE.AND P0, PT, R119, RZ, PT ;  /* 0x000000ff7700720c */ /* 0x000fe40003f05270 */
[----:B------:R-:W-:Y:S11]  /*9890*/  IADD3 R118, PT, PT, R118, 0x1, RZ ;  /* 0x0000000176767810 */ /* 0x000ff60007ffe0ff */
[----:B------:R2:W3:Y:S01]  /*98a0*/  @P0 LDS.128 R80, [R2+UR43+0x400] ;  /* 0x0004002b02500984 */ /* 0x0004e20008000c00 */
[----:B------:R-:W-:Y:S01]  /*98b0*/  @P0 IMAD.IADD R7, R120, 0x1, R3 ;  /* 0x0000000178070824 */ /* 0x000fe200078e0203 */
[C---:B------:R-:W-:Y:S01]  /*98c0*/  @P0 IADD3 R6, PT, PT, R122.reuse, R3, RZ ;  /* 0x000000037a060210 */ /* 0x040fe20007ffe0ff */
[C---:B-1----:R-:W-:Y:S01]  /*98d0*/  @P0 IMAD.IADD R4, R122.reuse, 0x1, R5 ;  /* 0x000000017a040824 */ /* 0x042fe200078e0205 */
[----:B------:R2:W4:Y:S01]  /*98e0*/  @P0 LDS.128 R76, [R0+0x400] ;  /* 0x00040000004c0984 */ /* 0x0005220000000c00 */
[----:B------:R-:W-:Y:S03]  /*98f0*/  @P0 IMAD.IADD R8, R122, 0x1, R7 ;  /* 0x000000017a080824 */ /* 0x000fe600078e0207 */
[----:B------:R2:W1:Y:S04]  /*9900*/  @P0 LDS.128 R72, [R5+0x400] ;  /* 0x0004000005480984 */ /* 0x0004680000000c00 */
[----:B------:R2:W1:Y:S04]  /*9910*/  @P0 LDS.128 R52, [R4+0x400] ;  /* 0x0004000004340984 */ /* 0x0004680000000c00 */
[----:B------:R2:W1:Y:S04]  /*9920*/  @P0 LDS.128 R56, [R3+0x400] ;  /* 0x0004000003380984 */ /* 0x0004680000000c00 */
[----:B------:R2:W1:Y:S04]  /*9930*/  @P0 LDS.128 R60, [R6+0x400] ;  /* 0x00040000063c0984 */ /* 0x0004680000000c00 */
[----:B------:R2:W1:Y:S04]  /*9940*/  @P0 LDS.128 R64, [R7+0x400] ;  /* 0x0004000007400984 */ /* 0x0004680000000c00 */
[----:B------:R2:W1:Y:S01]  /*9950*/  @P0 LDS.128 R68, [R8+0x400] ;  /* 0x0004000008440984 */ /* 0x0004620000000c00 */
[C---:B------:R-:W-:Y:S04]  /*9960*/  ISETP.NE.AND P0, PT, R118.reuse, 0x4, PT ;  /* 0x000000047600780c */ /* 0x040fe80003f05270 */
[----:B------:R-:W-:Y:S02]  /*9970*/  SEL R118, R118, RZ, P0 ;  /* 0x000000ff76767207 */ /* 0x000fe40000000000 */
[----:B------:R-:W-:Y:S02]  /*9980*/  SEL R121, RZ, 0x1, P0 ;  /* 0x00000001ff797807 */ /* 0x000fe40000000000 */
.L_x_139:
[----:B------:R-:W-:Y:S05]  /*9990*/  BSYNC B1 ;  /* 0x0000000000017941 */ /* 0x000fea0003800000 */
.L_x_138:
        /* <DEDUP_REMOVED lines=21> */
.L_x_143:
        /* <DEDUP_REMOVED lines=13> */
[----:B------:R-:W-:Y:S11]  /*9bc0*/  ISETP.NE.AND P0, PT, R107, RZ, PT ;  /* 0x000000ff6b00720c */ /* 0x000ff60003f05270 */
[----:B------:R-:W-:Y:S02]  /*9bd0*/  @P6 LEA R124, R124, UR43, 0x3 ;  /* 0x0000002b7c7c6c11 */ /* 0x000fe4000f8e18ff */
[----:B------:R-:W-:Y:S03]  /*9be0*/  @P6 SHF.L.U32 R125, R121, 0x1f, RZ ;  /* 0x0000001f797d6819 */ /* 0x000fe600000006ff */
[----:B------:R-:W-:Y:S05]  /*9bf0*/  @P6 VIADD R124, R124, 0x70 ;  /* 0x000000707c7c6836 */ /* 0x000fea0000000000 */
[----:B------:R-:W-:Y:S02]  /*9c00*/  @P6 PRMT R123, R123, 0x654, R124 ;  /* 0x000006547b7b6816 */ /* 0x000fe4000000007c */
[----:B------:R-:W-:Y:S01]  /*9c10*/  LEA R124, R118, UR43, 0x3 ;  /* 0x0000002b767c7c11 */ /* 0x000fe2000f8e18ff */
        /* <DEDUP_REMOVED lines=147> */
.L_x_145:
[----:B------:R-:W-:Y:S05]  /*a550*/  BSYNC.RECONVERGENT B0 ;  /* 0x0000000000007941 */ /* 0x000fea0003800200 */
.L_x_144:
        /* <DEDUP_REMOVED lines=18> */
[----:B------:R-:W-:Y:S04]  /*a680*/  SHF.L.U32 R7, R121, 0x1f, RZ ;  /* 0x0000001f79077819 */ /* 0x000fe800000006ff */
[----:B------:R-:W1:Y:S02]  /*a690*/  SYNCS.PHASECHK.TRANS64.TRYWAIT P0, [R124+URZ+0x50], R7 ;  /* 0x000050077c0075a7 */ /* 0x000e6400080011ff */
[----:B-1----:R-:W-:Y:S05]  /*a6a0*/  @!P0 BRA `(.L_x_150) ;  /* 0x0000004800608947 */ /* 0x002fea0003800000 */
.L_x_149:
[----:B------:R-:W-:Y:S05]  /*a6b0*/  BSYNC B0 ;  /* 0x0000000000007941 */ /* 0x000fea0003800000 */
.L_x_148:
[----:B------:R-:W-:Y:S01]  /*a6c0*/  ISETP.NE.AND P0, PT, R119, RZ, PT ;  /* 0x000000ff7700720c */ /* 0x000fe20003f05270 */
[----:B------:R-:W-:Y:S11]  /*a6d0*/  VIADD R118, R118, 0x1 ;  /* 0x0000000176767836 */ /* 0x000ff60000000000 */
[----:B------:R-:W-:Y:S01]  /*a6e0*/  @!UPT UIADD3 URZ, UPT, UPT, URZ, URZ, URZ ;  /* 0x000000fffffff290 */ /* 0x000fe2000fffe0ff */
[----:B------:R-:W2:Y:S01]  /*a6f0*/  @P0 LDS.128 R80, [R2+UR43+0x400] ;  /* 0x0004002b02500984 */ /* 0x000ea20008000c00 */
[----:B-1----:R-:W-:Y:S02]  /*a700*/  @P0 IMAD.IADD R7, R120, 0x1, R3 ;  /* 0x0000000178070824 */ /* 0x002fe400078e0203 */
[C---:B------:R-:W-:Y:S01]  /*a710*/  @P0 IMAD.IADD R4, R122.reuse, 0x1, R5 ;  /* 0x000000017a040824 */ /* 0x040fe200078e0205 */
[----:B------:R1:W3:Y:S01]  /*a720*/  @P0 LDS.128 R76, [R0+0x400] ;  /* 0x00040000004c0984 */ /* 0x0002e20000000c00 */
[C---:B------:R-:W-:Y:S02]  /*a730*/  @P0 IMAD.IADD R6, R122.reuse, 0x1, R3 ;  /* 0x000000017a060824 */ /* 0x040fe400078e0203 */
[----:B------:R-:W-:Y:S01]  /*a740*/  @P0 IMAD.IADD R8, R122, 0x1, R7 ;  /* 0x000000017a080824 */ /* 0x000fe200078e0207 */
[----:B------:R4:W2:Y:S04]  /*a750*/  @P0 LDS.128 R72, [R5+0x400] ;  /* 0x0004000005480984 */ /* 0x0008a80000000c00 */
[----:B------:R4:W2:Y:S04]  /*a760*/  @P0 LDS.128 R52, [R4+0x400] ;  /* 0x0004000004340984 */ /* 0x0008a80000000c00 */
[----:B------:R4:W2:Y:S04]  /*a770*/  @P0 LDS.128 R56, [R3+0x400] ;  /* 0x0004000003380984 */ /* 0x0008a80000000c00 */
[----:B------:R4:W2:Y:S04]  /*a780*/  @P0 LDS.128 R60, [R6+0x400] ;  /* 0x00040000063c0984 */ /* 0x0008a80000000c00 */
[----:B------:R4:W2:Y:S04]  /*a790*/  @P0 LDS.128 R64, [R7+0x400] ;  /* 0x0004000007400984 */ /* 0x0008a80000000c00 */
[----:B------:R4:W2:Y:S01]  /*a7a0*/  @P0 LDS.128 R68, [R8+0x400] ;  /* 0x0004000008440984 */ /* 0x0008a20000000c00 */
[C---:B------:R-:W-:Y:S04]  /*a7b0*/  ISETP.NE.AND P0, PT, R118.reuse, 0x4, PT ;  /* 0x000000047600780c */ /* 0x040fe80003f05270 */
[----:B-1----:R-:W-:Y:S02]  /*a7c0*/  SEL R0, RZ, 0x1, P0 ;  /* 0x00000001ff007807 */ /* 0x002fe40000000000 */
[----:B------:R-:W-:Y:S02]  /*a7d0*/  SEL R118, R118, RZ, P0 ;  /* 0x000000ff76767207 */ /* 0x000fe40000000000 */
[----:B------:R-:W-:Y:S02]  /*a7e0*/  LOP3.LUT R121, R121, R0, RZ, 0x3c, !PT ;  /* 0x0000000079797212 */ /* 0x000fe400078e3cff */
.L_x_147:
[----:B------:R-:W-:Y:S05]  /*a7f0*/  BSYNC B1 ;  /* 0x0000000000017941 */ /* 0x000fea0003800000 */
.L_x_146:
[----:B------:R-:W-:Y:S05]  /*a800*/  VIADD R0, R39, 0x80 ;  /* 0x0000008027007836 */ /* 0x000fea0000000000 */
[----:B------:R-:W-:Y:S04]  /*a810*/  SHF.R.U32.HI R0, RZ, 0x15, R0 ;  /* 0x00000015ff007819 */ /* 0x000fe80000011600 */
[----:B------:R-:W-:Y:S11]  /*a820*/  LOP3.LUT P0, RZ, R0, 0x3, R91, 0x48, !PT ;  /* 0x0000000300ff7812 */ /* 0x000ff6000780485b */
[----:B------:R-:W-:Y:S02]  /*a830*/  @!UPT UIADD3 URZ, UPT, UPT, URZ, URZ, URZ ;  /* 0x000000fffffff290 */ /* 0x000fe4000fffe0ff */
[----:B------:R-:W-:Y:S05]  /*a840*/  @!P0 BRA `(.L_x_151) ;  /* 0x0000000000408947 */ /* 0x000fea0003800000 */
[----:B------:R-:W5:Y:S01]  /*a850*/  LDCU.64 UR8, c[0x4][0x70] ;  /* 0x01000e00ff0877ac */ /* 0x000f620008000a00 */
[----:B----4-:R-:W-:Y:S01]  /*a860*/  MOV R3, 0x0 ;  /* 0x0000000000037802 */ /* 0x010fe20000000f00 */
[----:B-1----:R-:W-:Y:S02]  /*a870*/  HFMA2 R12, -RZ, RZ, 0, 5.9604644775390625e-08 ;  /* 0x00000001ff0c7431 */ /* 0x002fe400000001ff */
[----:B------:R-:W-:Y:S02]  /*a880*/  IMAD.MOV.U32 R8, RZ, RZ, 0x192 ;  /* 0x00000192ff087424 */ /* 0x000fe400078e00ff */
[----:B------:R-:W-:Y:S01]  /*a890*/  IMAD.MOV.U32 R13, RZ, RZ, RZ ;  /* 0x000000ffff0d7224 */ /* 0x000fe200078e00ff */
[----:B------:R-:W1:Y:S01]  /*a8a0*/  LDCU.64 UR6, c[0x4][0x78] ;  /* 0x01000f00ff0677ac */ /* 0x000e620008000a00 */
[----:B------:R-:W4:Y:S01]  /*a8b0*/  LDC.64 R2, c[0x4][R3] ;  /* 0x0100000003027b82 */ /* 0x000f220000000a00 */
[----:B------:R-:W2:Y:S01]  /*a8c0*/  LDCU.64 UR4, c[0x4][0x10] ;  /* 0x01000200ff0477ac */ /* 0x000ea20008000a00 */
[----:B-----5:R-:W-:Y:S01]  /*a8d0*/  MOV R5, UR9 ;  /* 0x0000000900057c02 */ /* 0x020fe20008000f00 */
[----:B------:R-:W-:Y:S01]  /*a8e0*/  IMAD.U32 R4, RZ, RZ, UR8 ;  /* 0x00000008ff047e24 */ /* 0x000fe2000f8e00ff */
[----:B-1----:R-:W-:Y:S01]  /*a8f0*/  MOV R7, UR7 ;  /* 0x0000000700077c02 */ /* 0x002fe20008000f00 */
[----:B------:R-:W-:Y:S01]  /*a900*/  IMAD.U32 R6, RZ, RZ, UR6 ;  /* 0x00000006ff067e24 */ /* 0x000fe2000f8e00ff */
[----:B--2---:R-:W-:Y:S01]  /*a910*/  MOV R11, UR5 ;  /* 0x00000005000b7c02 */ /* 0x004fe20008000f00 */
[----:B------:R-:W-:Y:S02]  /*a920*/  IMAD.U32 R10, RZ, RZ, UR4 ;  /* 0x00000004ff0a7e24 */ /* 0x000fe4000f8e00ff */
[----:B------:R-:W-:Y:S07]  /*a930*/  LEPC R20, `(.L_x_151) ;  /* 0x000000001014794e */ /* 0x000fee0000000000 */
[----:B---34-:R-:W-:Y:S05]  /*a940*/  CALL.ABS.NOINC R2 ;  /* 0x0000000002007343 */ /* 0x018fea0003c00000 */
.L_x_151:
[----:B------:R-:W-:Y:S01]  /*a950*/  ISETP.NE.AND P6, PT, R112, RZ, PT ;  /* 0x000000ff7000720c */ /* 0x000fe20003fc5270 */
[----:B------:R-:W-:Y:S05]  /*a960*/  WARPSYNC.ALL ;  /* 0x0000000000007948 */ /* 0x000fea0003800000 */
[----:B------:R-:W-:Y:S01]  /*a970*/  R2UR UR4, R39 ;  /* 0x00000000270472ca */ /* 0x000fe200000e0000 */
[----:B-1----:R-:W-:Y:S01]  /*a980*/  IMAD.U32 R41, RZ, RZ, UR47 ;  /* 0x0000002fff297e24 */ /* 0x002fe2000f8e00ff */
[----:B--2---:R-:W-:Y:S01]  /*a990*/  LOP3.LUT R44, R80, 0xffffe000, RZ, 0xc0, !PT ;  /* 0xffffe000502c7812 */ /* 0x004fe200078ec0ff */
[----:B------:R-:W-:Y:S01]  /*a9a0*/  IMAD.U32 R50, RZ, RZ, UR52 ;  /* 0x00000034ff327e24 */ /* 0x000fe2000f8e00ff */
[----:B------:R-:W-:Y:S01]  /*a9b0*/  LOP3.LUT R42, R82, 0xffffe000, RZ, 0xc0, !PT ;  /* 0xffffe000522a7812 */ /* 0x000fe200078ec0ff */
[----:B------:R-:W-:Y:S01]  /*a9c0*/  BSSY.RECONVERGENT B0, `(.L_x_152) ;  /* 0x00000a2000007945 */ /* 0x000fe20003800200 */
[----:B---3--:R-:W-:Y:S02]  /*a9d0*/  LOP3.LUT R47, R76, 0xffffe000, RZ, 0xc0, !PT ;  /* 0xffffe0004c2f7812 */ /* 0x008fe400078ec0ff */
[----:B------:R-:W-:Y:S02]  /*a9e0*/  @P6 LEA R41, R41, UR43, 0x3 ;  /* 0x0000002b29296c11 */ /* 0x000fe4000f8e18ff */
[----:B------:R-:W-:Y:S02]  /*a9f0*/  LOP3.LUT R46, R77, 0xffffe000, RZ, 0xc0, !PT ;  /* 0xffffe0004d2e7812 */ /* 0x000fe400078ec0ff */
[----:B------:R-:W-:Y:S01]  /*aa00*/  LOP3.LUT R48, R73, 0xffffe000, RZ, 0xc0, !PT ;  /* 0xffffe00049307812 */ /* 0x000fe200078ec0ff */
[----:B----4-:R-:W1:Y:S01]  /*aa10*/  LDTM.x32 R4, tmem[UR4+0x80] ;  /* 0x00008004000479ee */ /* 0x010e6200082c0000 */
[----:B------:R-:W-:Y:S01]  /*aa20*/  LOP3.LUT R49, R74, 0xffffe000, RZ, 0xc0, !PT ;  /* 0xffffe0004a317812 */ /* 0x000fe200078ec0ff */
[----:B------:R-:W-:Y:S01]  /*aa30*/  @P6 VIADD R41, R41, 0x70 ;  /* 0x0000007029296836 */ /* 0x000fe20000000000 */
[----:B------:R-:W-:Y:S04]  /*aa40*/  ISETP.NE.AND P0, PT, R107, RZ, PT ;  /* 0x000000ff6b00720c */ /* 0x000fe80003f05270 */
[----:B------:R-:W-:Y:S02]  /*aa50*/  @P6 PRMT R50, R50, 0x654, R41 ;  /* 0x0000065432326816 */ /* 0x000fe40000000029 */
[----:B------:R-:W-:Y:S01]  /*aa60*/  LOP3.LUT R41, R81, 0xffffe000, RZ, 0xc0, !PT ;  /* 0xffffe00051297812 */ /* 0x000fe200078ec0ff */
[C---:B-1----:R-:W-:Y:S01]  /*aa70*/  FMUL R0, R38.reuse, R4 ;  /* 0x0000000426007220 */ /* 0x042fe20000400000 */
[C---:B------:R-:W-:Y:S01]  /*aa80*/  FMUL R2, R38.reuse, R5 ;  /* 0x0000000526027220 */ /* 0x040fe20000400000 */
[C---:B------:R-:W-:Y:S01]  /*aa90*/  FMUL R3, R38.reuse, R6 ;  /* 0x0000000626037220 */ /* 0x040fe20000400000 */
[C---:B------:R-:W-:Y:S01]  /*aaa0*/  FMUL R7, R38.reuse, R7 ;  /* 0x0000000726077220 */ /* 0x040fe20000400000 */
[----:B------:R-:W-:Y:S01]  /*aab0*/  FFMA R40, R45, R44, R0 ;  /* 0x0000002c2d287223 */ /* 0x000fe20000000000 */
[----:B------:R-:W-:Y:S01]  /*aac0*/  LOP3.LUT R44, R83, 0xffffe000, RZ, 0xc0, !PT ;  /* 0xffffe000532c7812 */ /* 0x000fe200078ec0ff */
[C---:B------:R-:W-:Y:S01]  /*aad0*/  FFMA R41, R45.reuse, R41, R2 ;  /* 0x000000292d297223 */ /* 0x040fe20000000002 */
[C---:B------:R-:W-:Y:S01]  /*aae0*/  FFMA R42, R45.reuse, R42, R3 ;  /* 0x0000002a2d2a7223 */ /* 0x040fe20000000003 */
[C---:B------:R-:W-:Y:S01]  /*aaf0*/  FMUL R4, R38.reuse, R8 ;  /* 0x0000000826047220 */ /* 0x040fe20000400000 */
[----:B------:R-:W-:Y:S01]  /*ab00*/  F2FP.TF32.F32.PACK_B R40, R40 ;  /* 0x00000028ff28723e */ /* 0x000fe200024050ff */
[C---:B------:R-:W-:Y:S01]  /*ab10*/  FFMA R43, R45.reuse, R44, R7 ;  /* 0x0000002c2d2b7223 */ /* 0x040fe20000000007 */
[----:B------:R-:W-:Y:S01]  /*ab20*/  F2FP.TF32.F32.PACK_B R41, R41 ;  /* 0x00000029ff29723e */ /* 0x000fe200024050ff */
[C---:B------:R-:W-:Y:S01]  /*ab30*/  FFMA R4, R45.reuse, R47, R4 ;  /* 0x0000002f2d047223 */ /* 0x040fe20000000004 */
[----:B------:R-:W-:Y:S01]  /*ab40*/  F2FP.TF32.F32.PACK_B R42, R42 ;  /* 0x0000002aff2a723e */ /* 0x000fe200024050ff */
[C---:B------:R-:W-:Y:S01]  /*ab50*/  FMUL R5, R38.reuse, R9 ;  /* 0x0000000926057220 */ /* 0x040fe20000400000 */
[----:B------:R-:W-:Y:S01]  /*ab60*/  F2FP.TF32.F32.PACK_B R43, R43 ;  /* 0x0000002bff2b723e */ /* 0x000fe200024050ff */
[----:B------:R-:W-:Y:S01]  /*ab70*/  FMUL R6, R38, R10 ;  /* 0x0000000a26067220 */ /* 0x000fe20000400000 */
[----:B------:R-:W-:Y:S01]  /*ab80*/  LOP3.LUT R44, R78, 0xffffe000, RZ, 0xc0, !PT ;  /* 0xffffe0004e2c7812 */ /* 0x000fe200078ec0ff */
[----:B------:R-:W-:Y:S01]  /*ab90*/  FFMA R5, R45, R46, R5 ;  /* 0x0000002e2d057223 */ /* 0x000fe20000000005 */
[----:B------:R-:W-:Y:S01]  /*aba0*/  LOP3.LUT R46, R79, 0xffffe000, RZ, 0xc0, !PT ;  /* 0xffffe0004f2e7812 */ /* 0x000fe200078ec0ff */
[----:B------:R1:W-:Y:S01]  /*abb0*/  STS.128 [R115+UR43+0x400], R40 ;  /* 0x0004002873007988 */ /* 0x0003e20008000c2b */
[----:B------:R-:W-:Y:S01]  /*abc0*/  LOP3.LUT R47, R72, 0xffffe000, RZ, 0xc0, !PT ;  /* 0xffffe000482f7812 */ /* 0x000fe200078ec0ff */
[C---:B------:R-:W-:Y:S01]  /*abd0*/  FMUL R11, R38.reuse, R11 ;  /* 0x0000000b260b7220 */ /* 0x040fe20000400000 */
[----:B------:R-:W-:Y:S01]  /*abe0*/  F2FP.TF32.F32.PACK_B R4, R4 ;  /* 0x00000004ff04723e */ /* 0x000fe200024050ff */
[----:B------:R-:W-:Y:S01]  /*abf0*/  FFMA R6, R45, R44, R6 ;  /* 0x0000002c2d067223 */ /* 0x000fe20000000006 */
[----:B------:R-:W-:Y:S01]  /*ac00*/  LOP3.LUT R44, R75, 0xffffe000, RZ, 0xc0, !PT ;  /* 0xffffe0004b2c7812 */ /* 0x000fe200078ec0ff */
[----:B------:R-:W-:Y:S01]  /*ac10*/  FFMA R7, R45, R46, R11 ;  /* 0x0000002e2d077223 */ /* 0x000fe2000000000b */
[----:B------:R-:W-:Y:S01]  /*ac20*/  F2FP.TF32.F32.PACK_B R5, R5 ;  /* 0x00000005ff05723e */ /* 0x000fe200024050ff */
[C---:B------:R-:W-:Y:S01]  /*ac30*/  FMUL R8, R38.reuse, R12 ;  /* 0x0000000c26087220 */ /* 0x040fe20000400000 */
[----:B------:R-:W-:Y:S01]  /*ac40*/  F2FP.TF32.F32.PACK_B R6, R6 ;  /* 0x00000006ff06723e */ /* 0x000fe200024050ff */
[C---:B------:R-:W-:Y:S01]  /*ac50*/  FMUL R9, R38.reuse, R13 ;  /* 0x0000000d26097220 */ /* 0x040fe20000400000 */
[----:B------:R-:W-:Y:S01]  /*ac60*/  F2FP.TF32.F32.PACK_B R7, R7 ;  /* 0x00000007ff07723e */ /* 0x000fe200024050ff */
[C---:B------:R-:W-:Y:S01]  /*ac70*/  FMUL R10, R38.reuse, R14 ;  /* 0x0000000e260a7220 */ /* 0x040fe20000400000 */
[----:B------:R-:W-:Y:S01]  /*ac80*/  LOP3.LUT R46, R53, 0xffffe000, RZ, 0xc0, !PT ;  /* 0xffffe000352e7812 */ /* 0x000fe200078ec0ff */
[----:B------:R-:W-:Y:S01]  /*ac90*/  FMUL R15, R38, R15 ;  /* 0x0000000f260f7220 */ /* 0x000fe20000400000 */
        /* <DEDUP_REMOVED lines=17> */
[----:B-1----:R-:W-:Y:S01]  /*adb0*/  LOP3.LUT R40, R62, 0xffffe000, RZ, 0xc0, !PT ;  /* 0xffffe0003e287812 */ /* 0x002fe200078ec0ff */
[----:B------:R-:W-:Y:S01]  /*adc0*/  FFMA R12, R45, R47, R12 ;  /* 0x0000002f2d0c7223 */ /* 0x000fe2000000000c */
[----:B------:R-:W-:Y:S01]  /*add0*/  LOP3.LUT R47, R58, 0xffffe000, RZ, 0xc0, !PT ;  /* 0xffffe0003a2f7812 */ /* 0x000fe200078ec0ff */
[C---:B------:R-:W-:Y:S01]  /*ade0*/  FMUL R16, R38.reuse, R20 ;  /* 0x0000001426107220 */ /* 0x040fe20000400000 */
[----:B------:R-:W-:Y:S01]  /*adf0*/  LOP3.LUT R42, R63, 0xffffe000, RZ, 0xc0, !PT ;  /* 0xffffe0003f2a7812 */ /* 0x000fe200078ec0ff */
        /* <DEDUP_REMOVED lines=20> */
[----:B------:R-:W-:Y:S01]  /*af40*/  FFMA R18, R45, R47, R18 ;  /* 0x0000002f2d127223 */ /* 0x000fe20000000012 */
[----:B------:R-:W-:Y:S01]  /*af50*/  LOP3.LUT R44, R65, 0xffffe000, RZ, 0xc0, !PT ;  /* 0xffffe000412c7812 */ /* 0x000fe200078ec0ff */
[C---:B------:R-:W-:Y:S01]  /*af60*/  FFMA R19, R45.reuse, R46, R23 ;  /* 0x0000002e2d137223 */ /* 0x040fe20000000017 */
[----:B------:R-:W-:Y:S01]  /*af70*/  F2FP.TF32.F32.PACK_B R17, R17 ;  /* 0x00000011ff11723e */ /* 0x000fe200024050ff */
        /* <DEDUP_REMOVED lines=8> */
[C---:B------:R-:W-:Y:S01]  /*b000*/  FFMA R22, R45.reuse, R40, R22 ;  /* 0x000000282d167223 */ /* 0x040fe20000000016 */
[----:B------:R-:W-:Y:S01]  /*b010*/  FFMA R23, R45, R42, R27 ;  /* 0x0000002a2d177223 */ /* 0x000fe2000000001b */
[----:B------:R-:W-:Y:S01]  /*b020*/  FMUL R24, R38, R28 ;  /* 0x0000001c26187220 */ /* 0x000fe20000400000 */
[----:B------:R2:W-:Y:S01]  /*b030*/  STS.128 [R101+0x400], R16 ;  /* 0x0004001065007388 */ /* 0x0005e20000000c00 */
[----:B------:R-:W-:Y:S01]  /*b040*/  LOP3.LUT R43, R66, 0xffffe000, RZ, 0xc0, !PT ;  /* 0xffffe000422b7812 */ /* 0x000fe200078ec0ff */
[C---:B------:R-:W-:Y:S01]  /*b050*/  FMUL R25, R38.reuse, R29 ;  /* 0x0000001d26197220 */ /* 0x040fe20000400000 */
[----:B------:R-:W-:Y:S01]  /*b060*/  LOP3.LUT R40, R67, 0xffffe000, RZ, 0xc0, !PT ;  /* 0xffffe00043287812 */ /* 0x000fe200078ec0ff */
[C---:B------:R-:W-:Y:S01]  /*b070*/  FMUL R26, R38.reuse, R30 ;  /* 0x0000001e261a7220 */ /* 0x040fe20000400000 */
        /* <DEDUP_REMOVED lines=30> */
[----:B------:R-:W-:Y:S02]  /*b260*/  F2FP.TF32.F32.PACK_B R31, R31 ;  /* 0x0000001fff1f723e */ /* 0x000fe400024050ff */
[----:B------:R-:W-:Y:S02]  /*b270*/  LEA R40, R118, UR43, 0x3 ;  /* 0x0000002b76287c11 */ /* 0x000fe4000f8e18ff */
[----:B------:R-:W-:Y:S01]  /*b280*/  @P6 SHF.L.U32 R41, R121, 0x1f, RZ ;  /* 0x0000001f79296819 */ /* 0x000fe200000006ff */
[----:B------:R2:W-:Y:S01]  /*b290*/  STS.128 [R98+0x400], R28 ;  /* 0x0004001c62007388 */ /* 0x0005e20000000c00 */
[----:B------:R-:W-:Y:S01]  /*b2a0*/  @!PT LDS RZ, [RZ] ;  /* 0x00000000fffff984 */ /* 0x000fe20000000800 */
[----:B------:R-:W-:Y:S01]  /*b2b0*/  @!PT LDS RZ, [RZ] ;  /* 0x00000000fffff984 */ /* 0x000fe20000000800 */
[----:B------:R-:W-:Y:S01]  /*b2c0*/  @!PT LDS RZ, [RZ] ;  /* 0x00000000fffff984 */ /* 0x000fe20000000800 */
[----:B------:R-:W-:Y:S01]  /*b2d0*/  @!PT LDS RZ, [RZ] ;  /* 0x00000000fffff984 */ /* 0x000fe20000000800 */
[----:B------:R1:W-:Y:S07]  /*b2e0*/  MEMBAR.ALL.CTA ;  /* 0x0000000000007992 */ /* 0x0003ee0000008000 */
[----:B-1----:R-:W1:Y:S02]  /*b2f0*/  FENCE.VIEW.ASYNC.S ;  /* 0x00000000000073c6 */ /* 0x002e640000000000 */
[----:B-1----:R-:W-:Y:S06]  /*b300*/  BAR.SYNC.DEFER_BLOCKING 0x1, 0x80 ;  /* 0x0042000000007b1d */ /* 0x002fec0000010000 */
[----:B------:R-:W-:Y:S05]  /*b310*/  @P0 BRA `(.L_x_153) ;  /* 0x0000000000300947 */ /* 0x000fea0003800000 */
[----:B------:R-:W-:Y:S02]  /*b320*/  UIADD3 UR4, UPT, UPT, UR43, 0x400, URZ ;  /* 0x000004002b047890 */ /* 0x000fe4000fffe0ff */
[----:B------:R-:W-:Y:S01]  /*b330*/  UIADD3 UR9, UPT, UPT, UR49, 0x80, URZ ;  /* 0x0000008031097890 */ /* 0x000fe2000fffe0ff */
[----:B------:R-:W-:Y:S01]  /*b340*/  UMOV UR10, UR50 ;  /* 0x00000032000a7c82 */ /* 0x000fe20008000000 */
[----:B------:R-:W-:Y:S02]  /*b350*/  UMOV UR11, UR36 ;  /* 0x00000024000b7c82 */ /* 0x000fe40008000000 */
[----:B------:R-:W-:Y:S01]  /*b360*/  MOV R95, UR4 ;  /* 0x00000004005f7c02 */ /* 0x000fe20008000f00 */
[----:B------:R-:W-:Y:S03]  /*b370*/  UIADD3 UR4, UP0, UPT, UR54, 0x680, URZ ;  /* 0x0000068036047890 */ /* 0x000fe6000ff1e0ff */
[----:B------:R-:W-:Y:S01]  /*b380*/  R2UR UR8, R95 ;  /* 0x000000005f0872ca */ /* 0x000fe200000e0000 */
[----:B------:R-:W-:Y:S11]  /*b390*/  UIADD3.X UR5, UPT, UPT, URZ, UR55, URZ, UP0, !UPT ;  /* 0x00000037ff057290 */ /* 0x000ff600087fe4ff */
[----:B------:R-:W-:Y:S01]  /*b3a0*/  @!UPT UIADD3 URZ, UPT, UPT, URZ, URZ, URZ ;  /* 0x000000fffffff290 */ /* 0x000fe2000fffe0ff */
[----:B------:R1:W-:Y:S01]  /*b3b0*/  UTMASTG.3D [UR8], [UR4] ;  /* 0x00000008040073b5 */ /* 0x0003e20008010000 */
[----:B------:R0:W-:Y:S01]  /*b3c0*/  UTMACMDFLUSH ;  /* 0x00000000000079b7 */ /* 0x0001e20000000000 */
[----:B-1----:R-:W-:Y:S04]  /*b3d0*/  DEPBAR.LE SB0, 0x1 ;  /* 0x000080400000791a */ /* 0x002fe80000000000 */
.L_x_153:
[----:B------:R-:W-:Y:S05]  /*b3e0*/  BSYNC.RECONVERGENT B0 ;  /* 0x0000000000007941 */ /* 0x000fea0003800200 */
.L_x_152:
        /* <DEDUP_REMOVED lines=8> */
[----:B-1----:R-:W-:Y:S06]  /*b470*/  @!P6 BRA `(.L_x_155) ;  /* 0x000000000080e947 */ /* 0x002fec0003800000 */
[----:B------:R-:W-:Y:S01]  /*b480*/  ISETP.NE.AND P1, PT, R119, RZ, PT ;  /* 0x000000ff7700720c */ /* 0x000fe20003f25270 */
[----:B------:R-:W-:Y:S01]  /*b490*/  BSSY B0, `(.L_x_156) ;  /* 0x000000b000007945 */ /* 0x000fe20003800000 */
[----:B------:R-:W-:Y:S11]  /*b4a0*/  ISETP.NE.AND P0, PT, R117, RZ, PT ;  /* 0x000000ff7500720c */ /* 0x000ff60003f05270 */
[----:B------:R-:W-:Y:S05]  /*b4b0*/  @P1 IMAD R2, R118, 0x4000, R115 ;  /* 0x0000400076021824 */ /* 0x000fea00078e0273 */
[----:B--2---:R-:W-:Y:S04]  /*b4c0*/  @P1 IADD3 R7, PT, PT, R2, UR43, RZ ;  /* 0x0000002b02071c10 */ /* 0x004fe8000fffe0ff */
[----:B------:R-:W-:Y:S01]  /*b4d0*/  @P1 IADD3 R5, PT, PT, R120, R7, RZ ;  /* 0x0000000778051210 */ /* 0x000fe20007ffe0ff */
[--C-:B------:R-:W-:Y:S02]  /*b4e0*/  @P1 IMAD.IADD R3, R51, 0x1, R7.reuse ;  /* 0x0000000133031824 */ /* 0x100fe400078e0207 */
[----:B------:R-:W-:Y:S01]  /*b4f0*/  @P1 IMAD.IADD R0, R122, 0x1, R7 ;  /* 0x000000017a001824 */ /* 0x000fe200078e0207 */
[----:B------:R-:W-:Y:S06]  /*b500*/  @P0 BRA `(.L_x_157) ;  /* 0x00000000000c0947 */ /* 0x000fec0003800000 */
[----:B------:R-:W-:Y:S04]  /*b510*/  SHF.L.U32 R7, R121, 0x1f, RZ ;  /* 0x0000001f79077819 */ /* 0x000fe800000006ff */
[----:B------:R-:W1:Y:S02]  /*b520*/  SYNCS.PHASECHK.TRANS64.TRYWAIT P0, [R40+URZ+0x50], R7 ;  /* 0x00005007280075a7 */ /* 0x000e6400080011ff */
[----:B-1----:R-:W-:Y:S05]  /*b530*/  @!P0 BRA `(.L_x_158) ;  /* 0x0000003800d08947 */ /* 0x002fea0003800000 */
.L_x_157:
[----:B------:R-:W-:Y:S05]  /*b540*/  BSYNC B0 ;  /* 0x0000000000007941 */ /* 0x000fea0003800000 */
.L_x_156:
[----:B------:R-:W-:Y:S01]  /*b550*/  ISETP.NE.AND P0, PT, R119, RZ, PT ;  /* 0x000000ff7700720c */ /* 0x000fe20003f05270 */
[----:B------:R-:W-:Y:S11]  /*b560*/  VIADD R118, R118, 0x1 ;  /* 0x0000000176767836 */ /* 0x000ff60000000000 */
[----:B------:R-:W-:Y:S01]  /*b570*/  @!UPT UIADD3 URZ, UPT, UPT, URZ, URZ, URZ ;  /* 0x000000fffffff290 */ /* 0x000fe2000fffe0ff */
[----:B------:R-:W3:Y:S01]  /*b580*/  @P0 LDS.128 R80, [R2+UR43+0x400] ;  /* 0x0004002b02500984 */ /* 0x000ee20008000c00 */
[----:B-1----:R-:W-:Y:S02]  /*b590*/  @P0 IMAD.IADD R7, R120, 0x1, R3 ;  /* 0x0000000178070824 */ /* 0x002fe400078e0203 */
[C---:B------:R-:W-:Y:S01]  /*b5a0*/  @P0 IMAD.IADD R4, R122.reuse, 0x1, R5 ;  /* 0x000000017a040824 */ /* 0x040fe200078e0205 */
[----:B------:R1:W4:Y:S01]  /*b5b0*/  @P0 LDS.128 R76, [R0+0x400] ;  /* 0x00040000004c0984 */ /* 0x0003220000000c00 */
        /* <DEDUP_REMOVED lines=12> */
.L_x_155:
[----:B------:R-:W-:Y:S05]  /*b680*/  BSYNC B1 ;  /* 0x0000000000017941 */ /* 0x000fea0003800000 */
.L_x_154:
[----:B------:R-:W-:Y:S05]  /*b690*/  VIADD R0, R39, 0xa0 ;  /* 0x000000a027007836 */ /* 0x000fea0000000000 */
[----:B------:R-:W-:Y:S04]  /*b6a0*/  SHF.R.U32.HI R0, RZ, 0x15, R0 ;  /* 0x00000015ff007819 */ /* 0x000fe80000011600 */
[----:B------:R-:W-:Y:S11]  /*b6b0*/  LOP3.LUT P0, RZ, R0, 0x3, R91, 0x48, !PT ;  /* 0x0000000300ff7812 */ /* 0x000ff6000780485b */
[----:B------:R-:W-:Y:S02]  /*b6c0*/  @!UPT UIADD3 URZ, UPT, UPT, URZ, URZ, URZ ;  /* 0x000000fffffff290 */ /* 0x000fe4000fffe0ff */
[----:B------:R-:W-:Y:S05]  /*b6d0*/  @!P0 BRA `(.L_x_159) ;  /* 0x0000000000408947 */ /* 0x000fea0003800000 */
[----:B------:R-:W1:Y:S01]  /*b6e0*/  LDCU.64 UR8, c[0x4][0x70] ;  /* 0x01000e00ff0877ac */ /* 0x000e620008000a00 */
[----:B--2---:R-:W-:Y:S01]  /*b6f0*/  MOV R3, 0x0 ;  /* 0x0000000000037802 */ /* 0x004fe20000000f00 */
[----:B------:R-:W-:Y:S02]  /*b700*/  HFMA2 R12, -RZ, RZ, 0, 5.9604644775390625e-08 ;  /* 0x00000001ff0c7431 */ /* 0x000fe400000001ff */
[----:B------:R-:W-:Y:S02]  /*b710*/  IMAD.MOV.U32 R8, RZ, RZ, 0x192 ;  /* 0x00000192ff087424 */ /* 0x000fe400078e00ff */
[----:B------:R-:W-:Y:S01]  /*b720*/  IMAD.MOV.U32 R13, RZ, RZ, RZ ;  /* 0x000000ffff0d7224 */ /* 0x000fe200078e00ff */
[----:B------:R-:W2:Y:S01]  /*b730*/  LDCU.64 UR6, c[0x4][0x78] ;  /* 0x01000f00ff0677ac */ /* 0x000ea20008000a00 */
[----:B------:R-:W3:Y:S01]  /*b740*/  LDC.64 R2, c[0x4][R3] ;  /* 0x0100000003027b82 */ /* 0x000ee20000000a00 */
[----:B------:R-:W5:Y:S01]  /*b750*/  LDCU.64 UR4, c[0x4][0x10] ;  /* 0x01000200ff0477ac */ /* 0x000f620008000a00 */
[----:B-1----:R-:W-:Y:S01]  /*b760*/  MOV R5, UR9 ;  /* 0x0000000900057c02 */ /* 0x002fe20008000f00 */
[----:B------:R-:W-:Y:S01]  /*b770*/  IMAD.U32 R4, RZ, RZ, UR8 ;  /* 0x00000008ff047e24 */ /* 0x000fe2000f8e00ff */
[----:B--2---:R-:W-:Y:S01]  /*b780*/  MOV R7, UR7 ;  /* 0x0000000700077c02 */ /* 0x004fe20008000f00 */
[----:B------:R-:W-:Y:S01]  /*b790*/  IMAD.U32 R6, RZ, RZ, UR6 ;  /* 0x00000006ff067e24 */ /* 0x000fe2000f8e00ff */
[----:B-----5:R-:W-:Y:S01]  /*b7a0*/  MOV R11, UR5 ;  /* 0x00000005000b7c02 */ /* 0x020fe20008000f00 */
[----:B------:R-:W-:Y:S02]  /*b7b0*/  IMAD.U32 R10, RZ, RZ, UR4 ;  /* 0x00000004ff0a7e24 */ /* 0x000fe4000f8e00ff */
[----:B------:R-:W-:Y:S07]  /*b7c0*/  LEPC R20, `(.L_x_159) ;  /* 0x000000001014794e */ /* 0x000fee0000000000 */
[----:B---34-:R-:W-:Y:S05]  /*b7d0*/  CALL.ABS.NOINC R2 ;  /* 0x0000000002007343 */ /* 0x018fea0003c00000 */
.L_x_159:
[----:B------:R-:W-:Y:S01]  /*b7e0*/  ISETP.NE.AND P6, PT, R112, RZ, PT ;  /* 0x000000ff7000720c */ /* 0x000fe20003fc5270 */
[----:B------:R-:W-:Y:S05]  /*b7f0*/  WARPSYNC.ALL ;  /* 0x0000000000007948 */ /* 0x000fea0003800000 */
[----:B------:R-:W-:Y:S01]  /*b800*/  R2UR UR4, R39 ;  /* 0x00000000270472ca */ /* 0x000fe200000e0000 */
[----:B--2---:R-:W-:Y:S01]  /*b810*/  IMAD.U32 R3, RZ, RZ, UR46 ;  /* 0x0000002eff037e24 */ /* 0x004fe2000f8e00ff */
[----:B---3--:R-:W-:Y:S01]  /*b820*/  LOP3.LUT R40, R80, 0xffffe000, RZ, 0xc0, !PT ;  /* 0xffffe00050287812 */ /* 0x008fe200078ec0ff */
[----:B------:R-:W-:Y:S01]  /*b830*/  IMAD.U32 R46, RZ, RZ, UR52 ;  /* 0x00000034ff2e7e24 */ /* 0x000fe2000f8e00ff */
[----:B----4-:R-:W-:Y:S01]  /*b840*/  LOP3.LUT R44, R77, 0xffffe000, RZ, 0xc0, !PT ;  /* 0xffffe0004d2c7812 */ /* 0x010fe200078ec0ff */
[----:B------:R-:W-:Y:S01]  /*b850*/  BSSY.RECONVERGENT B0, `(.L_x_160) ;  /* 0x000009f000007945 */ /* 0x000fe20003800200 */
[----:B------:R-:W-:Y:S02]  /*b860*/  ISETP.NE.AND P0, PT, R107, RZ, PT ;  /* 0x000000ff6b00720c */ /* 0x000fe40003f05270 */
[----:B------:R-:W-:Y:S05]  /*b870*/  @P6 LEA R3, R3, UR43, 0x3 ;  /* 0x0000002b03036c11 */ /* 0x000fea000f8e18ff */
[----:B------:R-:W1:Y:S01]  /*b880*/  LDTM.x32 R4, tmem[UR4+0xa0] ;  /* 0x0000a004000479ee */ /* 0x000e6200082c0000 */
[----:B------:R-:W-:Y:S05]  /*b890*/  @P6 VIADD R3, R3, 0x70 ;  /* 0x0000007003036836 */ /* 0x000fea0000000000 */
[----:B------:R-:W-:Y:S01]  /*b8a0*/  @P6 PRMT R46, R46, 0x654, R3 ;  /* 0x000006542e2e6816 */ /* 0x000fe20000000003 */
[C---:B-1----:R-:W-:Y:S01]  /*b8b0*/  FMUL R0, R38.reuse, R4 ;  /* 0x0000000426007220 */ /* 0x042fe20000400000 */
[C---:B------:R-:W-:Y:S01]  /*b8c0*/  FMUL R3, R38.reuse, R6 ;  /* 0x0000000626037220 */ /* 0x040fe20000400000 */
        /* <DEDUP_REMOVED lines=9> */
[----:B------:R-:W-:Y:S01]  /*b960*/  FFMA R40, R45, R40, R0 ;  /* 0x000000282d287223 */ /* 0x000fe20000000000 */
[----:B------:R-:W-:Y:S01]  /*b970*/  LOP3.LUT R0, R81, 0xffffe000, RZ, 0xc0, !PT ;  /* 0xffffe00051007812 */ /* 0x000fe200078ec0ff */
[C---:B------:R-:W-:Y:S01]  /*b980*/  FMUL R2, R38.reuse, R5 ;  /* 0x0000000526027220 */ /* 0x040fe20000400000 */
[C---:B------:R-:W-:Y:S01]  /*b990*/  FMUL R22, R38.reuse, R26 ;  /* 0x0000001a26167220 */ /* 0x040fe20000400000 */
[C---:B------:R-:W-:Y:S01]  /*b9a0*/  FMUL R24, R38.reuse, R28 ;  /* 0x0000001c26187220 */ /* 0x040fe20000400000 */
[----:B------:R-:W-:Y:S01]  /*b9b0*/  F2FP.TF32.F32.PACK_B R40, R40 ;  /* 0x00000028ff28723e */ /* 0x000fe200024050ff */
[C---:B------:R-:W-:Y:S01]  /*b9c0*/  FMUL R5, R38.reuse, R9 ;  /* 0x0000000926057220 */ /* 0x040fe20000400000 */
[C---:B------:R-:W-:Y:S01]  /*b9d0*/  FMUL R26, R38.reuse, R30 ;  /* 0x0000001e261a7220 */ /* 0x040fe20000400000 */
[----:B------:R-:W-:Y:S01]  /*b9e0*/  FMUL R28, R38, R32 ;  /* 0x00000020261c7220 */ /* 0x000fe20000400000 */
[----:B------:R-:W-:Y:S01]  /*b9f0*/  LOP3.LUT R32, R82, 0xffffe000, RZ, 0xc0, !PT ;  /* 0xffffe00052207812 */ /* 0x000fe200078ec0ff */
[C---:B------:R-:W-:Y:S01]  /*ba00*/  FMUL R9, R38.reuse, R13 ;  /* 0x0000000d26097220 */ /* 0x040fe20000400000 */
[C---:B------:R-:W-:Y:S01]  /*ba10*/  FMUL R30, R38.reuse, R34 ;  /* 0x00000022261e7220 */ /* 0x040fe20000400000 */
[----:B------:R-:W-:Y:S01]  /*ba20*/  LOP3.LUT R34, R83, 0xffffe000, RZ, 0xc0, !PT ;  /* 0xffffe00053227812 */ /* 0x000fe200078ec0ff */
[C---:B------:R-:W-:Y:S01]  /*ba30*/  FMUL R13, R38.reuse, R17 ;  /* 0x00000011260d7220 */ /* 0x040fe20000400000 */
[C---:B------:R-:W-:Y:S01]  /*ba40*/  FMUL R7, R38.reuse, R7 ;  /* 0x0000000726077220 */ /* 0x040fe20000400000 */
[C---:B------:R-:W-:Y:S01]  /*ba50*/  FMUL R17, R38.reuse, R21 ;  /* 0x0000001526117220 */ /* 0x040fe20000400000 */
[----:B------:R-:W-:Y:S01]  /*ba60*/  FMUL R21, R38, R25 ;  /* 0x0000001926157220 */ /* 0x000fe20000400000 */
[----:B------:R-:W-:Y:S01]  /*ba70*/  FFMA R41, R45, R0, R2 ;  /* 0x000000002d297223 */ /* 0x000fe20000000002 */
[----:B------:R-:W-:Y:S01]  /*ba80*/  LOP3.LUT R0, R78, 0xffffe000, RZ, 0xc0, !PT ;  /* 0xffffe0004e007812 */ /* 0x000fe200078ec0ff */
[C---:B------:R-:W-:Y:S01]  /*ba90*/  FMUL R25, R38.reuse, R29 ;  /* 0x0000001d26197220 */ /* 0x040fe20000400000 */
[----:B------:R-:W-:Y:S01]  /*baa0*/  LOP3.LUT R2, R79, 0xffffe000, RZ, 0xc0, !PT ;  /* 0xffffe0004f027812 */ /* 0x000fe200078ec0ff */
[C---:B------:R-:W-:Y:S01]  /*bab0*/  FFMA R42, R45.reuse, R32, R3 ;  /* 0x000000202d2a7223 */ /* 0x040fe20000000003 */
[----:B------:R-:W-:Y:S01]  /*bac0*/  F2FP.TF32.F32.PACK_B R41, R41 ;  /* 0x00000029ff29723e */ /* 0x000fe200024050ff */
[----:B------:R-:W-:Y:S01]  /*bad0*/  FMUL R29, R38, R33 ;  /* 0x00000021261d7220 */ /* 0x000fe20000400000 */
[----:B------:R-:W-:Y:S01]  /*bae0*/  LOP3.LUT R33, R76, 0xffffe000, RZ, 0xc0, !PT ;  /* 0xffffe0004c217812 */ /* 0x000fe200078ec0ff */
[C---:B------:R-:W-:Y:S01]  /*baf0*/  FFMA R43, R45.reuse, R34, R7 ;  /* 0x000000222d2b7223 */ /* 0x040fe20000000007 */
[----:B------:R-:W-:Y:S01]  /*bb00*/  F2FP.TF32.F32.PACK_B R42, R42 ;  /* 0x0000002aff2a723e */ /* 0x000fe200024050ff */
[----:B------:R-:W-:Y:S01]  /*bb10*/  FMUL R11, R38, R11 ;  /* 0x0000000b260b7220 */ /* 0x000fe20000400000 */
[----:B------:R-:W-:Y:S01]  /*bb20*/  LOP3.LUT R3, R72, 0xffffe000, RZ, 0xc0, !PT ;  /* 0xffffe00048037812 */ /* 0x000fe200078ec0ff */
[C---:B------:R-:W-:Y:S01]  /*bb30*/  FFMA R4, R45.reuse, R33, R4 ;  /* 0x000000212d047223 */ /* 0x040fe20000000004 */
[----:B------:R-:W-:Y:S01]  /*bb40*/  F2FP.TF32.F32.PACK_B R43, R43 ;  /* 0x0000002bff2b723e */ /* 0x000fe200024050ff */
[----:B------:R-:W-:Y:S01]  /*bb50*/  FFMA R5, R45, R44, R5 ;  /* 0x0000002c2d057223 */ /* 0x000fe20000000005 */
[----:B------:R-:W-:Y:S01]  /*bb60*/  LOP3.LUT R32, R73, 0xffffe000, RZ, 0xc0, !PT ;  /* 0xffffe00049207812 */ /* 0x000fe200078ec0ff */
[C---:B------:R-:W-:Y:S01]  /*bb70*/  FFMA R6, R45.reuse, R0, R6 ;  /* 0x000000002d067223 */ /* 0x040fe20000000006 */
[----:B------:R-:W-:Y:S01]  /*bb80*/  F2FP.TF32.F32.PACK_B R4, R4 ;  /* 0x00000004ff04723e */ /* 0x000fe200024050ff */
[C---:B------:R-:W-:Y:S01]  /*bb90*/  FFMA R7, R45.reuse, R2, R11 ;  /* 0x000000022d077223 */ /* 0x040fe2000000000b */
[----:B------:R-:W-:Y:S01]  /*bba0*/  F2FP.TF32.F32.PACK_B R5, R5 ;  /* 0x00000005ff05723e */ /* 0x000fe200024050ff */
[----:B------:R-:W-:Y:S01]  /*bbb0*/  STS.128 [R115+UR43+0x4400], R40 ;  /* 0x0044002873007988 */ /* 0x000fe20008000c2b */
[----:B------:R-:W-:Y:S01]  /*bbc0*/  F2FP.TF32.F32.PACK_B R6, R6 ;  /* 0x00000006ff06723e */ /* 0x000fe200024050ff */
[C---:B------:R-:W-:Y:S01]  /*bbd0*/  FFMA R8, R45.reuse, R3, R8 ;  /* 0x000000032d087223 */ /* 0x040fe20000000008 */
[----:B------:R-:W-:Y:S01]  /*bbe0*/  F2FP.TF32.F32.PACK_B R7, R7 ;  /* 0x00000007ff07723e */ /* 0x000fe200024050ff */
[----:B------:R-:W-:Y:S01]  /*bbf0*/  FFMA R9, R45, R32, R9 ;  /* 0x000000202d097223 */ /* 0x000fe20000000009 */
[----:B------:R-:W-:Y:S01]  /*bc00*/  LOP3.LUT R33, R74, 0xffffe000, RZ, 0xc0, !PT ;  /* 0xffffe0004a217812 */ /* 0x000fe200078ec0ff */
[----:B------:R-:W-:Y:S01]  /*bc10*/  FMUL R15, R38, R15 ;  /* 0x0000000f260f7220 */ /* 0x000fe20000400000 */
[----:B------:R-:W-:Y:S01]  /*bc20*/  LOP3.LUT R0, R75, 0xffffe000, RZ, 0xc0, !PT ;  /* 0xffffe0004b007812 */ /* 0x000fe200078ec0ff */
[----:B------:R1:W-:Y:S01]  /*bc30*/  STS.128 [R114+0x4400], R4 ;  /* 0x0044000472007388 */ /* 0x0003e20000000c00 */
[----:B------:R-:W-:Y:S01]  /*bc40*/  LOP3.LUT R3, R52, 0xffffe000, RZ, 0xc0, !PT ;  /* 0xffffe00034037812 */ /* 0x000fe200078ec0ff */
[----:B------:R-:W-:Y:S01]  /*bc50*/  FFMA R10, R45, R33, R10 ;  /* 0x000000212d0a7223 */ /* 0x000fe2000000000a */
[----:B------:R-:W-:Y:S01]  /*bc60*/  LOP3.LUT R2, R53, 0xffffe000, RZ, 0xc0, !PT ;  /* 0xffffe00035027812 */ /* 0x000fe200078ec0ff */
[C---:B------:R-:W-:Y:S01]  /*bc70*/  FFMA R11, R45.reuse, R0, R15 ;  /* 0x000000002d0b7223 */ /* 0x040fe2000000000f */
[----:B------:R-:W-:Y:S01]  /*bc80*/  LOP3.LUT R33, R54, 0xffffe000, RZ, 0xc0, !PT ;  /* 0xffffe00036217812 */ /* 0x000fe200078ec0ff */
[----:B------:R-:W-:Y:S01]  /*bc90*/  FFMA R12, R45, R3, R12 ;  /* 0x000000032d0c7223 */ /* 0x000fe2000000000c */
[----:B------:R-:W-:Y:S01]  /*bca0*/  LOP3.LUT R32, R55, 0xffffe000, RZ, 0xc0, !PT ;  /* 0xffffe00037207812 */ /* 0x000fe200078ec0ff */
[C---:B------:R-:W-:Y:S01]  /*bcb0*/  FFMA R13, R45.reuse, R2, R13 ;  /* 0x000000022d0d7223 */ /* 0x040fe2000000000d */
[----:B------:R-:W-:Y:S01]  /*bcc0*/  LOP3.LUT R0, R56, 0xffffe000, RZ, 0xc0, !PT ;  /* 0xffffe00038007812 */ /* 0x000fe200078ec0ff */
[C---:B------:R-:W-:Y:S01]  /*bcd0*/  FMUL R19, R38.reuse, R19 ;  /* 0x0000001326137220 */ /* 0x040fe20000400000 */
[----:B------:R-:W-:Y:S01]  /*bce0*/  F2FP.TF32.F32.PACK_B R8, R8 ;  /* 0x00000008ff08723e */ /* 0x000fe200024050ff */
[C---:B------:R-:W-:Y:S01]  /*bcf0*/  FFMA R14, R45.reuse, R33, R14 ;  /* 0x000000212d0e7223 */ /* 0x040fe2000000000e */
[----:B------:R-:W-:Y:S01]  /*bd00*/  F2FP.TF32.F32.PACK_B R9, R9 ;  /* 0x00000009ff09723e */ /* 0x000fe200024050ff */
[C---:B------:R-:W-:Y:S01]  /*bd10*/  FFMA R15, R45.reuse, R32, R19 ;  /* 0x000000202d0f7223 */ /* 0x040fe20000000013 */
[----:B------:R-:W-:Y:S01]  /*bd20*/  F2FP.TF32.F32.PACK_B R10, R10 ;  /* 0x0000000aff0a723e */ /* 0x000fe200024050ff */
[----:B------:R-:W-:Y:S01]  /*bd30*/  FFMA R16, R45, R0, R16 ;  /* 0x000000002d107223 */ /* 0x000fe20000000010 */
[----:B------:R-:W-:Y:S01]  /*bd40*/  F2FP.TF32.F32.PACK_B R11, R11 ;  /* 0x0000000bff0b723e */ /* 0x000fe200024050ff */
[C---:B------:R-:W-:Y:S01]  /*bd50*/  FMUL R23, R38.reuse, R23 ;  /* 0x0000001726177220 */ /* 0x040fe20000400000 */
[----:B------:R-:W-:Y:S01]  /*bd60*/  LOP3.LUT R0, R57, 0xffffe000, RZ, 0xc0, !PT ;  /* 0xffffe00039007812 */ /* 0x000fe200078ec0ff */
[----:B------:R-:W-:Y:S01]  /*bd70*/  FMUL R27, R38, R27 ;  /* 0x0000001b261b7220 */ /* 0x000fe20000400000 */
[----:B------:R-:W-:Y:S01]  /*bd80*/  LOP3.LUT R3, R58, 0xffffe000, RZ, 0xc0, !PT ;  /* 0xffffe0003a037812 */ /* 0x000fe200078ec0ff */
[----:B------:R2:W-:Y:S01]  /*bd90*/  STS.128 [R113+0x4400], R8 ;  /* 0x0044000871007388 */ /* 0x0005e20000000c00 */
[----:B------:R-:W-:Y:S01]  /*bda0*/  LOP3.LUT R2, R59, 0xffffe000, RZ, 0xc0, !PT ;  /* 0xffffe0003b027812 */ /* 0x000fe200078ec0ff */
[C---:B------:R-:W-:Y:S01]  /*bdb0*/  FFMA R17, R45.reuse, R0, R17 ;  /* 0x000000002d117223 */ /* 0x040fe20000000011 */
[----:B------:R-:W-:Y:S01]  /*bdc0*/  F2FP.TF32.F32.PACK_B R12, R12 ;  /* 0x0000000cff0c723e */ /* 0x000fe200024050ff */
[C---:B------:R-:W-:Y:S01]  /*bdd0*/  FFMA R18, R45.reuse, R3, R18 ;  /* 0x000000032d127223 */ /* 0x040fe20000000012 */
[----:B------:R-:W-:Y:S01]  /*bde0*/  F2FP.TF32.F32.PACK_B R13, R13 ;  /* 0x0000000dff0d723e */ /* 0x000fe200024050ff */
[----:B------:R-:W-:Y:S01]  /*bdf0*/  FFMA R19, R45, R2, R23 ;  /* 0x000000022d137223 */ /* 0x000fe20000000017 */
[----:B------:R-:W-:Y:S01]  /*be00*/  F2FP.TF32.F32.PACK_B R14, R14 ;  /* 0x0000000eff0e723e */ /* 0x000fe200024050ff */
[C---:B------:R-:W-:Y:S01]  /*be10*/  FMUL R31, R38.reuse, R31 ;  /* 0x0000001f261f7220 */ /* 0x040fe20000400000 */
[----:B------:R-:W-:Y:S01]  /*be20*/  F2FP.TF32.F32.PACK_B R15, R15 ;  /* 0x0000000fff0f723e */ /* 0x000fe200024050ff */
[----:B------:R-:W-:Y:S01]  /*be30*/  FMUL R35, R38, R35 ;  /* 0x0000002326237220 */ /* 0x000fe20000400000 */
[----:B------:R-:W-:Y:S02]  /*be40*/  LOP3.LUT R33, R60, 0xffffe000, RZ, 0xc0, !PT ;  /* 0xffffe0003c217812 */ /* 0x000fe400078ec0ff */
[----:B------:R-:W-:Y:S01]  /*be50*/  LOP3.LUT R32, R61, 0xffffe000, RZ, 0xc0, !PT ;  /* 0xffffe0003d207812 */ /* 0x000fe200078ec0ff */
[----:B------:R2:W-:Y:S01]  /*be60*/  STS.128 [R102+0x4400], R12 ;  /* 0x0044000c66007388 */ /* 0x0005e20000000c00 */
        /* <DEDUP_REMOVED lines=8> */
[----:B------:R-:W-:Y:S02]  /*bef0*/  F2FP.TF32.F32.PACK_B R18, R18 ;  /* 0x00000012ff12723e */ /* 0x000fe400024050ff */
[----:B------:R-:W-:Y:S02]  /*bf00*/  F2FP.TF32.F32.PACK_B R19, R19 ;  /* 0x00000013ff13723e */ /* 0x000fe400024050ff */
[----:B------:R-:W-:Y:S02]  /*bf10*/  LOP3.LUT R3, R64, 0xffffe000, RZ, 0xc0, !PT ;  /* 0xffffe00040037812 */ /* 0x000fe400078ec0ff */
[----:B-1----:R-:W-:Y:S01]  /*bf20*/  LOP3.LUT R4, R65, 0xffffe000, RZ, 0xc0, !PT ;  /* 0xffffe00041047812 */ /* 0x002fe200078ec0ff */
        /* <DEDUP_REMOVED lines=48> */
[----:B-1----:R-:W-:Y:S04]  /*c230*/  DEPBAR.LE SB0, 0x1 ;  /* 0x000080400000791a */ /* 0x002fe80000000000 */
.L_x_161:
[----:B------:R-:W-:Y:S05]  /*c240*/  BSYNC.RECONVERGENT B0 ;  /* 0x0000000000007941 */ /* 0x000fea0003800200 */
.L_x_160:
        /* <DEDUP_REMOVED lines=13> */
[----:B------:R-:W-:Y:S04]  /*c320*/  @P1 IADD3 R7, PT, PT, R4, UR43, RZ ;  /* 0x0000002b04071c10 */ /* 0x000fe8000fffe0ff */
[----:B------:R-:W-:Y:S01]  /*c330*/  @P1 IADD3 R5, PT, PT, R120, R7, RZ ;  /* 0x0000000778051210 */ /* 0x000fe20007ffe0ff */
[--C-:B------:R-:W-:Y:S02]  /*c340*/  @P1 IMAD.IADD R3, R51, 0x1, R7.reuse ;  /* 0x0000000133031824 */ /* 0x100fe400078e0207 */
[----:B------:R-:W-:Y:S01]  /*c350*/  @P1 IMAD.IADD R2, R122, 0x1, R7 ;  /* 0x000000017a021824 */ /* 0x000fe200078e0207 */
[----:B------:R-:W-:Y:S06]  /*c360*/  @P0 BRA `(.L_x_165) ;  /* 0x00000000000c0947 */ /* 0x000fec0003800000 */
[----:B------:R-:W-:Y:S04]  /*c370*/  SHF.L.U32 R7, R121, 0x1f, RZ ;  /* 0x0000001f79077819 */ /* 0x000fe800000006ff */
[----:B------:R-:W1:Y:S02]  /*c380*/  SYNCS.PHASECHK.TRANS64.TRYWAIT P0, [R0+URZ+0x50], R7 ;  /* 0x00005007000075a7 */ /* 0x000e6400080011ff */
[----:B-1----:R-:W-:Y:S05]  /*c390*/  @!P0 BRA `(.L_x_166) ;  /* 0x0000002c004c8947 */ /* 0x002fea0003800000 */
.L_x_165:
[----:B------:R-:W-:Y:S05]  /*c3a0*/  BSYNC B0 ;  /* 0x0000000000007941 */ /* 0x000fea0003800000 */
.L_x_164:
        /* <DEDUP_REMOVED lines=8> */
[----:B--2---:R-:W-:Y:S01]  /*c430*/  @P0 IMAD.IADD R8, R122, 0x1, R7 ;  /* 0x000000017a080824 */ /* 0x004fe200078e0207 */
        /* <DEDUP_REMOVED lines=10> */
.L_x_163:
[----:B------:R-:W-:Y:S05]  /*c4e0*/  BSYNC B1 ;  /* 0x0000000000017941 */ /* 0x000fea0003800000 */
.L_x_162:
[----:B--2---:R-:W-:Y:S05]  /*c4f0*/  VIADD R0, R39, 0xc0 ;  /* 0x000000c027007836 */ /* 0x004fea0000000000 */
[----:B------:R-:W-:Y:S04]  /*c500*/  SHF.R.U32.HI R0, RZ, 0x15, R0 ;  /* 0x00000015ff007819 */ /* 0x000fe80000011600 */
[----:B------:R-:W-:Y:S11]  /*c510*/  LOP3.LUT P0, RZ, R0, 0x3, R91, 0x48, !PT ;  /* 0x0000000300ff7812 */ /* 0x000ff6000780485b */
[----:B------:R-:W-:Y:S02]  /*c520*/  @!UPT UIADD3 URZ, UPT, UPT, URZ, URZ, URZ ;  /* 0x000000fffffff290 */ /* 0x000fe4000fffe0ff */
[----:B------:R-:W-:Y:S05]  /*c530*/  @!P0 BRA `(.L_x_167) ;  /* 0x0000000000408947 */ /* 0x000fea0003800000 */
[----:B------:R-:W1:Y:S01]  /*c540*/  LDCU.64 UR8, c[0x4][0x70] ;  /* 0x01000e00ff0877ac */ /* 0x000e620008000a00 */
[----:B------:R-:W-:Y:S01]  /*c550*/  MOV R3, 0x0 ;  /* 0x0000000000037802 */ /* 0x000fe20000000f00 */
        /* <DEDUP_REMOVED lines=14> */
.L_x_167:
[----:B------:R-:W-:Y:S01]  /*c640*/  ISETP.NE.AND P6, PT, R112, RZ, PT ;  /* 0x000000ff7000720c */ /* 0x000fe20003fc5270 */
[----:B------:R-:W-:Y:S05]  /*c650*/  WARPSYNC.ALL ;  /* 0x0000000000007948 */ /* 0x000fea0003800000 */
[----:B------:R-:W-:Y:S01]  /*c660*/  R2UR UR4, R39 ;  /* 0x00000000270472ca */ /* 0x000fe200000e0000 */
[----:B------:R-:W-:Y:S01]  /*c670*/  IMAD.U32 R3, RZ, RZ, UR44 ;  /* 0x0000002cff037e24 */ /* 0x000fe2000f8e00ff */
        /* <DEDUP_REMOVED lines=162> */
.L_x_169:
[----:B------:R-:W-:Y:S05]  /*d0a0*/  BSYNC.RECONVERGENT B0 ;  /* 0x0000000000007941 */ /* 0x000fea0003800200 */
.L_x_168:
        /* <DEDUP_REMOVED lines=21> */
.L_x_173:
[----:B------:R-:W-:Y:S05]  /*d200*/  BSYNC B0 ;  /* 0x0000000000007941 */ /* 0x000fea0003800000 */
.L_x_172:
[----:B------:R-:W-:Y:S11]  /*d210*/  ISETP.NE.AND P0, PT, R119, RZ, PT ;  /* 0x000000ff7700720c */ /* 0x000ff60003f05270 */
[----:B------:R-:W-:Y:S02]  /*d220*/  @!UPT UIADD3 URZ, UPT, UPT, URZ, URZ, URZ ;  /* 0x000000fffffff290 */ /* 0x000fe4000fffe0ff */
[----:B------:R3:W4:Y:S01]  /*d230*/  @P0 LDS.128 R80, [R118+UR43+0x400] ;  /* 0x0004002b76500984 */ /* 0x0007220008000c00 */
[----:B------:R-:W-:Y:S01]  /*d240*/  @P0 IMAD.IADD R7, R120, 0x1, R51 ;  /* 0x0000000178070824 */ /* 0x000fe200078e0233 */
[C---:B------:R-:W-:Y:S01]  /*d250*/  @P0 IADD3 R2, PT, PT, R122.reuse, R51, RZ ;  /* 0x000000337a020210 */ /* 0x040fe20007ffe0ff */
[C---:B-1----:R-:W-:Y:S01]  /*d260*/  @P0 IMAD.IADD R0, R122.reuse, 0x1, R5 ;  /* 0x000000017a000824 */ /* 0x042fe200078e0205 */
[----:B------:R3:W1:Y:S02]  /*d270*/  @P0 LDS.128 R76, [R3+0x400] ;  /* 0x00040000034c0984 */ /* 0x0006640000000c00 */
[----:B------:R-:W-:Y:S02]  /*d280*/  @P0 IADD3 R122, PT, PT, R122, R7, RZ ;  /* 0x000000077a7a0210 */ /* 0x000fe40007ffe0ff */
[----:B------:R3:W1:Y:S04]  /*d290*/  @P0 LDS.128 R72, [R5+0x400] ;  /* 0x0004000005480984 */ /* 0x0006680000000c00 */
[----:B------:R3:W1:Y:S04]  /*d2a0*/  @P0 LDS.128 R52, [R0+0x400] ;  /* 0x0004000000340984 */ /* 0x0006680000000c00 */
[----:B------:R3:W1:Y:S04]  /*d2b0*/  @P0 LDS.128 R56, [R51+0x400] ;  /* 0x0004000033380984 */ /* 0x0006680000000c00 */
[----:B------:R3:W1:Y:S04]  /*d2c0*/  @P0 LDS.128 R60, [R2+0x400] ;  /* 0x00040000023c0984 */ /* 0x0006680000000c00 */
[----:B------:R3:W1:Y:S04]  /*d2d0*/  @P0 LDS.128 R64, [R7+0x400] ;  /* 0x0004000007400984 */ /* 0x0006680000000c00 */
[----:B------:R3:W1:Y:S02]  /*d2e0*/  @P0 LDS.128 R68, [R122+0x400] ;  /* 0x000400007a440984 */ /* 0x0006640000000c00 */
.L_x_171:
[----:B------:R-:W-:Y:S05]  /*d2f0*/  BSYNC B1 ;  /* 0x0000000000017941 */ /* 0x000fea0003800000 */
.L_x_170:
[----:B---3--:R-:W-:Y:S05]  /*d300*/  VIADD R0, R39, 0xe0 ;  /* 0x000000e027007836 */ /* 0x008fea0000000000 */
[----:B------:R-:W-:Y:S04]  /*d310*/  SHF.R.U32.HI R0, RZ, 0x15, R0 ;  /* 0x00000015ff007819 */ /* 0x000fe80000011600 */
[----:B------:R-:W-:Y:S11]  /*d320*/  LOP3.LUT P0, RZ, R0, 0x3, R91, 0x48, !PT ;  /* 0x0000000300ff7812 */ /* 0x000ff6000780485b */
[----:B------:R-:W-:Y:S02]  /*d330*/  @!UPT UIADD3 URZ, UPT, UPT, URZ, URZ, URZ ;  /* 0x000000fffffff290 */ /* 0x000fe4000fffe0ff */
[----:B------:R-:W-:Y:S05]  /*d340*/  @!P0 BRA `(.L_x_175) ;  /* 0x0000000000408947 */ /* 0x000fea0003800000 */
[----:B------:R-:W3:Y:S01]  /*d350*/  LDCU.64 UR8, c[0x4][0x70] ;  /* 0x01000e00ff0877ac */ /* 0x000ee20008000a00 */
[----:B------:R-:W-:Y:S01]  /*d360*/  MOV R3, 0x0 ;  /* 0x0000000000037802 */ /* 0x000fe20000000f00 */
[----:B--2---:R-:W-:Y:S02]  /*d370*/  HFMA2 R12, -RZ, RZ, 0, 5.9604644775390625e-08 ;  /* 0x00000001ff0c7431 */ /* 0x004fe400000001ff */
[----:B------:R-:W-:Y:S02]  /*d380*/  IMAD.MOV.U32 R8, RZ, RZ, 0x192 ;  /* 0x00000192ff087424 */ /* 0x000fe400078e00ff */
[----:B------:R-:W-:Y:S01]  /*d390*/  IMAD.MOV.U32 R13, RZ, RZ, RZ ;  /* 0x000000ffff0d7224 */ /* 0x000fe200078e00ff */
[----:B------:R-:W2:Y:S01]  /*d3a0*/  LDCU.64 UR6, c[0x4][0x78] ;  /* 0x01000f00ff0677ac */ /* 0x000ea20008000a00 */
[----:B------:R-:W1:Y:S01]  /*d3b0*/  LDC.64 R2, c[0x4][R3] ;  /* 0x0100000003027b82 */ /* 0x000e620000000a00 */
[----:B------:R-:W5:Y:S01]  /*d3c0*/  LDCU.64 UR4, c[0x4][0x10] ;  /* 0x01000200ff0477ac */ /* 0x000f620008000a00 */
[----:B---3--:R-:W-:Y:S01]  /*d3d0*/  MOV R5, UR9 ;  /* 0x0000000900057c02 */ /* 0x008fe20008000f00 */
[----:B------:R-:W-:Y:S01]  /*d3e0*/  IMAD.U32 R4, RZ, RZ, UR8 ;  /* 0x00000008ff047e24 */ /* 0x000fe2000f8e00ff */
[----:B--2---:R-:W-:Y:S01]  /*d3f0*/  MOV R7, UR7 ;  /* 0x0000000700077c02 */ /* 0x004fe20008000f00 */
[----:B------:R-:W-:Y:S01]  /*d400*/  IMAD.U32 R6, RZ, RZ, UR6 ;  /* 0x00000006ff067e24 */ /* 0x000fe2000f8e00ff */
[----:B-----5:R-:W-:Y:S01]  /*d410*/  MOV R11, UR5 ;  /* 0x00000005000b7c02 */ /* 0x020fe20008000f00 */
[----:B------:R-:W-:Y:S02]  /*d420*/  IMAD.U32 R10, RZ, RZ, UR4 ;  /* 0x00000004ff0a7e24 */ /* 0x000fe4000f8e00ff */
[----:B------:R-:W-:Y:S07]  /*d430*/  LEPC R20, `(.L_x_175) ;  /* 0x000000001014794e */ /* 0x000fee0000000000 */
[----:B-1--4-:R-:W-:Y:S05]  /*d440*/  CALL.ABS.NOINC R2 ;  /* 0x0000000002007343 */ /* 0x012fea0003c00000 */
.L_x_175:
[----:B------:R-:W-:Y:S01]  /*d450*/  ISETP.NE.AND P0, PT, R107, RZ, PT ;  /* 0x000000ff6b00720c */ /* 0x000fe20003f05270 */
[----:B------:R-:W-:Y:S05]  /*d460*/  WARPSYNC.ALL ;  /* 0x0000000000007948 */ /* 0x000fea0003800000 */
[----:B------:R-:W-:Y:S01]  /*d470*/  R2UR UR4, R39 ;  /* 0x00000000270472ca */ /* 0x000fe200000e0000 */
[----:B------:R-:W-:Y:S01]  /*d480*/  VIADD R116, R116, 0xd0 ;  /* 0x000000d074747836 */ /* 0x000fe20000000000 */
[----:B----4-:R-:W-:Y:S01]  /*d490*/  LOP3.LUT R0, R80, 0xffffe000, RZ, 0xc0, !PT ;  /* 0xffffe00050007812 */ /* 0x010fe200078ec0ff */
[----:B------:R-:W-:Y:S01]  /*d4a0*/  BSSY.RECONVERGENT B0, `(.L_x_176) ;  /* 0x000009d000007945 */ /* 0x000fe20003800200 */
[----:B------:R-:W-:Y:S02]  /*d4b0*/  LOP3.LUT R2, R81, 0xffffe000, RZ, 0xc0, !PT ;  /* 0xffffe00051027812 */ /* 0x000fe400078ec0ff */
[----:B------:R-:W-:Y:S02]  /*d4c0*/  LOP3.LUT R3, R82, 0xffffe000, RZ, 0xc0, !PT ;  /* 0xffffe00052037812 */ /* 0x000fe400078ec0ff */
[----:B------:R-:W-:Y:S02]  /*d4d0*/  LOP3.LUT R40, R83, 0xffffe000, RZ, 0xc0, !PT ;  /* 0xffffe00053287812 */ /* 0x000fe400078ec0ff */
[----:B-1----:R-:W-:Y:S02]  /*d4e0*/  LOP3.LUT R41, R76, 0xffffe000, RZ, 0xc0, !PT ;  /* 0xffffe0004c297812 */ /* 0x002fe400078ec0ff */
[----:B------:R-:W-:Y:S01]  /*d4f0*/  LOP3.LUT R42, R77, 0xffffe000, RZ, 0xc0, !PT ;  /* 0xffffe0004d2a7812 */ /* 0x000fe200078ec0ff */
[----:B--2---:R-:W1:Y:S01]  /*d500*/  LDTM.x32 R4, tmem[UR4+0xe0] ;  /* 0x0000e004000479ee */ /* 0x004e6200082c0000 */
[----:B------:R-:W-:Y:S01]  /*d510*/  LOP3.LUT R43, R78, 0xffffe000, RZ, 0xc0, !PT ;  /* 0xffffe0004e2b7812 */ /* 0x000fe200078ec0ff */
[----:B------:R-:W-:Y:S01]  /*d520*/  NOP ;  /* 0x0000000000007918 */ /* 0x000fe20000000000 */
[----:B------:R-:W-:Y:S02]  /*d530*/  LOP3.LUT R44, R79, 0xffffe000, RZ, 0xc0, !PT ;  /* 0xffffe0004f2c7812 */ /* 0x000fe400078ec0ff */
[----:B------:R-:W-:Y:S02]  /*d540*/  LOP3.LUT R116, R116, 0xfefffff8, RZ, 0xc0, !PT ;  /* 0xfefffff874747812 */ /* 0x000fe400078ec0ff */
[----:B------:R-:W-:Y:S02]  /*d550*/  LOP3.LUT R47, R72, 0xffffe000, RZ, 0xc0, !PT ;  /* 0xffffe000482f7812 */ /* 0x000fe400078ec0ff */
[----:B------:R-:W-:Y:S01]  /*d560*/  LOP3.LUT R46, R73, 0xffffe000, RZ, 0xc0, !PT ;  /* 0xffffe000492e7812 */ /* 0x000fe200078ec0ff */
[----:B-1----:R1:W-:Y:S01]  /*d570*/  SYNCS.ARRIVE.TRANS64.RED.A1T0 RZ, [R116+URZ], RZ ;  /* 0x000000ff74ff79a7 */ /* 0x0023e200081004ff */
[----:B------:R-:W-:Y:S02]  /*d580*/  LOP3.LUT R49, R74, 0xffffe000, RZ, 0xc0, !PT ;  /* 0xffffe0004a317812 */ /* 0x000fe400078ec0ff */
[----:B------:R-:W-:Y:S02]  /*d590*/  LOP3.LUT R48, R75, 0xffffe000, RZ, 0xc0, !PT ;  /* 0xffffe0004b307812 */ /* 0x000fe400078ec0ff */
[----:B------:R-:W-:Y:S02]  /*d5a0*/  LOP3.LUT R50, R52, 0xffffe000, RZ, 0xc0, !PT ;  /* 0xffffe00034327812 */ /* 0x000fe400078ec0ff */
[----:B------:R-:W-:Y:S02]  /*d5b0*/  LOP3.LUT R52, R53, 0xffffe000, RZ, 0xc0, !PT ;  /* 0xffffe00035347812 */ /* 0x000fe400078ec0ff */
[----:B------:R-:W-:Y:S02]  /*d5c0*/  LOP3.LUT R51, R54, 0xffffe000, RZ, 0xc0, !PT ;  /* 0xffffe00036337812 */ /* 0x000fe400078ec0ff */
[----:B------:R-:W-:Y:S02]  /*d5d0*/  LOP3.LUT R54, R55, 0xffffe000, RZ, 0xc0, !PT ;  /* 0xffffe00037367812 */ /* 0x000fe400078ec0ff */
[----:B------:R-:W-:Y:S01]  /*d5e0*/  LOP3.LUT R53, R56, 0xffffe000, RZ, 0xc0, !PT ;  /* 0xffffe00038357812 */ /* 0x000fe200078ec0ff */
[C---:B------:R-:W-:Y:S01]  /*d5f0*/  FMUL R4, R38.reuse, R4 ;  /* 0x0000000426047220 */ /* 0x040fe20000400000 */
[----:B------:R-:W-:Y:S01]  /*d600*/  LOP3.LUT R56, R57, 0xffffe000, RZ, 0xc0, !PT ;  /* 0xffffe00039387812 */ /* 0x000fe200078ec0ff */
[----:B------:R-:W-:Y:S01]  /*d610*/  FMUL R5, R38, R5 ;  /* 0x0000000526057220 */ /* 0x000fe20000400000 */
[----:B------:R-:W-:Y:S01]  /*d620*/  LOP3.LUT R55, R58, 0xffffe000, RZ, 0xc0, !PT ;  /* 0xffffe0003a377812 */ /* 0x000fe200078ec0ff */
[C---:B------:R-:W-:Y:S01]  /*d630*/  FMUL R6, R38.reuse, R6 ;  /* 0x0000000626067220 */ /* 0x040fe20000400000 */
[----:B------:R-:W-:Y:S01]  /*d640*/  LOP3.LUT R58, R59, 0xffffe000, RZ, 0xc0, !PT ;  /* 0xffffe0003b3a7812 */ /* 0x000fe200078ec0ff */
[----:B------:R-:W-:Y:S01]  /*d650*/  FMUL R7, R38, R7 ;  /* 0x0000000726077220 */ /* 0x000fe20000400000 */
[----:B------:R-:W-:Y:S01]  /*d660*/  LOP3.LUT R57, R60, 0xffffe000, RZ, 0xc0, !PT ;  /* 0xffffe0003c397812 */ /* 0x000fe200078ec0ff */
[----:B------:R-:W-:Y:S01]  /*d670*/  FFMA R4, R45, R0, R4 ;  /* 0x000000002d047223 */ /* 0x000fe20000000004 */
[----:B------:R-:W-:Y:S01]  /*d680*/  LOP3.LUT R60, R61, 0xffffe000, RZ, 0xc0, !PT ;  /* 0xffffe0003d3c7812 */ /* 0x000fe200078ec0ff */
[C---:B------:R-:W-:Y:S01]  /*d690*/  FFMA R5, R45.reuse, R2, R5 ;  /* 0x000000022d057223 */ /* 0x040fe20000000005 */
[----:B------:R-:W-:Y:S01]  /*d6a0*/  LOP3.LUT R59, R62, 0xffffe000, RZ, 0xc0, !PT ;  /* 0xffffe0003e3b7812 */ /* 0x000fe200078ec0ff */
[C---:B------:R-:W-:Y:S01]  /*d6b0*/  FFMA R6, R45.reuse, R3, R6 ;  /* 0x000000032d067223 */ /* 0x040fe20000000006 */
[----:B------:R-:W-:Y:S01]  /*d6c0*/  F2FP.TF32.F32.PACK_B R4, R4 ;  /* 0x00000004ff04723e */ /* 0x000fe200024050ff */
[C---:B------:R-:W-:Y:S01]  /*d6d0*/  FFMA R7, R45.reuse, R40, R7 ;  /* 0x000000282d077223 */ /* 0x040fe20000000007 */
[----:B------:R-:W-:Y:S01]  /*d6e0*/  F2FP.TF32.F32.PACK_B R5, R5 ;  /* 0x00000005ff05723e */ /* 0x000fe200024050ff */
[C---:B------:R-:W-:Y:S01]  /*d6f0*/  FMUL R8, R38.reuse, R8 ;  /* 0x0000000826087220 */ /* 0x040fe20000400000 */
[----:B------:R-:W-:Y:S01]  /*d700*/  F2FP.TF32.F32.PACK_B R6, R6 ;  /* 0x00000006ff06723e */ /* 0x000fe200024050ff */
[C---:B------:R-:W-:Y:S01]  /*d710*/  FMUL R9, R38.reuse, R9 ;  /* 0x0000000926097220 */ /* 0x040fe20000400000 */
[C---:B------:R-:W-:Y:S01]  /*d720*/  FMUL R10, R38.reuse, R10 ;  /* 0x0000000a260a7220 */ /* 0x040fe20000400000 */
[C---:B------:R-:W-:Y:S01]  /*d730*/  FMUL R11, R38.reuse, R11 ;  /* 0x0000000b260b7220 */ /* 0x040fe20000400000 */
[----:B------:R-:W-:Y:S01]  /*d740*/  F2FP.TF32.F32.PACK_B R7, R7 ;  /* 0x00000007ff07723e */ /* 0x000fe200024050ff */
[C---:B------:R-:W-:Y:S01]  /*d750*/  FFMA R8, R45.reuse, R41, R8 ;  /* 0x000000292d087223 */ /* 0x040fe20000000008 */
[C---:B------:R-:W-:Y:S01]  /*d760*/  FFMA R9, R45.reuse, R42, R9 ;  /* 0x0000002a2d097223 */ /* 0x040fe20000000009 */
[C---:B------:R-:W-:Y:S01]  /*d770*/  FFMA R10, R45.reuse, R43, R10 ;  /* 0x0000002b2d0a7223 */ /* 0x040fe2000000000a */
[C---:B------:R-:W-:Y:S01]  /*d780*/  FFMA R11, R45.reuse, R44, R11 ;  /* 0x0000002c2d0b7223 */ /* 0x040fe2000000000b */
[----:B------:R1:W-:Y:S01]  /*d790*/  STS.128 [R115+UR43+0xc400], R4 ;  /* 0x00c4000473007988 */ /* 0x0003e20008000c2b */
[----:B------:R-:W-:Y:S01]  /*d7a0*/  F2FP.TF32.F32.PACK_B R8, R8 ;  /* 0x00000008ff08723e */ /* 0x000fe200024050ff */
[C---:B------:R-:W-:Y:S01]  /*d7b0*/  FMUL R12, R38.reuse, R12 ;  /* 0x0000000c260c7220 */ /* 0x040fe20000400000 */
[----:B------:R-:W-:Y:S01]  /*d7c0*/  F2FP.TF32.F32.PACK_B R9, R9 ;  /* 0x00000009ff09723e */ /* 0x000fe200024050ff */
[C---:B------:R-:W-:Y:S01]  /*d7d0*/  FMUL R13, R38.reuse, R13 ;  /* 0x0000000d260d7220 */ /* 0x040fe20000400000 */
[----:B------:R-:W-:Y:S01]  /*d7e0*/  F2FP.TF32.F32.PACK_B R10, R10 ;  /* 0x0000000aff0a723e */ /* 0x000fe200024050ff */
[C---:B------:R-:W-:Y:S01]  /*d7f0*/  FMUL R14, R38.reuse, R14 ;  /* 0x0000000e260e7220 */ /* 0x040fe20000400000 */
[C---:B------:R-:W-:Y:S01]  /*d800*/  FMUL R15, R38.reuse, R15 ;  /* 0x0000000f260f7220 */ /* 0x040fe20000400000 */
[----:B------:R-:W-:Y:S01]  /*d810*/  F2FP.TF32.F32.PACK_B R11, R11 ;  /* 0x0000000bff0b723e */ /* 0x000fe200024050ff */
[C---:B------:R-:W-:Y:S01]  /*d820*/  FFMA R12, R45.reuse, R47, R12 ;  /* 0x0000002f2d0c7223 */ /* 0x040fe2000000000c */
[C---:B------:R-:W-:Y:S01]  /*d830*/  FFMA R13, R45.reuse, R46, R13 ;  /* 0x0000002e2d0d7223 */ /* 0x040fe2000000000d */
[C---:B------:R-:W-:Y:S01]  /*d840*/  FFMA R14, R45.reuse, R49, R14 ;  /* 0x000000312d0e7223 */ /* 0x040fe2000000000e */
[C---:B------:R-:W-:Y:S01]  /*d850*/  FFMA R15, R45.reuse, R48, R15 ;  /* 0x000000302d0f7223 */ /* 0x040fe2000000000f */
[----:B------:R1:W-:Y:S01]  /*d860*/  STS.128 [R114+0xc400], R8 ;  /* 0x00c4000872007388 */ /* 0x0003e20000000c00 */
        /* <DEDUP_REMOVED lines=24> */
[----:B------:R-:W-:Y:S01]  /*d9f0*/  FFMA R23, R45, R58, R23 ;  /* 0x0000003a2d177223 */ /* 0x000fe20000000017 */
[----:B------:R1:W-:Y:S01]  /*da00*/  STS.128 [R102+0xc400], R16 ;  /* 0x00c4001066007388 */ /* 0x0003e20000000c00 */
[----:B------:R-:W-:Y:S01]  /*da10*/  LOP3.LUT R62, R63, 0xffffe000, RZ, 0xc0, !PT ;  /* 0xffffe0003f3e7812 */ /* 0x000fe200078ec0ff */
[C---:B------:R-:W-:Y:S01]  /*da20*/  FMUL R24, R38.reuse, R24 ;  /* 0x0000001826187220 */ /* 0x040fe20000400000 */
[----:B------:R-:W-:Y:S01]  /*da30*/  F2FP.TF32.F32.PACK_B R20, R20 ;  /* 0x00000014ff14723e */ /* 0x000fe200024050ff */
[C---:B------:R-:W-:Y:S01]  /*da40*/  FMUL R25, R38.reuse, R25 ;  /* 0x0000001926197220 */ /* 0x040fe20000400000 */
[----:B------:R-:W-:Y:S01]  /*da50*/  F2FP.TF32.F32.PACK_B R21, R21 ;  /* 0x00000015ff15723e */ /* 0x000fe200024050ff */
[C---:B------:R-:W-:Y:S01]  /*da60*/  FMUL R26, R38.reuse, R26 ;  /* 0x0000001a261a7220 */ /* 0x040fe20000400000 */
[----:B------:R-:W-:Y:S01]  /*da70*/  FMUL R27, R38, R27 ;  /* 0x0000001b261b7220 */ /* 0x000fe20000400000 */
[----:B------:R-:W-:Y:S01]  /*da80*/  F2FP.TF32.F32.PACK_B R22, R22 ;  /* 0x00000016ff16723e */ /* 0x000fe200024050ff */
[C---:B------:R-:W-:Y:S01]  /*da90*/  FFMA R24, R45.reuse, R57, R24 ;  /* 0x000000392d187223 */ /* 0x040fe20000000018 */
[----:B------:R-:W-:Y:S01]  /*daa0*/  F2FP.TF32.F32.PACK_B R23, R23 ;  /* 0x00000017ff17723e */ /* 0x000fe200024050ff */
[C---:B------:R-:W-:Y:S01]  /*dab0*/  FFMA R25, R45.reuse, R60, R25 ;  /* 0x0000003c2d197223 */ /* 0x040fe20000000019 */
[C---:B------:R-:W-:Y:S01]  /*dac0*/  FFMA R26, R45.reuse, R59, R26 ;  /* 0x0000003b2d1a7223 */ /* 0x040fe2000000001a */
[----:B------:R-:W-:Y:S01]  /*dad0*/  FFMA R27, R45, R62, R27 ;  /* 0x0000003e2d1b7223 */ /* 0x000fe2000000001b */
[----:B------:R-:W-:Y:S01]  /*dae0*/  LOP3.LUT R61, R64, 0xffffe000, RZ, 0xc0, !PT ;  /* 0xffffe000403d7812 */ /* 0x000fe200078ec0ff */
[----:B------:R1:W-:Y:S01]  /*daf0*/  STS.128 [R101+0xc400], R20 ;  /* 0x00c4001465007388 */ /* 0x0003e20000000c00 */
[----:B------:R-:W-:Y:S01]  /*db00*/  LOP3.LUT R64, R65, 0xffffe000, RZ, 0xc0, !PT ;  /* 0xffffe00041407812 */ /* 0x000fe200078ec0ff */
[----:B------:R-:W-:Y:S01]  /*db10*/  FMUL R28, R38, R28 ;  /* 0x0000001c261c7220 */ /* 0x000fe20000400000 */
        /* <DEDUP_REMOVED lines=53> */
.L_x_177:
[----:B------:R-:W-:Y:S05]  /*de70*/  BSYNC.RECONVERGENT B0 ;  /* 0x0000000000007941 */ /* 0x000fea0003800200 */
.L_x_176:
[----:B------:R-:W-:Y:S01]  /*de80*/  BAR.SYNC.DEFER_BLOCKING 0x1, 0x80 ;  /* 0x0042000000007b1d */ /* 0x000fe20000010000 */
[----:B------:R-:W-:Y:S01]  /*de90*/  UISETP.NE.AND UP0, UPT, UR53, -0x8, UPT ;  /* 0xfffffff83500788c */ /* 0x000fe2000bf05270 */
[----:B------:R-:W-:Y:S08]  /*dea0*/  IADD3 R36, PT, PT, R36, 0x1, RZ ;  /* 0x0000000124247810 */ /* 0x000ff00007ffe0ff */
[----:B------:R-:W-:Y:S05]  /*deb0*/  BRA.U !UP0, `(.L_x_178) ;  /* 0x0000000108287547 */ /* 0x000fea000b800000 */
[----:B------:R-:W-:Y:S01]  /*dec0*/  ISETP.NE.AND P0, PT, R112, RZ, PT ;  /* 0x000000ff7000720c */ /* 0x000fe20003f05270 */
[----:B------:R-:W-:Y:S01]  /*ded0*/  IMAD.U32 R3, RZ, RZ, UR47 ;  /* 0x0000002fff037e24 */ /* 0x000fe2000f8e00ff */
[----:B------:R-:W-:Y:S01]  /*dee0*/  UIADD3 UR4, UPT, UPT, UR47, 0x1, URZ ;  /* 0x000000012f047890 */ /* 0x000fe2000fffe0ff */
[----:B------:R-:W-:Y:S03]  /*def0*/  IMAD.U32 R0, RZ, RZ, UR52 ;  /* 0x00000034ff007e24 */ /* 0x000fe6000f8e00ff */
[----:B------:R-:W-:Y:S04]  /*df00*/  UISETP.NE.AND UP0, UPT, UR4, 0x4, UPT ;  /* 0x000000040400788c */ /* 0x000fe8000bf05270 */
[----:B------:R-:W-:Y:S03]  /*df10*/  USEL UR47, UR4, URZ, UP0 ;  /* 0x000000ff042f7287 */ /* 0x000fe60008000000 */
[----:B------:R-:W-:Y:S05]  /*df20*/  @P0 LEA R3, R3, UR43, 0x3 ;  /* 0x0000002b03030c11 */ /* 0x000fea000f8e18ff */
[----:B------:R-:W-:Y:S05]  /*df30*/  @P0 VIADD R3, R3, 0x70 ;  /* 0x0000007003030836 */ /* 0x000fea0000000000 */
[----:B------:R-:W-:Y:S04]  /*df40*/  @P0 PRMT R0, R0, 0x654, R3 ;  /* 0x0000065400000816 */ /* 0x000fe80000000003 */
[----:B------:R2:W-:Y:S03]  /*df50*/  @P0 SYNCS.ARRIVE.TRANS64.RED.A1T0 RZ, [R0+URZ], RZ ;  /* 0x000000ff00ff09a7 */ /* 0x0005e600081004ff */
.L_x_178:
[----:B------:R-:W-:Y:S01]  /*df60*/  R2UR UR6, R111 ;  /* 0x000000006f0672ca */ /* 0x000fe200000e0000 */
[----:B------:R-:W-:Y:S01]  /*df70*/  UIADD3 UR53, UPT, UPT, UR53, 0x8, URZ ;  /* 0x0000000835357890 */ /* 0x000fe2000fffe0ff */
[----:B------:R-:W-:Y:S02]  /*df80*/  R2UR UR5, R92 ;  /* 0x000000005c0572ca */ /* 0x000fe400000e0000 */
[----:B------:R-:W-:Y:S02]  /*df90*/  R2UR UR4, R93 ;  /* 0x000000005d0472ca */ /* 0x000fe400000e0000 */
[----:B------:R-:W-:Y:S02]  /*dfa0*/  R2UR UR36, R110 ;  /* 0x000000006e2472ca */ /* 0x000fe400000e0000 */
[----:B------:R-:W-:Y:S02]  /*dfb0*/  ISETP.NE.AND P0, PT, R97, 0x2, PT ;  /* 0x000000026100780c */ /* 0x000fe40003f05270 */
[----:B------:R-:W-:Y:S02]  /*dfc0*/  ISETP.NE.AND P1, PT, R36, 0x2, PT ;  /* 0x000000022400780c */ /* 0x000fe40003f25270 */
[----:B--2---:R-:W-:Y:S01]  /*dfd0*/  SEL R0, RZ, 0x1, P0 ;  /* 0x00000001ff007807 */ /* 0x004fe20000000000 */
[----:B------:R-:W-:Y:S01]  /*dfe0*/  UISETP.NE.AND UP0, UPT, UR6, URZ, UPT ;  /* 0x000000ff0600728c */ /* 0x000fe2000bf05270 */
[----:B------:R-:W-:Y:S01]  /*dff0*/  SEL R3, RZ, 0x1, P1 ;  /* 0x00000001ff037807 */ /* 0x000fe20000800000 */
[----:B------:R-:W-:Y:S01]  /*e000*/  UIADD3 UR20, UPT, UPT, UR37, UR5, URZ ;  /* 0x0000000525147290 */ /* 0x000fe2000fffe0ff */
[----:B------:R-:W-:Y:S01]  /*e010*/  LOP3.LUT R103, R103, R0, RZ, 0x3c, !PT ;  /* 0x0000000067677212 */ /* 0x000fe200078e3cff */
[----:B------:R-:W-:Y:S01]  /*e020*/  UIADD3 UR16, UPT, UPT, UR38, UR4, URZ ;  /* 0x0000000426107290 */ /* 0x000fe2000fffe0ff */
[----:B------:R-:W-:Y:S02]  /*e030*/  LOP3.LUT R104, R104, R3, RZ, 0x3c, !PT ;  /* 0x0000000368687212 */ /* 0x000fe400078e3cff */
[----:B------:R-:W-:Y:S02]  /*e040*/  SEL R97, R97, RZ, P0 ;  /* 0x000000ff61617207 */ /* 0x000fe40000000000 */
[----:B------:R-:W-:Y:S01]  /*e050*/  SEL R36, R36, RZ, P1 ;  /* 0x000000ff24247207 */ /* 0x000fe20000800000 */
[----:B------:R-:W-:Y:S06]  /*e060*/  BRA.U UP0, `(.L_x_179) ;  /* 0xffffff7d004c7547 */ /* 0x000fec000b83ffff */
[----:B------:R-:W-:-:S13]  /*e070*/  R2UR UR4, R94 ;  /* 0x000000005e0472ca */ /* 0x000fda00000e0000 */
[----:B------:R-:W-:-:S09]  /*e080*/  UISETP.NE.AND UP0, UPT, UR4, URZ, UPT ;  /* 0x000000ff0400728c */ /* 0x000fd2000bf05270 */
[----:B------:R-:W-:Y:S05]  /*e090*/  BRA.U !UP0, `(.L_x_180) ;  /* 0x0000000108487547 */ /* 0x000fea000b800000 */
[----:B------:R-:W2:Y:S02]  /*e0a0*/  LDCU.64 UR4, c[0x0][0x890] ;  /* 0x00011200ff0477ac */ /* 0x000ea40008000a00 */
[----:B--2---:R-:W-:-:S04]  /*e0b0*/  UISETP.NE.U32.AND UP0, UPT, UR4, URZ, UPT ;  /* 0x000000ff0400728c */ /* 0x004fc8000bf05070 */
[----:B------:R-:W-:-:S09]  /*e0c0*/  UISETP.NE.AND.EX UP0, UPT, UR5, URZ, UPT, UP0 ;  /* 0x000000ff0500728c */ /* 0x000fd2000bf05300 */
[----:B------:R-:W-:Y:S05]  /*e0d0*/  BRA.U UP0, `(.L_x_181) ;  /* 0x00000001000c7547 */ /* 0x000fea000b800000 */
[----:B------:R-:W-:-:S13]  /*e0e0*/  FSETP.NEU.AND P0, PT, R45, RZ, PT ;  /* 0x000000ff2d00720b */ /* 0x000fda0003f0d000 */
[----:B------:R-:W-:Y:S05]  /*e0f0*/  @!P0 EXIT ;  /* 0x000000000000894d */ /* 0x000fea0003800000 */
[----:B------:R-:W-:Y:S05]  /*e100*/  BRA `(.L_x_180) ;  /* 0x00000000002c7947 */ /* 0x000fea0003800000 */
.L_x_181:
[----:B------:R-:W-:Y:S01]  /*e110*/  ISETP.NE.AND P0, PT, R96, RZ, PT ;  /* 0x000000ff6000720c */ /* 0x000fe20003f05270 */
[----:B------:R-:W-:-:S12]  /*e120*/  BSSY.RECONVERGENT B0, `(.L_x_180) ;  /* 0x0000009000007945 */ /* 0x000fd80003800200 */
[----:B------:R-:W-:Y:S05]  /*e130*/  @P0 BRA `(.L_x_182) ;  /* 0x0000000000140947 */ /* 0x000fea0003800000 */
[----:B------:R-:W2:Y:S02]  /*e140*/  LDCU.64 UR4, c[0x0][0x888] ;  /* 0x00011100ff0477ac */ /* 0x000ea40008000a00 */
[----:B--2---:R-:W-:-:S04]  /*e150*/  ISETP.NE.U32.AND P0, PT, RZ, UR4, PT ;  /* 0x00000004ff007c0c */ /* 0x004fc8000bf05070 */
[----:B------:R-:W-:-:S13]  /*e160*/  ISETP.NE.AND.EX P0, PT, RZ, UR5, PT, P0 ;  /* 0x00000005ff007c0c */ /* 0x000fda000bf05300 */
[----:B------:R-:W-:Y:S05]  /*e170*/  @!P0 EXIT ;  /* 0x000000000000894d */ /* 0x000fea0003800000 */
[----:B------:R-:W-:Y:S05]  /*e180*/  BRA `(.L_x_183) ;  /* 0x0000000000087947 */ /* 0x000fea0003800000 */
.L_x_182:
[----:B------:R-:W-:-:S13]  /*e190*/  FSETP.NEU.AND P0, PT, R45, RZ, PT ;  /* 0x000000ff2d00720b */ /* 0x000fda0003f0d000 */
[----:B------:R-:W-:Y:S05]  /*e1a0*/  @!P0 EXIT ;  /* 0x000000000000894d */ /* 0x000fea0003800000 */
.L_x_183:
[----:B------:R-:W-:Y:S05]  /*e1b0*/  BSYNC.RECONVERGENT B0 ;  /* 0x0000000000007941 */ /* 0x000fea0003800200 */
.L_x_180:
[----:B------:R-:W-:Y:S01]  /*e1c0*/  ULEA UR4, UR47, UR43, 0x3 ;  /* 0x0000002b2f047291 */ /* 0x000fe2000f8e18ff */
[----:B------:R-:W-:-:S04]  /*e1d0*/  DEPBAR.LE SB0, 0x0 ;  /* 0x000080000000791a */ /* 0x000fc80000000000 */
[----:B------:R-:W-:-:S04]  /*e1e0*/  UIADD3 UR4, UPT, UPT, UR4, 0x70, URZ ;  /* 0x0000007004047890 */ /* 0x000fc8000fffe0ff */
[----:B------:R-:W-:-:S09]  /*e1f0*/  UPRMT UR4, UR52, 0x654, UR4 ;  /* 0x0000065434047896 */ /* 0x000fd20008000004 */
[----:B------:R-:W-:Y:S01]  /*e200*/  SYNCS.ARRIVE.TRANS64.RED.A1T0 RZ, [UR4], RZ ;  /* 0x000000ffffff79a7 */ /* 0x000fe20008100404 */
[----:B------:R-:W-:Y:S05]  /*e210*/  EXIT ;  /* 0x000000000000794d */ /* 0x000fea0003800000 */
.L_x_24:
[----:B--2---:R2:W3:Y:S02]  /*e220*/  SYNCS.PHASECHK.TRANS64.TRYWAIT P0, [R3+URZ+0xf0], R2 ;  /* 0x0000f002030075a7 */ /* 0x0044e400080011ff */
[----:B---3--:R-:W-:Y:S05]  /*e230*/  @!P0 NANOSLEEP.SYNCS 0x989680 ;  /* 0x009896800000895d */ /* 0x008fea0003900000 */
[----:B------:R-:W3:Y:S02]  /*e240*/  @!P0 SYNCS.PHASECHK.TRANS64 P0, [R3+URZ+0xf0], R2 ;  /* 0x0000f002030085a7 */ /* 0x000ee400080010ff */
[----:B---3--:R-:W-:Y:S05]  /*e250*/  @!P0 BRA `(.L_x_24) ;  /* 0xfffffffc00f08947 */ /* 0x008fea000383ffff */
[----:B------:R-:W-:Y:S05]  /*e260*/  BRA `(.L_x_184) ;  /* 0xffffff3400ec7947 */ /* 0x000fea000383ffff */
.L_x_27:
[----:B-1----:R-:W-:-:S07]  /*e270*/  MOV R0, UR33 ;  /* 0x0000002100007c02 */ /* 0x002fce0008000f00 */
.L_x_185:
[----:B-1----:R1:W2:Y:S02]  /*e280*/  SYNCS.PHASECHK.TRANS64.TRYWAIT P0, [R0+URZ+0x28], R3 ;  /* 0x00002803000075a7 */ /* 0x0022a400080011ff */
[----:B--2---:R-:W-:Y:S05]  /*e290*/  @!P0 NANOSLEEP.SYNCS 0x989680 ;  /* 0x009896800000895d */ /* 0x004fea0003900000 */
[----:B------:R-:W2:Y:S02]  /*e2a0*/  @!P0 SYNCS.PHASECHK.TRANS64 P0, [R0+URZ+0x28], R3 ;  /* 0x00002803000085a7 */ /* 0x000ea400080010ff */
[----:B--2---:R-:W-:Y:S05]  /*e2b0*/  @!P0 BRA `(.L_x_185) ;  /* 0xfffffffc00f08947 */ /* 0x004fea000383ffff */
[----:B------:R-:W-:Y:S05]  /*e2c0*/  BRA `(.L_x_26) ;  /* 0xffffff3800447947 */ /* 0x000fea000383ffff */
.L_x_34:
[----:B-1----:R-:W-:-:S07]  /*e2d0*/  MOV R0, UR17 ;  /* 0x0000001100007c02 */ /* 0x002fce0008000f00 */
.L_x_186:
[----:B-1----:R1:W2:Y:S02]  /*e2e0*/  SYNCS.PHASECHK.TRANS64.TRYWAIT P0, [R0+URZ+0x28], R3 ;  /* 0x00002803000075a7 */ /* 0x0022a400080011ff */
[----:B--2---:R-:W-:Y:S05]  /*e2f0*/  @!P0 NANOSLEEP.SYNCS 0x989680 ;  /* 0x009896800000895d */ /* 0x004fea0003900000 */
[----:B------:R-:W2:Y:S02]  /*e300*/  @!P0 SYNCS.PHASECHK.TRANS64 P0, [R0+URZ+0x28], R3 ;  /* 0x00002803000085a7 */ /* 0x000ea400080010ff */
[----:B--2---:R-:W-:Y:S05]  /*e310*/  @!P0 BRA `(.L_x_186) ;  /* 0xfffffffc00f08947 */ /* 0x004fea000383ffff */
[----:B------:R-:W-:Y:S05]  /*e320*/  BRA `(.L_x_33) ;  /* 0xffffff3c00047947 */ /* 0x000fea000383ffff */
.L_x_39:
[----:B-1----:R1:W2:Y:S02]  /*e330*/  SYNCS.PHASECHK.TRANS64.TRYWAIT P0, [R3+URZ+0xa0], R0 ;  /* 0x0000a000030075a7 */ /* 0x0022a400080011ff */
[----:B--2---:R-:W-:Y:S05]  /*e340*/  @!P0 NANOSLEEP.SYNCS 0x989680 ;  /* 0x009896800000895d */ /* 0x004fea0003900000 */
[----:B------:R-:W2:Y:S02]  /*e350*/  @!P0 SYNCS.PHASECHK.TRANS64 P0, [R3+URZ+0xa0], R0 ;  /* 0x0000a000030085a7 */ /* 0x000ea400080010ff */
[----:B--2---:R-:W-:Y:S05]  /*e360*/  @!P0 BRA `(.L_x_39) ;  /* 0xfffffffc00f08947 */ /* 0x004fea000383ffff */
[----:B------:R-:W-:Y:S05]  /*e370*/  BRA `(.L_x_187) ;  /* 0xffffff3c00ac7947 */ /* 0x000fea000383ffff */
.L_x_43:
[----:B-1----:R-:W-:-:S07]  /*e380*/  MOV R0, UR4 ;  /* 0x0000000400007c02 */ /* 0x002fce0008000f00 */
.L_x_188:
[----:B-1----:R1:W2:Y:S02]  /*e390*/  SYNCS.PHASECHK.TRANS64.TRYWAIT P0, [R0+URZ], R3 ;  /* 0x00000003000075a7 */ /* 0x0022a400080011ff */
[----:B--2---:R-:W-:Y:S05]  /*e3a0*/  @!P0 NANOSLEEP.SYNCS 0x989680 ;  /* 0x009896800000895d */ /* 0x004fea0003900000 */
[----:B------:R-:W2:Y:S02]  /*e3b0*/  @!P0 SYNCS.PHASECHK.TRANS64 P0, [R0+URZ], R3 ;  /* 0x00000003000085a7 */ /* 0x000ea400080010ff */
[----:B--2---:R-:W-:Y:S05]  /*e3c0*/  @!P0 BRA `(.L_x_188) ;  /* 0xfffffffc00f08947 */ /* 0x004fea000383ffff */
[----:B------:R-:W-:Y:S05]  /*e3d0*/  BRA `(.L_x_189) ;  /* 0xffffff4400587947 */ /* 0x000fea000383ffff */
.L_x_44:
[----:B------:R-:W-:-:S07]  /*e3e0*/  MOV R0, UR5 ;  /* 0x0000000500007c02 */ /* 0x000fce0008000f00 */
.L_x_190:
[----:B-1----:R1:W2:Y:S02]  /*e3f0*/  SYNCS.PHASECHK.TRANS64.TRYWAIT P0, [R0+URZ], R3 ;  /* 0x00000003000075a7 */ /* 0x0022a400080011ff */
[----:B--2---:R-:W-:Y:S05]  /*e400*/  @!P0 NANOSLEEP.SYNCS 0x989680 ;  /* 0x009896800000895d */ /* 0x004fea0003900000 */
[----:B------:R-:W2:Y:S02]  /*e410*/  @!P0 SYNCS.PHASECHK.TRANS64 P0, [R0+URZ], R3 ;  /* 0x00000003000085a7 */ /* 0x000ea400080010ff */
[----:B--2---:R-:W-:Y:S05]  /*e420*/  @!P0 BRA `(.L_x_190) ;  /* 0xfffffffc00f08947 */ /* 0x004fea000383ffff */
[----:B------:R-:W-:Y:S05]  /*e430*/  BRA `(.L_x_191) ;  /* 0xffffff4400647947 */ /* 0x000fea000383ffff */
.L_x_45:
[----:B------:R-:W-:-:S07]  /*e440*/  MOV R0, UR5 ;  /* 0x0000000500007c02 */ /* 0x000fce0008000f00 */
.L_x_192:
[----:B-1----:R1:W2:Y:S02]  /*e450*/  SYNCS.PHASECHK.TRANS64.TRYWAIT P0, [R0+URZ], R3 ;  /* 0x00000003000075a7 */ /* 0x0022a400080011ff */
[----:B--2---:R-:W-:Y:S05]  /*e460*/  @!P0 NANOSLEEP.SYNCS 0x989680 ;  /* 0x009896800000895d */ /* 0x004fea0003900000 */
[----:B------:R-:W2:Y:S02]  /*e470*/  @!P0 SYNCS.PHASECHK.TRANS64 P0, [R0+URZ], R3 ;  /* 0x00000003000085a7 */ /* 0x000ea400080010ff */
[----:B--2---:R-:W-:Y:S05]  /*e480*/  @!P0 BRA `(.L_x_192) ;  /* 0xfffffffc00f08947 */ /* 0x004fea000383ffff */
[----:B------:R-:W-:Y:S05]  /*e490*/  BRA `(.L_x_193) ;  /* 0xffffff4400707947 */ /* 0x000fea000383ffff */
.L_x_46:
[----:B------:R-:W-:-:S07]  /*e4a0*/  MOV R0, UR5 ;  /* 0x0000000500007c02 */ /* 0x000fce0008000f00 */
.L_x_194:
[----:B-1----:R1:W2:Y:S02]  /*e4b0*/  SYNCS.PHASECHK.TRANS64.TRYWAIT P0, [R0+URZ], R3 ;  /* 0x00000003000075a7 */ /* 0x0022a400080011ff */
[----:B--2---:R-:W-:Y:S05]  /*e4c0*/  @!P0 NANOSLEEP.SYNCS 0x989680 ;  /* 0x009896800000895d */ /* 0x004fea0003900000 */
[----:B------:R-:W2:Y:S02]  /*e4d0*/  @!P0 SYNCS.PHASECHK.TRANS64 P0, [R0+URZ], R3 ;  /* 0x00000003000085a7 */ /* 0x000ea400080010ff */
[----:B--2---:R-:W-:Y:S05]  /*e4e0*/  @!P0 BRA `(.L_x_194) ;  /* 0xfffffffc00f08947 */ /* 0x004fea000383ffff */
[----:B------:R-:W-:Y:S05]  /*e4f0*/  BRA `(.L_x_195) ;  /* 0xffffff44007c7947 */ /* 0x000fea000383ffff */
.L_x_49:
[----:B-1----:R1:W2:Y:S02]  /*e500*/  SYNCS.PHASECHK.TRANS64.TRYWAIT P0, [R0+URZ+0xe0], R5 ;  /* 0x0000e005000075a7 */ /* 0x0022a400080011ff */
[----:B--2---:R-:W-:Y:S05]  /*e510*/  @!P0 NANOSLEEP.SYNCS 0x989680 ;  /* 0x009896800000895d */ /* 0x004fea0003900000 */
[----:B------:R-:W2:Y:S02]  /*e520*/  @!P0 SYNCS.PHASECHK.TRANS64 P0, [R0+URZ+0xe0], R5 ;  /* 0x0000e005000085a7 */ /* 0x000ea400080010ff */
[----:B--2---:R-:W-:Y:S05]  /*e530*/  @!P0 BRA `(.L_x_49) ;  /* 0xfffffffc00f08947 */ /* 0x004fea000383ffff */
[----:B------:R-:W-:Y:S05]  /*e540*/  BRA `(.L_x_196) ;  /* 0xffffff4400d87947 */ /* 0x000fea000383ffff */
.L_x_50:
[----:B------:R-:W-:-:S07]  /*e550*/  MOV R0, UR4 ;  /* 0x0000000400007c02 */ /* 0x000fce0008000f00 */
.L_x_197:
[----:B-1----:R1:W2:Y:S02]  /*e560*/  SYNCS.PHASECHK.TRANS64.TRYWAIT P0, [R0+URZ+0xb0], R7 ;  /* 0x0000b007000075a7 */ /* 0x0022a400080011ff */
[----:B--2---:R-:W-:Y:S05]  /*e570*/  @!P0 NANOSLEEP.SYNCS 0x989680 ;  /* 0x009896800000895d */ /* 0x004fea0003900000 */
[----:B------:R-:W2:Y:S02]  /*e580*/  @!P0 SYNCS.PHASECHK.TRANS64 P0, [R0+URZ+0xb0], R7 ;  /* 0x0000b007000085a7 */ /* 0x000ea400080010ff */
[----:B--2---:R-:W-:Y:S05]  /*e590*/  @!P0 BRA `(.L_x_197) ;  /* 0xfffffffc00f08947 */ /* 0x004fea000383ffff */
[----:B------:R-:W-:Y:S05]  /*e5a0*/  BRA `(.L_x_198) ;  /* 0xffffff4400e87947 */ /* 0x000fea000383ffff */
.L_x_51:
[----:B-1----:R1:W2:Y:S02]  /*e5b0*/  SYNCS.PHASECHK.TRANS64.TRYWAIT P1, [R0+URZ+0xa0], R5 ;  /* 0x0000a005000075a7 */ /* 0x0022a400080211ff */
[----:B--2---:R-:W-:Y:S05]  /*e5c0*/  @!P1 NANOSLEEP.SYNCS 0x989680 ;  /* 0x009896800000995d */ /* 0x004fea0003900000 */
[----:B------:R-:W2:Y:S02]  /*e5d0*/  @!P1 SYNCS.PHASECHK.TRANS64 P1, [R0+URZ+0xa0], R5 ;  /* 0x0000a005000095a7 */ /* 0x000ea400080210ff */
[----:B--2---:R-:W-:Y:S05]  /*e5e0*/  @!P1 BRA `(.L_x_51) ;  /* 0xfffffffc00f09947 */ /* 0x004fea000383ffff */
[----:B------:R-:W-:Y:S05]  /*e5f0*/  BRA `(.L_x_199) ;  /* 0xffffff4800187947 */ /* 0x000fea000383ffff */
.L_x_54:
[----:B------:R-:W-:-:S07]  /*e600*/  MOV R0, UR4 ;  /* 0x0000000400007c02 */ /* 0x000fce0008000f00 */
.L_x_200:
[----:B-1----:R1:W2:Y:S02]  /*e610*/  SYNCS.PHASECHK.TRANS64.TRYWAIT P0, [R0+URZ+0xb0], R3 ;  /* 0x0000b003000075a7 */ /* 0x0022a400080011ff */
[----:B--2---:R-:W-:Y:S05]  /*e620*/  @!P0 NANOSLEEP.SYNCS 0x989680 ;  /* 0x009896800000895d */ /* 0x004fea0003900000 */
[----:B------:R-:W2:Y:S02]  /*e630*/  @!P0 SYNCS.PHASECHK.TRANS64 P0, [R0+URZ+0xb0], R3 ;  /* 0x0000b003000085a7 */ /* 0x000ea400080010ff */
[----:B--2---:R-:W-:Y:S05]  /*e640*/  @!P0 BRA `(.L_x_200) ;  /* 0xfffffffc00f08947 */ /* 0x004fea000383ffff */
[----:B------:R-:W-:Y:S05]  /*e650*/  BRA `(.L_x_53) ;  /* 0xffffff48006c7947 */ /* 0x000fea000383ffff */
.L_x_63:
[----:B-1----:R-:W-:-:S04]  /*e660*/  MOV R5, UR5 ;  /* 0x0000000500057c02 */ /* 0x002fc80008000f00 */
[----:B------:R1:W2:Y:S03]  /*e670*/  SYNCS.PHASECHK.TRANS64.TRYWAIT P0, [R5+URZ+0x8], R6 ;  /* 0x00000806050075a7 */ /* 0x0002a600080011ff */
[----:B--2---:R-:W-:Y:S05]  /*e680*/  @!P0 NANOSLEEP.SYNCS 0x989680 ;  /* 0x009896800000895d */ /* 0x004fea0003900000 */
[----:B------:R-:W2:Y:S02]  /*e690*/  @!P0 SYNCS.PHASECHK.TRANS64 P0, [R5+URZ+0x8], R6 ;  /* 0x00000806050085a7 */ /* 0x000ea400080010ff */
[----:B--2---:R-:W-:Y:S05]  /*e6a0*/  @!P0 BRA `(.L_x_63) ;  /* 0xfffffffc00ec8947 */ /* 0x004fea000383ffff */
[----:B------:R-:W-:Y:S05]  /*e6b0*/  BRA `(.L_x_62) ;  /* 0xffffff4c00207947 */ /* 0x000fea000383ffff */
.L_x_65:
[----:B------:R-:W-:Y:S01]  /*e6c0*/  BSSY B0, `(.L_x_201) ;  /* 0x0000006000007945 */ /* 0x000fe20003800000 */
[----:B------:R-:W-:-:S07]  /*e6d0*/  MOV R15, 0xffffffff ;  /* 0xffffffff000f7802 */ /* 0x000fce0000000f00 */
[----:B-1---5:R-:W-:Y:S05]  /*e6e0*/  WARPSYNC.COLLECTIVE R15, `(.L_x_202) ;  /* 0x000000000f0c7348 */ /* 0x022fea0003c00000 */
[----:B------:R-:W-:Y:S02]  /*e6f0*/  ELECT P6, UR79, PT ;  /* 0x00000000004f782f */ /* 0x000fe400038c0000 */
[----:B------:R-:W-:Y:S01]  /*e700*/  MOV R14, UR79 ;  /* 0x0000004f000e7c02 */ /* 0x000fe20008000f00 */
[----:B-1---5:R-:W-:Y:S10]  /*e710*/  ENDCOLLECTIVE ;  /* 0x000000000000791b */ /* 0x022ff40003800000 */
.L_x_202:
[----:B------:R-:W-:Y:S05]  /*e720*/  BSYNC B0 ;  /* 0x0000000000007941 */ /* 0x000fea0003800000 */
.L_x_201:
[----:B------:R-:W-:Y:S05]  /*e730*/  BRA `(.L_x_203) ;  /* 0xffffff4c00507947 */ /* 0x000fea000383ffff */
.L_x_67:
[----:B-1----:R-:W-:-:S04]  /*e740*/  MOV R3, UR5 ;  /* 0x0000000500037c02 */ /* 0x002fc80008000f00 */
[----:B------:R1:W2:Y:S03]  /*e750*/  SYNCS.PHASECHK.TRANS64.TRYWAIT P0, [R3+URZ+0x8], R4 ;  /* 0x00000804030075a7 */ /* 0x0002a600080011ff */
[----:B--2---:R-:W-:Y:S05]  /*e760*/  @!P0 NANOSLEEP.SYNCS 0x989680 ;  /* 0x009896800000895d */ /* 0x004fea0003900000 */
[----:B------:R-:W2:Y:S02]  /*e770*/  @!P0 SYNCS.PHASECHK.TRANS64 P0, [R3+URZ+0x8], R4 ;  /* 0x00000804030085a7 */ /* 0x000ea400080010ff */
[----:B--2---:R-:W-:Y:S05]  /*e780*/  @!P0 BRA `(.L_x_67) ;  /* 0xfffffffc00ec8947 */ /* 0x004fea000383ffff */
[----:B------:R-:W-:Y:S05]  /*e790*/  BRA `(.L_x_66) ;  /* 0xffffff4c00547947 */ /* 0x000fea000383ffff */
.L_x_68:
[----:B-1----:R1:W2:Y:S02]  /*e7a0*/  SYNCS.PHASECHK.TRANS64.TRYWAIT P0, [R0+URZ+0xa0], R5 ;  /* 0x0000a005000075a7 */ /* 0x0022a400080011ff */
[----:B--2---:R-:W-:Y:S05]  /*e7b0*/  @!P0 NANOSLEEP.SYNCS 0x989680 ;  /* 0x009896800000895d */ /* 0x004fea0003900000 */
[----:B------:R-:W2:Y:S02]  /*e7c0*/  @!P0 SYNCS.PHASECHK.TRANS64 P0, [R0+URZ+0xa0], R5 ;  /* 0x0000a005000085a7 */ /* 0x000ea400080010ff */
[----:B--2---:R-:W-:Y:S05]  /*e7d0*/  @!P0 BRA `(.L_x_68) ;  /* 0xfffffffc00f08947 */ /* 0x004fea000383ffff */
[----:B------:R-:W-:Y:S05]  /*e7e0*/  BRA `(.L_x_204) ;  /* 0xffffff5000407947 */ /* 0x000fea000383ffff */
.L_x_70:
[----:B------:R-:W-:-:S07]  /*e7f0*/  MOV R0, UR31 ;  /* 0x0000001f00007c02 */ /* 0x000fce0008000f00 */
.L_x_205:
[----:B-1----:R1:W2:Y:S02]  /*e800*/  SYNCS.PHASECHK.TRANS64.TRYWAIT P0, [R0+URZ+0xd0], R5 ;  /* 0x0000d005000075a7 */ /* 0x0022a400080011ff */
[----:B--2---:R-:W-:Y:S05]  /*e810*/  @!P0 NANOSLEEP.SYNCS 0x989680 ;  /* 0x009896800000895d */ /* 0x004fea0003900000 */
[----:B------:R-:W2:Y:S02]  /*e820*/  @!P0 SYNCS.PHASECHK.TRANS64 P0, [R0+URZ+0xd0], R5 ;  /* 0x0000d005000085a7 */ /* 0x000ea400080010ff */
[----:B--2---:R-:W-:Y:S05]  /*e830*/  @!P0 BRA `(.L_x_205) ;  /* 0xfffffffc00f08947 */ /* 0x004fea000383ffff */
[----:B------:R-:W-:Y:S05]  /*e840*/  BRA `(.L_x_206) ;  /* 0xffffff50008c7947 */ /* 0x000fea000383ffff */
.L_x_73:
[----:B------:R-:W-:Y:S07]  /*e850*/  MOV R0, UR5 ;  /* 0x0000000500007c02 */ /* 0x000fee0008000f00 */
.L_x_207:
[----:B-1----:R1:W2:Y:S02]  /*e860*/  SYNCS.PHASECHK.TRANS64.TRYWAIT P0, [R0+URZ], R5 ;  /* 0x00000005000075a7 */ /* 0x0022a400080011ff */
[----:B--2---:R-:W-:Y:S05]  /*e870*/  @!P0 NANOSLEEP.SYNCS 0x989680 ;  /* 0x009896800000895d */ /* 0x004fea0003900000 */
[----:B------:R-:W2:Y:S02]  /*e880*/  @!P0 SYNCS.PHASECHK.TRANS64 P0, [R0+URZ], R5 ;  /* 0x00000005000085a7 */ /* 0x000ea400080010ff */
[----:B--2---:R-:W-:Y:S05]  /*e890*/  @!P0 BRA `(.L_x_207) ;  /* 0xfffffffc00f08947 */ /* 0x004fea000383ffff */
[----:B------:R-:W-:Y:S05]  /*e8a0*/  BRA `(.L_x_72) ;  /* 0xffffff5000a07947 */ /* 0x000fea000383ffff */
.L_x_77:
[----:B-1----:R-:W-:-:S07]  /*e8b0*/  MOV R0, UR4 ;  /* 0x0000000400007c02 */ /* 0x002fce0008000f00 */
.L_x_208:
[----:B-1----:R1:W2:Y:S02]  /*e8c0*/  SYNCS.PHASECHK.TRANS64.TRYWAIT P0, [R0+URZ], R3 ;  /* 0x00000003000075a7 */ /* 0x0022a400080011ff */
[----:B--2---:R-:W-:Y:S05]  /*e8d0*/  @!P0 NANOSLEEP.SYNCS 0x989680 ;  /* 0x009896800000895d */ /* 0x004fea0003900000 */
[----:B------:R-:W2:Y:S02]  /*e8e0*/  @!P0 SYNCS.PHASECHK.TRANS64 P0, [R0+URZ], R3 ;  /* 0x00000003000085a7 */ /* 0x000ea400080010ff */
[----:B--2---:R-:W-:Y:S05]  /*e8f0*/  @!P0 BRA `(.L_x_208) ;  /* 0xfffffffc00f08947 */ /* 0x004fea000383ffff */
[----:B------:R-:W-:Y:S05]  /*e900*/  BRA `(.L_x_209) ;  /* 0xffffff5400947947 */ /* 0x000fea000383ffff */
.L_x_80:
[----:B------:R-:W-:-:S07]  /*e910*/  MOV R0, UR26 ;  /* 0x0000001a00007c02 */ /* 0x000fce0008000f00 */
.L_x_210:
[----:B-1----:R1:W2:Y:S02]  /*e920*/  SYNCS.PHASECHK.TRANS64.TRYWAIT P1, [R0+URZ+0x100], R3 ;  /* 0x00010003000075a7 */ /* 0x0022a400080211ff */
[----:B--2---:R-:W-:Y:S05]  /*e930*/  @!P1 NANOSLEEP.SYNCS 0x989680 ;  /* 0x009896800000995d */ /* 0x004fea0003900000 */
[----:B------:R-:W2:Y:S02]  /*e940*/  @!P1 SYNCS.PHASECHK.TRANS64 P1, [R0+URZ+0x100], R3 ;  /* 0x00010003000095a7 */ /* 0x000ea400080210ff */
[----:B--2---:R-:W-:Y:S05]  /*e950*/  @!P1 BRA `(.L_x_210) ;  /* 0xfffffffc00f09947 */ /* 0x004fea000383ffff */
[----:B------:R-:W-:Y:S05]  /*e960*/  BRA `(.L_x_211) ;  /* 0xffffff5400e07947 */ /* 0x000fea000383ffff */
.L_x_85:
[----:B--2---:R2:W3:Y:S02]  /*e970*/  SYNCS.PHASECHK.TRANS64.TRYWAIT P0, [R12+URZ+0xa0], R9 ;  /* 0x0000a0090c0075a7 */ /* 0x0044e400080011ff */
[----:B---3--:R-:W-:Y:S05]  /*e980*/  @!P0 NANOSLEEP.SYNCS 0x989680 ;  /* 0x009896800000895d */ /* 0x008fea0003900000 */
[----:B------:R-:W3:Y:S02]  /*e990*/  @!P0 SYNCS.PHASECHK.TRANS64 P0, [R12+URZ+0xa0], R9 ;  /* 0x0000a0090c0085a7 */ /* 0x000ee400080010ff */
[----:B---3--:R-:W-:Y:S05]  /*e9a0*/  @!P0 BRA `(.L_x_85) ;  /* 0xfffffffc00f08947 */ /* 0x008fea000383ffff */
[----:B------:R-:W-:Y:S05]  /*e9b0*/  BRA `(.L_x_212) ;  /* 0xffffff5c00007947 */ /* 0x000fea000383ffff */
.L_x_88:
[----:B------:R-:W-:Y:S07]  /*e9c0*/  MOV R0, UR21 ;  /* 0x0000001500007c02 */ /* 0x000fee0008000f00 */
.L_x_213:
[----:B--2---:R2:W3:Y:S02]  /*e9d0*/  SYNCS.PHASECHK.TRANS64.TRYWAIT P2, [R0+URZ+0x98], R9 ;  /* 0x00009809000075a7 */ /* 0x0044e400080411ff */
[----:B---3--:R-:W-:Y:S05]  /*e9e0*/  @!P2 NANOSLEEP.SYNCS 0x989680 ;  /* 0x009896800000a95d */ /* 0x008fea0003900000 */
[----:B------:R-:W3:Y:S02]  /*e9f0*/  @!P2 SYNCS.PHASECHK.TRANS64 P2, [R0+URZ+0x98], R9 ;  /* 0x000098090000a5a7 */ /* 0x000ee400080410ff */
[----:B---3--:R-:W-:Y:S05]  /*ea00*/  @!P2 BRA `(.L_x_213) ;  /* 0xfffffffc00f0a947 */ /* 0x008fea000383ffff */
[----:B------:R-:W-:Y:S05]  /*ea10*/  BRA `(.L_x_87) ;  /* 0xffffff60006c7947 */ /* 0x000fea000383ffff */
.L_x_91:
[----:B------:R-:W-:Y:S07]  /*ea20*/  MOV R9, UR21 ;  /* 0x0000001500097c02 */ /* 0x000fee0008000f00 */
.L_x_214:
[----:B--2---:R2:W3:Y:S02]  /*ea30*/  SYNCS.PHASECHK.TRANS64.TRYWAIT P0, [R9+URZ+0x70], R10 ;  /* 0x0000700a090075a7 */ /* 0x0044e400080011ff */
[----:B---3--:R-:W-:Y:S05]  /*ea40*/  @!P0 NANOSLEEP.SYNCS 0x989680 ;  /* 0x009896800000895d */ /* 0x008fea0003900000 */
[----:B------:R-:W3:Y:S02]  /*ea50*/  @!P0 SYNCS.PHASECHK.TRANS64 P0, [R9+URZ+0x70], R10 ;  /* 0x0000700a090085a7 */ /* 0x000ee400080010ff */
[----:B---3--:R-:W-:Y:S05]  /*ea60*/  @!P0 BRA `(.L_x_214) ;  /* 0xfffffffc00f08947 */ /* 0x008fea000383ffff */
[----:B------:R-:W-:Y:S05]  /*ea70*/  BRA `(.L_x_215) ;  /* 0xffffff6000c87947 */ /* 0x000fea000383ffff */
.L_x_92:
[----:B------:R-:W-:Y:S07]  /*ea80*/  MOV R9, UR21 ;  /* 0x0000001500097c02 */ /* 0x000fee0008000f00 */
.L_x_216:
[----:B--2---:R2:W3:Y:S02]  /*ea90*/  SYNCS.PHASECHK.TRANS64.TRYWAIT P0, [R9+URZ+0x78], R10 ;  /* 0x0000780a090075a7 */ /* 0x0044e400080011ff */
[----:B---3--:R-:W-:Y:S05]  /*eaa0*/  @!P0 NANOSLEEP.SYNCS 0x989680 ;  /* 0x009896800000895d */ /* 0x008fea0003900000 */
[----:B------:R-:W3:Y:S02]  /*eab0*/  @!P0 SYNCS.PHASECHK.TRANS64 P0, [R9+URZ+0x78], R10 ;  /* 0x0000780a090085a7 */ /* 0x000ee400080010ff */
[----:B---3--:R-:W-:Y:S05]  /*eac0*/  @!P0 BRA `(.L_x_216) ;  /* 0xfffffffc00f08947 */ /* 0x008fea000383ffff */
[----:B------:R-:W-:Y:S05]  /*ead0*/  BRA `(.L_x_217) ;  /* 0xffffff6400087947 */ /* 0x000fea000383ffff */
.L_x_93:
[----:B------:R-:W-:Y:S07]  /*eae0*/  MOV R9, UR21 ;  /* 0x0000001500097c02 */ /* 0x000fee0008000f00 */
.L_x_218:
[----:B--2---:R2:W3:Y:S02]  /*eaf0*/  SYNCS.PHASECHK.TRANS64.TRYWAIT P0, [R9+URZ+0x80], R10 ;  /* 0x0000800a090075a7 */ /* 0x0044e400080011ff */
[----:B---3--:R-:W-:Y:S05]  /*eb00*/  @!P0 NANOSLEEP.SYNCS 0x989680 ;  /* 0x009896800000895d */ /* 0x008fea0003900000 */
[----:B------:R-:W3:Y:S02]  /*eb10*/  @!P0 SYNCS.PHASECHK.TRANS64 P0, [R9+URZ+0x80], R10 ;  /* 0x0000800a090085a7 */ /* 0x000ee400080010ff */
[----:B---3--:R-:W-:Y:S05]  /*eb20*/  @!P0 BRA `(.L_x_218) ;  /* 0xfffffffc00f08947 */ /* 0x008fea000383ffff */
[----:B------:R-:W-:Y:S05]  /*eb30*/  BRA `(.L_x_219) ;  /* 0xffffff64004c7947 */ /* 0x000fea000383ffff */
.L_x_94:
[----:B------:R-:W-:Y:S07]  /*eb40*/  MOV R9, UR21 ;  /* 0x0000001500097c02 */ /* 0x000fee0008000f00 */
.L_x_220:
[----:B--2---:R2:W3:Y:S02]  /*eb50*/  SYNCS.PHASECHK.TRANS64.TRYWAIT P0, [R9+URZ+0x88], R10 ;  /* 0x0000880a090075a7 */ /* 0x0044e400080011ff */
[----:B---3--:R-:W-:Y:S05]  /*eb60*/  @!P0 NANOSLEEP.SYNCS 0x989680 ;  /* 0x009896800000895d */ /* 0x008fea0003900000 */
[----:B------:R-:W3:Y:S02]  /*eb70*/  @!P0 SYNCS.PHASECHK.TRANS64 P0, [R9+URZ+0x88], R10 ;  /* 0x0000880a090085a7 */ /* 0x000ee400080010ff */
[----:B---3--:R-:W-:Y:S05]  /*eb80*/  @!P0 BRA `(.L_x_220) ;  /* 0xfffffffc00f08947 */ /* 0x008fea000383ffff */
[----:B------:R-:W-:Y:S05]  /*eb90*/  BRA `(.L_x_221) ;  /* 0xffffff6400947947 */ /* 0x000fea000383ffff */
.L_x_95:
[----:B------:R-:W-:Y:S07]  /*eba0*/  MOV R0, UR21 ;  /* 0x0000001500007c02 */ /* 0x000fee0008000f00 */
.L_x_222:
[----:B--2---:R2:W3:Y:S02]  /*ebb0*/  SYNCS.PHASECHK.TRANS64.TRYWAIT P0, [R0+URZ+0x70], R9 ;  /* 0x00007009000075a7 */ /* 0x0044e400080011ff */
[----:B---3--:R-:W-:Y:S05]  /*ebc0*/  @!P0 NANOSLEEP.SYNCS 0x989680 ;  /* 0x009896800000895d */ /* 0x008fea0003900000 */
[----:B------:R-:W3:Y:S02]  /*ebd0*/  @!P0 SYNCS.PHASECHK.TRANS64 P0, [R0+URZ+0x70], R9 ;  /* 0x00007009000085a7 */ /* 0x000ee400080010ff */
[----:B---3--:R-:W-:Y:S05]  /*ebe0*/  @!P0 BRA `(.L_x_222) ;  /* 0xfffffffc00f08947 */ /* 0x008fea000383ffff */
[----:B------:R-:W-:Y:S05]  /*ebf0*/  BRA `(.L_x_223) ;  /* 0xffffff6400e07947 */ /* 0x000fea000383ffff */
.L_x_96:
[----:B------:R-:W-:Y:S07]  /*ec00*/  MOV R0, UR21 ;  /* 0x0000001500007c02 */ /* 0x000fee0008000f00 */
.L_x_224:
[----:B--2---:R2:W3:Y:S02]  /*ec10*/  SYNCS.PHASECHK.TRANS64.TRYWAIT P0, [R0+URZ+0x78], R9 ;  /* 0x00007809000075a7 */ /* 0x0044e400080011ff */
[----:B---3--:R-:W-:Y:S05]  /*ec20*/  @!P0 NANOSLEEP.SYNCS 0x989680 ;  /* 0x009896800000895d */ /* 0x008fea0003900000 */
[----:B------:R-:W3:Y:S02]  /*ec30*/  @!P0 SYNCS.PHASECHK.TRANS64 P0, [R0+URZ+0x78], R9 ;  /* 0x00007809000085a7 */ /* 0x000ee400080010ff */
[----:B---3--:R-:W-:Y:S05]  /*ec40*/  @!P0 BRA `(.L_x_224) ;  /* 0xfffffffc00f08947 */ /* 0x008fea000383ffff */
[----:B------:R-:W-:Y:S05]  /*ec50*/  BRA `(.L_x_225) ;  /* 0xffffff6800287947 */ /* 0x000fea000383ffff */
.L_x_97:
[----:B------:R-:W-:Y:S07]  /*ec60*/  MOV R0, UR21 ;  /* 0x0000001500007c02 */ /* 0x000fee0008000f00 */
.L_x_226:
[----:B--2---:R2:W3:Y:S02]  /*ec70*/  SYNCS.PHASECHK.TRANS64.TRYWAIT P0, [R0+URZ+0x80], R9 ;  /* 0x00008009000075a7 */ /* 0x0044e400080011ff */
[----:B---3--:R-:W-:Y:S05]  /*ec80*/  @!P0 NANOSLEEP.SYNCS 0x989680 ;  /* 0x009896800000895d */ /* 0x008fea0003900000 */
[----:B------:R-:W3:Y:S02]  /*ec90*/  @!P0 SYNCS.PHASECHK.TRANS64 P0, [R0+URZ+0x80], R9 ;  /* 0x00008009000085a7 */ /* 0x000ee400080010ff */
[----:B---3--:R-:W-:Y:S05]  /*eca0*/  @!P0 BRA `(.L_x_226) ;  /* 0xfffffffc00f08947 */ /* 0x008fea000383ffff */
[----:B------:R-:W-:Y:S05]  /*ecb0*/  BRA `(.L_x_227) ;  /* 0xffffff6800707947 */ /* 0x000fea000383ffff */
.L_x_98:
[----:B------:R-:W-:Y:S07]  /*ecc0*/  MOV R0, UR21 ;  /* 0x0000001500007c02 */ /* 0x000fee0008000f00 */
.L_x_228:
[----:B--2---:R2:W3:Y:S02]  /*ecd0*/  SYNCS.PHASECHK.TRANS64.TRYWAIT P0, [R0+URZ+0x88], R9 ;  /* 0x00008809000075a7 */ /* 0x0044e400080011ff */
[----:B---3--:R-:W-:Y:S05]  /*ece0*/  @!P0 NANOSLEEP.SYNCS 0x989680 ;  /* 0x009896800000895d */ /* 0x008fea0003900000 */
[----:B------:R-:W3:Y:S02]  /*ecf0*/  @!P0 SYNCS.PHASECHK.TRANS64 P0, [R0+URZ+0x88], R9 ;  /* 0x00008809000085a7 */ /* 0x000ee400080010ff */
[----:B---3--:R-:W-:Y:S05]  /*ed00*/  @!P0 BRA `(.L_x_228) ;  /* 0xfffffffc00f08947 */ /* 0x008fea000383ffff */
[----:B------:R-:W-:Y:S05]  /*ed10*/  BRA `(.L_x_229) ;  /* 0xffffff6800b47947 */ /* 0x000fea000383ffff */
.L_x_100:
[----:B------:R-:W-:-:S07]  /*ed20*/  MOV R3, UR21 ;  /* 0x0000001500037c02 */ /* 0x000fce0008000f00 */
.L_x_230:
[----:B---3--:R3:W4:Y:S02]  /*ed30*/  SYNCS.PHASECHK.TRANS64.TRYWAIT P0, [R3+URZ+0x70], R10 ;  /* 0x0000700a030075a7 */ /* 0x00872400080011ff */
[----:B----4-:R-:W-:Y:S05]  /*ed40*/  @!P0 NANOSLEEP.SYNCS 0x989680 ;  /* 0x009896800000895d */ /* 0x010fea0003900000 */
[----:B------:R-:W4:Y:S02]  /*ed50*/  @!P0 SYNCS.PHASECHK.TRANS64 P0, [R3+URZ+0x70], R10 ;  /* 0x0000700a030085a7 */ /* 0x000f2400080010ff */
[----:B----4-:R-:W-:Y:S05]  /*ed60*/  @!P0 BRA `(.L_x_230) ;  /* 0xfffffffc00f08947 */ /* 0x010fea000383ffff */
[----:B------:R-:W-:Y:S05]  /*ed70*/  BRA `(.L_x_231) ;  /* 0xffffff6c00247947 */ /* 0x000fea000383ffff */
.L_x_101:
[----:B---3--:R-:W-:-:S07]  /*ed80*/  MOV R3, UR21 ;  /* 0x0000001500037c02 */ /* 0x008fce0008000f00 */
.L_x_232:
[----:B---3--:R3:W4:Y:S02]  /*ed90*/  SYNCS.PHASECHK.TRANS64.TRYWAIT P0, [R3+URZ+0x78], R10 ;  /* 0x0000780a030075a7 */ /* 0x00872400080011ff */
[----:B----4-:R-:W-:Y:S05]  /*eda0*/  @!P0 NANOSLEEP.SYNCS 0x989680 ;  /* 0x009896800000895d */ /* 0x010fea0003900000 */
[----:B------:R-:W4:Y:S02]  /*edb0*/  @!P0 SYNCS.PHASECHK.TRANS64 P0, [R3+URZ+0x78], R10 ;  /* 0x0000780a030085a7 */ /* 0x000f2400080010ff */
[----:B----4-:R-:W-:Y:S05]  /*edc0*/  @!P0 BRA `(.L_x_232) ;  /* 0xfffffffc00f08947 */ /* 0x010fea000383ffff */
[----:B------:R-:W-:Y:S05]  /*edd0*/  BRA `(.L_x_233) ;  /* 0xffffff6c00147947 */ /* 0x000fea000383ffff */
.L_x_102:
[----:B---3--:R-:W-:-:S07]  /*ede0*/  MOV R3, UR21 ;  /* 0x0000001500037c02 */ /* 0x008fce0008000f00 */
.L_x_234:
[----:B---3--:R3:W4:Y:S02]  /*edf0*/  SYNCS.PHASECHK.TRANS64.TRYWAIT P0, [R3+URZ+0x80], R10 ;  /* 0x0000800a030075a7 */ /* 0x00872400080011ff */
[----:B----4-:R-:W-:Y:S05]  /*ee00*/  @!P0 NANOSLEEP.SYNCS 0x989680 ;  /* 0x009896800000895d */ /* 0x010fea0003900000 */
[----:B------:R-:W4:Y:S02]  /*ee10*/  @!P0 SYNCS.PHASECHK.TRANS64 P0, [R3+URZ+0x80], R10 ;  /* 0x0000800a030085a7 */ /* 0x000f2400080010ff */
[----:B----4-:R-:W-:Y:S05]  /*ee20*/  @!P0 BRA `(.L_x_234) ;  /* 0xfffffffc00f08947 */ /* 0x010fea000383ffff */
[----:B------:R-:W-:Y:S05]  /*ee30*/  BRA `(.L_x_235) ;  /* 0xffffff6c00087947 */ /* 0x000fea000383ffff */
.L_x_104:
[----:B-1----:R1:W2:Y:S02]  /*ee40*/  SYNCS.PHASECHK.TRANS64.TRYWAIT P0, [R0+URZ+0xa0], R3 ;  /* 0x0000a003000075a7 */ /* 0x0022a400080011ff */
[----:B--2---:R-:W-:Y:S05]  /*ee50*/  @!P0 NANOSLEEP.SYNCS 0x989680 ;  /* 0x009896800000895d */ /* 0x004fea0003900000 */
[----:B------:R-:W2:Y:S02]  /*ee60*/  @!P0 SYNCS.PHASECHK.TRANS64 P0, [R0+URZ+0xa0], R3 ;  /* 0x0000a003000085a7 */ /* 0x000ea400080010ff */
[----:B--2---:R-:W-:Y:S05]  /*ee70*/  @!P0 BRA `(.L_x_104) ;  /* 0xfffffffc00f08947 */ /* 0x004fea000383ffff */
[----:B------:R-:W-:Y:S05]  /*ee80*/  BRA `(.L_x_236) ;  /* 0xffffff6c00d87947 */ /* 0x000fea000383ffff */
.L_x_115:
[----:B-1----:R-:W-:Y:S04]  /*ee90*/  MOV R0, UR43 ;  /* 0x0000002b00007c02 */ /* 0x002fe80008000f00 */
[----:B------:R1:W3:Y:S03]  /*eea0*/  SYNCS.PHASECHK.TRANS64.TRYWAIT P1, [R0+URZ+0x50], R5 ;  /* 0x00005005000075a7 */ /* 0x0002e600080211ff */
[----:B---3--:R-:W-:Y:S05]  /*eeb0*/  @!P1 NANOSLEEP.SYNCS 0x989680 ;  /* 0x009896800000995d */ /* 0x008fea0003900000 */
[----:B------:R-:W3:Y:S02]  /*eec0*/  @!P1 SYNCS.PHASECHK.TRANS64 P1, [R0+URZ+0x50], R5 ;  /* 0x00005005000095a7 */ /* 0x000ee400080210ff */
[----:B---3--:R-:W-:Y:S05]  /*eed0*/  @!P1 BRA `(.L_x_115) ;  /* 0xfffffffc00ec9947 */ /* 0x008fea000383ffff */
[----:B------:R-:W-:Y:S05]  /*eee0*/  BRA `(.L_x_114) ;  /* 0xffffff7c00c07947 */ /* 0x000fea000383ffff */
.L_x_117:
[----:B-1----:R1:W4:Y:S02]  /*eef0*/  SYNCS.PHASECHK.TRANS64.TRYWAIT P0, [R116+URZ+0xc0], R3 ;  /* 0x0000c003740075a7 */ /* 0x00232400080011ff */
[----:B----4-:R-:W-:Y:S05]  /*ef00*/  @!P0 NANOSLEEP.SYNCS 0x989680 ;  /* 0x009896800000895d */ /* 0x010fea0003900000 */
[----:B------:R-:W4:Y:S02]  /*ef10*/  @!P0 SYNCS.PHASECHK.TRANS64 P0, [R116+URZ+0xc0], R3 ;  /* 0x0000c003740085a7 */ /* 0x000f2400080010ff */
[----:B----4-:R-:W-:Y:S05]  /*ef20*/  @!P0 BRA `(.L_x_117) ;  /* 0xfffffffc00f08947 */ /* 0x010fea000383ffff */
[----:B------:R-:W-:Y:S05]  /*ef30*/  BRA `(.L_x_116) ;  /* 0xffffff7c00f87947 */ /* 0x000fea000383ffff */
.L_x_126:
[----:B-1----:R1:W2:Y:S02]  /*ef40*/  SYNCS.PHASECHK.TRANS64.TRYWAIT P0, [R3+URZ+0x50], R0 ;  /* 0x00005000030075a7 */ /* 0x0022a400080011ff */
[----:B--2---:R-:W-:Y:S05]  /*ef50*/  @!P0 NANOSLEEP.SYNCS 0x989680 ;  /* 0x009896800000895d */ /* 0x004fea0003900000 */
[----:B------:R-:W2:Y:S02]  /*ef60*/  @!P0 SYNCS.PHASECHK.TRANS64 P0, [R3+URZ+0x50], R0 ;  /* 0x00005000030085a7 */ /* 0x000ea400080010ff */
[----:B--2---:R-:W-:Y:S05]  /*ef70*/  @!P0 BRA `(.L_x_126) ;  /* 0xfffffffc00f08947 */ /* 0x004fea000383ffff */
[----:B------:R-:W-:Y:S05]  /*ef80*/  BRA `(.L_x_125) ;  /* 0xffffff8c00247947 */ /* 0x000fea000383ffff */
.L_x_134:
[----:B-1----:R1:W2:Y:S02]  /*ef90*/  SYNCS.PHASECHK.TRANS64.TRYWAIT P0, [R123+URZ+0x50], R4 ;  /* 0x000050047b0075a7 */ /* 0x0022a400080011ff */
[----:B--2---:R-:W-:Y:S05]  /*efa0*/  @!P0 NANOSLEEP.SYNCS 0x989680 ;  /* 0x009896800000895d */ /* 0x004fea0003900000 */
[----:B------:R-:W2:Y:S02]  /*efb0*/  @!P0 SYNCS.PHASECHK.TRANS64 P0, [R123+URZ+0x50], R4 ;  /* 0x000050047b0085a7 */ /* 0x000ea400080010ff */
[----:B--2---:R-:W-:Y:S05]  /*efc0*/  @!P0 BRA `(.L_x_134) ;  /* 0xfffffffc00f08947 */ /* 0x004fea000383ffff */
[----:B------:R-:W-:Y:S05]  /*efd0*/  BRA `(.L_x_133) ;  /* 0xffffff9800987947 */ /* 0x000fea000383ffff */
.L_x_142:
[----:B-1----:R1:W2:Y:S02]  /*efe0*/  SYNCS.PHASECHK.TRANS64.TRYWAIT P0, [R123+URZ+0x50], R4 ;  /* 0x000050047b0075a7 */ /* 0x0022a400080011ff */
[----:B--2---:R-:W-:Y:S05]  /*eff0*/  @!P0 NANOSLEEP.SYNCS 0x989680 ;  /* 0x009896800000895d */ /* 0x004fea0003900000 */
[----:B------:R-:W2:Y:S02]  /*f000*/  @!P0 SYNCS.PHASECHK.TRANS64 P0, [R123+URZ+0x50], R4 ;  /* 0x000050047b0085a7 */ /* 0x000ea400080010ff */
[----:B--2---:R-:W-:Y:S05]  /*f010*/  @!P0 BRA `(.L_x_142) ;  /* 0xfffffffc00f08947 */ /* 0x004fea000383ffff */
[----:B------:R-:W-:Y:S05]  /*f020*/  BRA `(.L_x_141) ;  /* 0xffffffa800107947 */ /* 0x000fea000383ffff */
.L_x_150:
[----:B-1----:R1:W2:Y:S02]  /*f030*/  SYNCS.PHASECHK.TRANS64.TRYWAIT P0, [R124+URZ+0x50], R7 ;  /* 0x000050077c0075a7 */ /* 0x0022a400080011ff */
[----:B--2---:R-:W-:Y:S05]  /*f040*/  @!P0 NANOSLEEP.SYNCS 0x989680 ;  /* 0x009896800000895d */ /* 0x004fea0003900000 */
[----:B------:R-:W2:Y:S02]  /*f050*/  @!P0 SYNCS.PHASECHK.TRANS64 P0, [R124+URZ+0x50], R7 ;  /* 0x000050077c0085a7 */ /* 0x000ea400080010ff */
[----:B--2---:R-:W-:Y:S05]  /*f060*/  @!P0 BRA `(.L_x_150) ;  /* 0xfffffffc00f08947 */ /* 0x004fea000383ffff */
[----:B------:R-:W-:Y:S05]  /*f070*/  BRA `(.L_x_149) ;  /* 0xffffffb4008c7947 */ /* 0x000fea000383ffff */
.L_x_158:
[----:B-1----:R1:W2:Y:S02]  /*f080*/  SYNCS.PHASECHK.TRANS64.TRYWAIT P0, [R40+URZ+0x50], R7 ;  /* 0x00005007280075a7 */ /* 0x0022a400080011ff */
[----:B--2---:R-:W-:Y:S05]  /*f090*/  @!P0 NANOSLEEP.SYNCS 0x989680 ;  /* 0x009896800000895d */ /* 0x004fea0003900000 */
[----:B------:R-:W2:Y:S02]  /*f0a0*/  @!P0 SYNCS.PHASECHK.TRANS64 P0, [R40+URZ+0x50], R7 ;  /* 0x00005007280085a7 */ /* 0x000ea400080010ff */
[----:B--2---:R-:W-:Y:S05]  /*f0b0*/  @!P0 BRA `(.L_x_158) ;  /* 0xfffffffc00f08947 */ /* 0x004fea000383ffff */
[----:B------:R-:W-:Y:S05]  /*f0c0*/  BRA `(.L_x_157) ;  /* 0xffffffc4001c7947 */ /* 0x000fea000383ffff */
.L_x_166:
[----:B-1----:R1:W3:Y:S02]  /*f0d0*/  SYNCS.PHASECHK.TRANS64.TRYWAIT P0, [R0+URZ+0x50], R7 ;  /* 0x00005007000075a7 */ /* 0x0022e400080011ff */
[----:B---3--:R-:W-:Y:S05]  /*f0e0*/  @!P0 NANOSLEEP.SYNCS 0x989680 ;  /* 0x009896800000895d */ /* 0x008fea0003900000 */
[----:B------:R-:W3:Y:S02]  /*f0f0*/  @!P0 SYNCS.PHASECHK.TRANS64 P0, [R0+URZ+0x50], R7 ;  /* 0x00005007000085a7 */ /* 0x000ee400080010ff */
[----:B---3--:R-:W-:Y:S05]  /*f100*/  @!P0 BRA `(.L_x_166) ;  /* 0xfffffffc00f08947 */ /* 0x008fea000383ffff */
[----:B------:R-:W-:Y:S05]  /*f110*/  BRA `(.L_x_165) ;  /* 0xffffffd000a07947 */ /* 0x000fea000383ffff */
.L_x_174:
[----:B-1----:R1:W3:Y:S02]  /*f120*/  SYNCS.PHASECHK.TRANS64.TRYWAIT P0, [R0+URZ+0x50], R121 ;  /* 0x00005079000075a7 */ /* 0x0022e400080011ff */
[----:B---3--:R-:W-:Y:S05]  /*f130*/  @!P0 NANOSLEEP.SYNCS 0x989680 ;  /* 0x009896800000895d */ /* 0x008fea0003900000 */
[----:B------:R-:W3:Y:S02]  /*f140*/  @!P0 SYNCS.PHASECHK.TRANS64 P0, [R0+URZ+0x50], R121 ;  /* 0x00005079000085a7 */ /* 0x000ee400080010ff */
[----:B---3--:R-:W-:Y:S05]  /*f150*/  @!P0 BRA `(.L_x_174) ;  /* 0xfffffffc00f08947 */ /* 0x008fea000383ffff */
[----:B------:R-:W-:Y:S05]  /*f160*/  BRA `(.L_x_173) ;  /* 0xffffffe000247947 */ /* 0x000fea000383ffff */
        .weak           $__internal_0_$__cuda_sm10x_tcgen05_guardrail_trap_col_being_dealloced_not_returned_by_alloc
        .type           $__internal_0_$__cuda_sm10x_tcgen05_guardrail_trap_col_being_dealloced_not_returned_by_alloc,@function
        .size           $__internal_0_$__cuda_sm10x_tcgen05_guardrail_trap_col_being_dealloced_not_returned_by_alloc,($__internal_1_$__cuda_sm10x_tcgen05_guardrail_trap_phase_invalid_during_alloc - $__internal_0_$__cuda_sm10x_tcgen05_guardrail_trap_col_being_dealloced_not_returned_by_alloc)
$__internal_0_$__cuda_sm10x_tcgen05_guardrail_trap_col_being_dealloced_not_returned_by_alloc:
[----:B------:R-:W-:Y:S05]  /*f170*/  BPT.TRAP 0x1 ;  /* 0x000000040000795c */ /* 0x000fea0000300000 */
[----:B------:R-:W-:-:S04]  /*f180*/  HFMA2 R3, -RZ, RZ, 0, 0 ;  /* 0x00000000ff037431 */ /* 0x000fc800000001ff */
[----:B------:R-:W-:Y:S05]  /*f190*/  RET.REL.NODEC R2 `(_ZN7cutlass13device_kernelINS_4gemm6kernel13GemmUniversalIN4cute5tupleIJiiiiEEENS1_10collective13CollectiveMmaINS1_35MainloopSm100TmaUmmaWarpSpecializedILi5ELi2ELi2ENS5_IJNS4_1CILi2EEESB_NSA_ILi1EEEEEEEENS5_IJNSA_ILi256EEESF_NSA_ILi32EEEEEENS_10tfloat32_tENS5_IJlSC_lEEESI_SJ_NS4_8TiledMMAINS4_8MMA_AtomIJNS4_23SM100_MMA_TF32_2x1SM_SSISI_SI_fLi256ELi256ELNS4_4UMMA5MajorE0ELSO_0ELNSN_7ScaleInE0ELSP_0EEEEEENS4_6LayoutINS5_IJSC_SC_SC_EEENS5_IJNSA_ILi0EEESU_SU_EEEEENS5_IJNS4_10UnderscoreESX_SX_EEEEENS4_28SM100_TMA_2SM_LOAD_MULTICASTENS4_14ComposedLayoutINS4_7SwizzleILi3ELi4ELi3EEENS4_18smem_ptr_flag_bitsILi32EEENSS_INS5_IJNSA_ILi8EEESG_EEENS5_IJSG_SC_EEEEEEEvNS4_8identityENS4_18SM100_TMA_2SM_LOADES1A_vS1B_EENS_8epilogue10collective18CollectiveEpilogueINS1E_23Sm100TmaWarpSpecializedILi4ELi2ELi32ELb1ELb0EEEJNS5_IJNSA_ILi128EEESF_SG_EEENS5_IJNSS_IS1J_SC_EENSS_ISG_SC_EEEEESI_SJ_SI_SJ_NS1E_6fusion15FusionCallbacksIS1I_NS1O_17LinearCombinationISI_fSI_fLNS_15FloatRoundStyleE2EEES1K_S1N_JEEENS4_5SM1004TMEM4LOAD26SM100_TMEM_LOAD_32dp32b32xENS4_13SM90_TMA_LOADES1A_NS4_39AutoVectorizingCopyWithAssumedAlignmentILi128EEENS4_14SM90_TMA_STOREES1A_S20_S20_EEEvvEEEEvNT_6ParamsE) ;  /* 0xffffff0c02987950 */ /* 0x000fea0003c3ffff */
        .weak           $__internal_1_$__cuda_sm10x_tcgen05_guardrail_trap_phase_invalid_during_alloc
        .type           $__internal_1_$__cuda_sm10x_tcgen05_guardrail_trap_phase_invalid_during_alloc,@function
        .size           $__internal_1_$__cuda_sm10x_tcgen05_guardrail_trap_phase_invalid_during_alloc,($__internal_2_$__cuda_sm10x_tcgen05_guardrail_trap_unallocated_columns_being_dealloced - $__internal_1_$__cuda_sm10x_tcgen05_guardrail_trap_phase_invalid_during_alloc)
$__internal_1_$__cuda_sm10x_tcgen05_guardrail_trap_phase_invalid_during_alloc:
[----:B------:R-:W-:Y:S05]  /*f1a0*/  BPT.TRAP 0x1 ;  /* 0x000000040000795c */ /* 0x000fea0000300000 */
[----:B------:R-:W-:-:S04]  /*f1b0*/  MOV R5, 0x0 ;  /* 0x0000000000057802 */ /* 0x000fc80000000f00 */
[----:B------:R-:W-:Y:S05]  /*f1c0*/  RET.REL.NODEC R4 `(_ZN7cutlass13device_kernelINS_4gemm6kernel13GemmUniversalIN4cute5tupleIJiiiiEEENS1_10collective13CollectiveMmaINS1_35MainloopSm100TmaUmmaWarpSpecializedILi5ELi2ELi2ENS5_IJNS4_1CILi2EEESB_NSA_ILi1EEEEEEEENS5_IJNSA_ILi256EEESF_NSA_ILi32EEEEEENS_10tfloat32_tENS5_IJlSC_lEEESI_SJ_NS4_8TiledMMAINS4_8MMA_AtomIJNS4_23SM100_MMA_TF32_2x1SM_SSISI_SI_fLi256ELi256ELNS4_4UMMA5MajorE0ELSO_0ELNSN_7ScaleInE0ELSP_0EEEEEENS4_6LayoutINS5_IJSC_SC_SC_EEENS5_IJNSA_ILi0EEESU_SU_EEEEENS5_IJNS4_10UnderscoreESX_SX_EEEEENS4_28SM100_TMA_2SM_LOAD_MULTICASTENS4_14ComposedLayoutINS4_7SwizzleILi3ELi4ELi3EEENS4_18smem_ptr_flag_bitsILi32EEENSS_INS5_IJNSA_ILi8EEESG_EEENS5_IJSG_SC_EEEEEEEvNS4_8identityENS4_18SM100_TMA_2SM_LOADES1A_vS1B_EENS_8epilogue10collective18CollectiveEpilogueINS1E_23Sm100TmaWarpSpecializedILi4ELi2ELi32ELb1ELb0EEEJNS5_IJNSA_ILi128EEESF_SG_EEENS5_IJNSS_IS1J_SC_EENSS_ISG_SC_EEEEESI_SJ_SI_SJ_NS1E_6fusion15FusionCallbacksIS1I_NS1O_17LinearCombinationISI_fSI_fLNS_15FloatRoundStyleE2EEES1K_S1N_JEEENS4_5SM1004TMEM4LOAD26SM100_TMEM_LOAD_32dp32b32xENS4_13SM90_TMA_LOADES1A_NS4_39AutoVectorizingCopyWithAssumedAlignmentILi128EEENS4_14SM90_TMA_STOREES1A_S20_S20_EEEvvEEEEvNT_6ParamsE) ;  /* 0xffffff0c048c7950 */ /* 0x000fea0003c3ffff */
        .weak           $__internal_2_$__cuda_sm10x_tcgen05_guardrail_trap_unallocated_columns_being_dealloced
        .type           $__internal_2_$__cuda_sm10x_tcgen05_guardrail_trap_unallocated_columns_being_dealloced,@function
        .size           $__internal_2_$__cuda_sm10x_tcgen05_guardrail_trap_unallocated_columns_being_dealloced,(.L_x_238 - $__internal_2_$__cuda_sm10x_tcgen05_guardrail_trap_unallocated_columns_being_dealloced)
$__internal_2_$__cuda_sm10x_tcgen05_guardrail_trap_unallocated_columns_being_dealloced:
[----:B------:R-:W-:Y:S05]  /*f1d0*/  BPT.TRAP 0x1 ;  /* 0x000000040000795c */ /* 0x000fea0000300000 */
[----:B------:R-:W-:-:S04]  /*f1e0*/  HFMA2 R3, -RZ, RZ, 0, 0 ;  /* 0x00000000ff037431 */ /* 0x000fc800000001ff */
[----:B------:R-:W-:Y:S05]  /*f1f0*/  RET.REL.NODEC R2 `(_ZN7cutlass13device_kernelINS_4gemm6kernel13GemmUniversalIN4cute5tupleIJiiiiEEENS1_10collective13CollectiveMmaINS1_35MainloopSm100TmaUmmaWarpSpecializedILi5ELi2ELi2ENS5_IJNS4_1CILi2EEESB_NSA_ILi1EEEEEEEENS5_IJNSA_ILi256EEESF_NSA_ILi32EEEEEENS_10tfloat32_tENS5_IJlSC_lEEESI_SJ_NS4_8TiledMMAINS4_8MMA_AtomIJNS4_23SM100_MMA_TF32_2x1SM_SSISI_SI_fLi256ELi256ELNS4_4UMMA5MajorE0ELSO_0ELNSN_7ScaleInE0ELSP_0EEEEEENS4_6LayoutINS5_IJSC_SC_SC_EEENS5_IJNSA_ILi0EEESU_SU_EEEEENS5_IJNS4_10UnderscoreESX_SX_EEEEENS4_28SM100_TMA_2SM_LOAD_MULTICASTENS4_14ComposedLayoutINS4_7SwizzleILi3ELi4ELi3EEENS4_18smem_ptr_flag_bitsILi32EEENSS_INS5_IJNSA_ILi8EEESG_EEENS5_IJSG_SC_EEEEEEEvNS4_8identityENS4_18SM100_TMA_2SM_LOADES1A_vS1B_EENS_8epilogue10collective18CollectiveEpilogueINS1E_23Sm100TmaWarpSpecializedILi4ELi2ELi32ELb1ELb0EEEJNS5_IJNSA_ILi128EEESF_SG_EEENS5_IJNSS_IS1J_SC_EENSS_ISG_SC_EEEEESI_SJ_SI_SJ_NS1E_6fusion15FusionCallbacksIS1I_NS1O_17LinearCombinationISI_fSI_fLNS_15FloatRoundStyleE2EEES1K_S1N_JEEENS4_5SM1004TMEM4LOAD26SM100_TMEM_LOAD_32dp32b32xENS4_13SM90_TMA_LOADES1A_NS4_39AutoVectorizingCopyWithAssumedAlignmentILi128EEENS4_14SM90_TMA_STOREES1A_S20_S20_EEEvvEEEEvNT_6ParamsE) ;  /* 0xffffff0c02807950 */ /* 0x000fea0003c3ffff */
.L_x_237:
[----:B------:R-:W-:-:S00]  /*f200*/  BRA `(.L_x_237) ;  /* 0xfffffffc00fc7947 */ /* 0x000fc0000383ffff */
[----:B------:R-:W-:-:S00]  /*f210*/  NOP ;  /* 0x0000000000007918 */ /* 0x000fc00000000000 */
        /* <DEDUP_REMOVED lines=14> */
.L_x_238:


//--------------------- .nv.global.init           --------------------------
	.section	.nv.global.init,"aw",@progbits
.nv.global.init:
	.type		$str$27,@object
	.size		$str$27,($str$28 - $str$27)
$str$27:
        /*0000*/ 	.byte	0x28, 0x61, 0x64, 0x64, 0x72, 0x65, 0x73, 0x73, 0x20, 0x26, 0x20, 0x6d, 0x61, 0x73, 0x6b, 0x29
        /*0010*/ 	.byte	0x20, 0x3d, 0x3d, 0x20, 0x30, 0x00
	.type		$str$28,@object
	.size		$str$28,($str$26 - $str$28)
$str$28:
        /*0016*/ 	.byte	0x2f, 0x74, 0x6d, 0x70, 0x2f, 0x63, 0x75, 0x74, 0x6c, 0x61, 0x73, 0x73, 0x5f, 0x73, 0x77, 0x65
        /*0026*/ 	.byte	0x65, 0x70, 0x5f, 0x73, 0x72, 0x63, 0x2f, 0x69, 0x6e, 0x63, 0x6c, 0x75, 0x64, 0x65, 0x2f, 0x63
        /*0036*/ 	.byte	0x75, 0x74, 0x65, 0x2f, 0x70, 0x6f, 0x69, 0x6e, 0x74, 0x65, 0x72, 0x5f, 0x66, 0x6c, 0x61, 0x67
        /*0046*/ 	.byte	0x67, 0x65, 0x64, 0x2e, 0x68, 0x70, 0x70, 0x00
	.type		$str$26,@object
	.size		$str$26,($str$25 - $str$26)
$str$26:
        /*004e*/ 	.byte	0x2f, 0x74, 0x6d, 0x70, 0x2f, 0x63, 0x75, 0x74, 0x6c, 0x61, 0x73, 0x73, 0x5f, 0x73, 0x77, 0x65
        /*005e*/ 	.byte	0x65, 0x70, 0x5f, 0x73, 0x72, 0x63, 0x2f, 0x69, 0x6e, 0x63, 0x6c, 0x75, 0x64, 0x65, 0x2f, 0x63
        /*006e*/ 	.byte	0x75, 0x74, 0x65, 0x2f, 0x61, 0x74, 0x6f, 0x6d, 0x2f, 0x63, 0x6f, 0x70, 0x79, 0x5f, 0x74, 0x72
        /*007e*/ 	.byte	0x61, 0x69, 0x74, 0x73, 0x5f, 0x73, 0x6d, 0x31, 0x30, 0x30, 0x2e, 0x68, 0x70, 0x70, 0x00
	.type		$str$25,@object
	.size		$str$25,(__unnamed_1 - $str$25)
$str$25:
        /*008d*/ 	.byte	0x28, 0x28, 0x75, 0x69, 0x6e, 0x74, 0x33, 0x32, 0x5f, 0x74, 0x28, 0x74, 0x68, 0x72, 0x65, 0x61
        /*009d*/ 	.byte	0x64, 0x49, 0x64, 0x78, 0x2e, 0x78, 0x29, 0x20, 0x2f, 0x20, 0x33, 0x32, 0x29, 0x20, 0x25, 0x20
        /*00ad*/ 	.byte	0x34, 0x29, 0x20, 0x3d, 0x3d, 0x20, 0x28, 0x28, 0x28, 0x74, 0x6d, 0x65, 0x6d, 0x5f, 0x61, 0x64
        /*00bd*/ 	.byte	0x64, 0x72, 0x20, 0x3e, 0x3e, 0x20, 0x31, 0x36, 0x29, 0x20, 0x2f, 0x20, 0x33, 0x32, 0x29, 0x20
        /*00cd*/ 	.byte	0x25, 0x20, 0x34, 0x29, 0x00
	.type		__unnamed_1,@object
	.size		__unnamed_1,(__unnamed_2 - __unnamed_1)
__unnamed_1:
        /*00d2*/ 	.byte	0x61, 0x75, 0x74, 0x6f, 0x20, 0x63, 0x75, 0x74, 0x65, 0x3a, 0x3a, 0x61, 0x73, 0x5f, 0x70, 0x6f
        /* <DEDUP_REMOVED lines=24> */
        /*0262*/ 	.byte	0x34, 0x30, 0x39, 0x36, 0x3e, 0x3e, 0x3e, 0x3e, 0x5d, 0x00
	.type		__unnamed_2,@object
	.size		__unnamed_2,(.L_2 - __unnamed_2)
__unnamed_2:
        /* <DEDUP_REMOVED lines=43> */
        /*051c*/ 	.byte	0x65, 0x3a, 0x3a, 0x43, 0x3c, 0x30, 0x3e, 0x3e, 0x3e, 0x3e, 0x5d, 0x00
.L_2:


//--------------------- .nv.shared._ZN7cutlass13device_kernelINS_4gemm6kernel13GemmUniversalIN4cute5tupleIJiiiiEEENS1_10collective13CollectiveMmaINS1_35MainloopSm100TmaUmmaWarpSpecializedILi5ELi2ELi2ENS5_IJNS4_1CILi2EEESB_NSA_ILi1EEEEEEEENS5_IJNSA_ILi256EEESF_NSA_ILi32EEEEEENS_10tfloat32_tENS5_IJlSC_lEEESI_SJ_NS4_8TiledMMAINS4_8MMA_AtomIJNS4_23SM100_MMA_TF32_2x1SM_SSISI_SI_fLi256ELi256ELNS4_4UMMA5MajorE0ELSO_0ELNSN_7ScaleInE0ELSP_0EEEEEENS4_6LayoutINS5_IJSC_SC_SC_EEENS5_IJNSA_ILi0EEESU_SU_EEEEENS5_IJNS4_10UnderscoreESX_SX_EEEEENS4_28SM100_TMA_2SM_LOAD_MULTICASTENS4_14ComposedLayoutINS4_7SwizzleILi3ELi4ELi3EEENS4_18smem_ptr_flag_bitsILi32EEENSS_INS5_IJNSA_ILi8EEESG_EEENS5_IJSG_SC_EEEEEEEvNS4_8identityENS4_18SM100_TMA_2SM_LOADES1A_vS1B_EENS_8epilogue10collective18CollectiveEpilogueINS1E_23Sm100TmaWarpSpecializedILi4ELi2ELi32ELb1ELb0EEEJNS5_IJNSA_ILi128EEESF_SG_EEENS5_IJNSS_IS1J_SC_EENSS_ISG_SC_EEEEESI_SJ_SI_SJ_NS1E_6fusion15FusionCallbacksIS1I_NS1O_17LinearCombinationISI_fSI_fLNS_15FloatRoundStyleE2EEES1K_S1N_JEEENS4_5SM1004TMEM4LOAD26SM100_TMEM_LOAD_32dp32b32xENS4_13SM90_TMA_LOADES1A_NS4_39AutoVectorizingCopyWithAssumedAlignmentILi128EEENS4_14SM90_TMA_STOREES1A_S20_S20_EEEvvEEEEvNT_6ParamsE --------------------------
	.section	.nv.shared._ZN7cutlass13device_kernelINS_4gemm6kernel13GemmUniversalIN4cute5tupleIJiiiiEEENS1_10collective13CollectiveMmaINS1_35MainloopSm100TmaUmmaWarpSpecializedILi5ELi2ELi2ENS5_IJNS4_1CILi2EEESB_NSA_ILi1EEEEEEEENS5_IJNSA_ILi256EEESF_NSA_ILi32EEEEEENS_10tfloat32_tENS5_IJlSC_lEEESI_SJ_NS4_8TiledMMAINS4_8MMA_AtomIJNS4_23SM100_MMA_TF32_2x1SM_SSISI_SI_fLi256ELi256ELNS4_4UMMA5MajorE0ELSO_0ELNSN_7ScaleInE0ELSP_0EEEEEENS4_6LayoutINS5_IJSC_SC_SC_EEENS5_IJNSA_ILi0EEESU_SU_EEEEENS5_IJNS4_10UnderscoreESX_SX_EEEEENS4_28SM100_TMA_2SM_LOAD_MULTICASTENS4_14ComposedLayoutINS4_7SwizzleILi3ELi4ELi3EEENS4_18smem_ptr_flag_bitsILi32EEENSS_INS5_IJNSA_ILi8EEESG_EEENS5_IJSG_SC_EEEEEEEvNS4_8identityENS4_18SM100_TMA_2SM_LOADES1A_vS1B_EENS_8epilogue10collective18CollectiveEpilogueINS1E_23Sm100TmaWarpSpecializedILi4ELi2ELi32ELb1ELb0EEEJNS5_IJNSA_ILi128EEESF_SG_EEENS5_IJNSS_IS1J_SC_EENSS_ISG_SC_EEEEESI_SJ_SI_SJ_NS1E_6fusion15FusionCallbacksIS1I_NS1O_17LinearCombinationISI_fSI_fLNS_15FloatRoundStyleE2EEES1K_S1N_JEEENS4_5SM1004TMEM4LOAD26SM100_TMEM_LOAD_32dp32b32xENS4_13SM90_TMA_LOADES1A_NS4_39AutoVectorizingCopyWithAssumedAlignmentILi128EEENS4_14SM90_TMA_STOREES1A_S20_S20_EEEvvEEEEvNT_6ParamsE,"aw",@nobits
	.sectionflags	@""
	.align	16
	.zero		1024


//--------------------- .nv.shared.reserved.0     --------------------------
	.section	.nv.shared.reserved.0,"aw",@nobits
	.weak		__nv_reservedSMEM_offset_0_alias
	.size		__nv_reservedSMEM_offset_0_alias, 0, 64
	.other		__nv_reservedSMEM_offset_0_alias,@"STO_CUDA_RESERVED_SHARED STV_DEFAULT"
__nv_reservedSMEM_offset_0_alias:
	.zero		0
.nv.shared.reserved.0:
	.zero		64
	.weak		__nv_reservedSMEM_tcgen05_partition
	.type		__nv_reservedSMEM_tcgen05_partition,@object
	.size		__nv_reservedSMEM_tcgen05_partition,(.L_0 - __nv_reservedSMEM_tcgen05_partition)
__nv_reservedSMEM_tcgen05_partition:
	.zero		32
.L_0:


//--------------------- .nv.global                --------------------------
	.section	.nv.global,"aw",@nobits
.nv.global:
	.type		_ZN40_INTERNAL_66958938_4_k_cu_f2c343d5_297214cute1_E,@object
	.size		_ZN40_INTERNAL_66958938_4_k_cu_f2c343d5_297214cute1_E,(_ZN40_INTERNAL_66958938_4_k_cu_f2c343d5_297214cuda3std3__45__cpo6cbeginE - _ZN40_INTERNAL_66958938_4_k_cu_f2c343d5_297214cute1_E)
_ZN40_INTERNAL_66958938_4_k_cu_f2c343d5_297214cute1_E:
	.zero		1
	.type		_ZN40_INTERNAL_66958938_4_k_cu_f2c343d5_297214cuda3std3__45__cpo6cbeginE,@object
	.size		_ZN40_INTERNAL_66958938_4_k_cu_f2c343d5_297214cuda3std3__45__cpo6cbeginE,(_ZN40_INTERNAL_66958938_4_k_cu_f2c343d5_297214cuda3std3__48in_placeE - _ZN40_INTERNAL_66958938_4_k_cu_f2c343d5_297214cuda3std3__45__cpo6cbeginE)
_ZN40_INTERNAL_66958938_4_k_cu_f2c343d5_297214cuda3std3__45__cpo6cbeginE:
	.zero		1
	.type		_ZN40_INTERNAL_66958938_4_k_cu_f2c343d5_297214cuda3std3__48in_placeE,@object
	.size		_ZN40_INTERNAL_66958938_4_k_cu_f2c343d5_297214cuda3std3__48in_placeE,(_ZN40_INTERNAL_66958938_4_k_cu_f2c343d5_297214cuda3std6ranges3__45__cpo9iter_moveE - _ZN40_INTERNAL_66958938_4_k_cu_f2c343d5_297214cuda3std3__48in_placeE)
_ZN40_INTERNAL_66958938_4_k_cu_f2c343d5_297214cuda3std3__48in_placeE:
	.zero		1
	.type		_ZN40_INTERNAL_66958938_4_k_cu_f2c343d5_297214cuda3std6ranges3__45__cpo9iter_moveE,@object
	.size		_ZN40_INTERNAL_66958938_4_k_cu_f2c343d5_297214cuda3std6ranges3__45__cpo9iter_moveE,(_ZN40_INTERNAL_66958938_4_k_cu_f2c343d5_297214cuda3std3__45__cpo5beginE - _ZN40_INTERNAL_66958938_4_k_cu_f2c343d5_297214cuda3std6ranges3__45__cpo9iter_moveE)
_ZN40_INTERNAL_66958938_4_k_cu_f2c343d5_297214cuda3std6ranges3__45__cpo9iter_moveE:
	.zero		1
	.type		_ZN40_INTERNAL_66958938_4_k_cu_f2c343d5_297214cuda3std3__45__cpo5beginE,@object
	.size		_ZN40_INTERNAL_66958938_4_k_cu_f2c343d5_297214cuda3std3__45__cpo5beginE,(_ZN40_INTERNAL_66958938_4_k_cu_f2c343d5_297214cuda3std3__442_GLOBAL__N__66958938_4_k_cu_f2c343d5_297216ignoreE - _ZN40_INTERNAL_66958938_4_k_cu_f2c343d5_297214cuda3std3__45__cpo5beginE)
_ZN40_INTERNAL_66958938_4_k_cu_f2c343d5_297214cuda3std3__45__cpo5beginE:
	.zero		1
	.type		_ZN40_INTERNAL_66958938_4_k_cu_f2c343d5_297214cuda3std3__442_GLOBAL__N__66958938_4_k_cu_f2c343d5_297216ignoreE,@object
	.size		_ZN40_INTERNAL_66958938_4_k_cu_f2c343d5_297214cuda3std3__442_GLOBAL__N__66958938_4_k_cu_f2c343d5_297216ignoreE,(_ZN40_INTERNAL_66958938_4_k_cu_f2c343d5_297214cute7productE - _ZN40_INTERNAL_66958938_4_k_cu_f2c343d5_297214cuda3std3__442_GLOBAL__N__66958938_4_k_cu_f2c343d5_297216ignoreE)
_ZN40_INTERNAL_66958938_4_k_cu_f2c343d5_297214cuda3std3__442_GLOBAL__N__66958938_4_k_cu_f2c343d5_297216ignoreE:
	.zero		1
	.type		_ZN40_INTERNAL_66958938_4_k_cu_f2c343d5_297214cute7productE,@object
	.size		_ZN40_INTERNAL_66958938_4_k_cu_f2c343d5_297214cute7productE,(_ZN40_INTERNAL_66958938_4_k_cu_f2c343d5_297214cuda3std3__45__cpo3endE - _ZN40_INTERNAL_66958938_4_k_cu_f2c343d5_297214cute7productE)
_ZN40_INTERNAL_66958938_4_k_cu_f2c343d5_297214cute7productE:
	.zero		1
	.type		_ZN40_INTERNAL_66958938_4_k_cu_f2c343d5_297214cuda3std3__45__cpo3endE,@object
	.size		_ZN40_INTERNAL_66958938_4_k_cu_f2c343d5_297214cuda3std3__45__cpo3endE,(_ZN40_INTERNAL_66958938_4_k_cu_f2c343d5_297214cuda3std3__419piecewise_constructE - _ZN40_INTERNAL_66958938_4_k_cu_f2c343d5_297214cuda3std3__45__cpo3endE)
_ZN40_INTERNAL_66958938_4_k_cu_f2c343d5_297214cuda3std3__45__cpo3endE:
	.zero		1
	.type		_ZN40_INTERNAL_66958938_4_k_cu_f2c343d5_297214cuda3std3__419piecewise_constructE,@object
	.size		_ZN40_INTERNAL_66958938_4_k_cu_f2c343d5_297214cuda3std3__419piecewise_constructE,(_ZN40_INTERNAL_66958938_4_k_cu_f2c343d5_297214cuda3std3__45__cpo4cendE - _ZN40_INTERNAL_66958938_4_k_cu_f2c343d5_297214cuda3std3__419piecewise_constructE)
_ZN40_INTERNAL_66958938_4_k_cu_f2c343d5_297214cuda3std3__419piecewise_constructE:
	.zero		1
	.type		_ZN40_INTERNAL_66958938_4_k_cu_f2c343d5_297214cuda3std3__45__cpo4cendE,@object
	.size		_ZN40_INTERNAL_66958938_4_k_cu_f2c343d5_297214cuda3std3__45__cpo4cendE,(_ZN40_INTERNAL_66958938_4_k_cu_f2c343d5_297214cuda3std6ranges3__45__cpo4swapE - _ZN40_INTERNAL_66958938_4_k_cu_f2c343d5_297214cuda3std3__45__cpo4cendE)
_ZN40_INTERNAL_66958938_4_k_cu_f2c343d5_297214cuda3std3__45__cpo4cendE:
	.zero		1
	.type		_ZN40_INTERNAL_66958938_4_k_cu_f2c343d5_297214cuda3std6ranges3__45__cpo4swapE,@object
	.size		_ZN40_INTERNAL_66958938_4_k_cu_f2c343d5_297214cuda3std6ranges3__45__cpo4swapE,(.L_10 - _ZN40_INTERNAL_66958938_4_k_cu_f2c343d5_297214cuda3std6ranges3__45__cpo4swapE)
_ZN40_INTERNAL_66958938_4_k_cu_f2c343d5_297214cuda3std6ranges3__45__cpo4swapE:
	.zero		1
.L_10:


//--------------------- .nv.constant0._ZN7cutlass13device_kernelINS_4gemm6kernel13GemmUniversalIN4cute5tupleIJiiiiEEENS1_10collective13CollectiveMmaINS1_35MainloopSm100TmaUmmaWarpSpecializedILi5ELi2ELi2ENS5_IJNS4_1CILi2EEESB_NSA_ILi1EEEEEEEENS5_IJNSA_ILi256EEESF_NSA_ILi32EEEEEENS_10tfloat32_tENS5_IJlSC_lEEESI_SJ_NS4_8TiledMMAINS4_8MMA_AtomIJNS4_23SM100_MMA_TF32_2x1SM_SSISI_SI_fLi256ELi256ELNS4_4UMMA5MajorE0ELSO_0ELNSN_7ScaleInE0ELSP_0EEEEEENS4_6LayoutINS5_IJSC_SC_SC_EEENS5_IJNSA_ILi0EEESU_SU_EEEEENS5_IJNS4_10UnderscoreESX_SX_EEEEENS4_28SM100_TMA_2SM_LOAD_MULTICASTENS4_14ComposedLayoutINS4_7SwizzleILi3ELi4ELi3EEENS4_18smem_ptr_flag_bitsILi32EEENSS_INS5_IJNSA_ILi8EEESG_EEENS5_IJSG_SC_EEEEEEEvNS4_8identityENS4_18SM100_TMA_2SM_LOADES1A_vS1B_EENS_8epilogue10collective18CollectiveEpilogueINS1E_23Sm100TmaWarpSpecializedILi4ELi2ELi32ELb1ELb0EEEJNS5_IJNSA_ILi128EEESF_SG_EEENS5_IJNSS_IS1J_SC_EENSS_ISG_SC_EEEEESI_SJ_SI_SJ_NS1E_6fusion15FusionCallbacksIS1I_NS1O_17LinearCombinationISI_fSI_fLNS_15FloatRoundStyleE2EEES1K_S1N_JEEENS4_5SM1004TMEM4LOAD26SM100_TMEM_LOAD_32dp32b32xENS4_13SM90_TMA_LOADES1A_NS4_39AutoVectorizingCopyWithAssumedAlignmentILi128EEENS4_14SM90_TMA_STOREES1A_S20_S20_EEEvvEEEEvNT_6ParamsE --------------------------
	.section	.nv.constant0._ZN7cutlass13device_kernelINS_4gemm6kernel13GemmUniversalIN4cute5tupleIJiiiiEEENS1_10collective13CollectiveMmaINS1_35MainloopSm100TmaUmmaWarpSpecializedILi5ELi2ELi2ENS5_IJNS4_1CILi2EEESB_NSA_ILi1EEEEEEEENS5_IJNSA_ILi256EEESF_NSA_ILi32EEEEEENS_10tfloat32_tENS5_IJlSC_lEEESI_SJ_NS4_8TiledMMAINS4_8MMA_AtomIJNS4_23SM100_MMA_TF32_2x1SM_SSISI_SI_fLi256ELi256ELNS4_4UMMA5MajorE0ELSO_0ELNSN_7ScaleInE0ELSP_0EEEEEENS4_6LayoutINS5_IJSC_SC_SC_EEENS5_IJNSA_ILi0EEESU_SU_EEEEENS5_IJNS4_10UnderscoreESX_SX_EEEEENS4_28SM100_TMA_2SM_LOAD_MULTICASTENS4_14ComposedLayoutINS4_7SwizzleILi3ELi4ELi3EEENS4_18smem_ptr_flag_bitsILi32EEENSS_INS5_IJNSA_ILi8EEESG_EEENS5_IJSG_SC_EEEEEEEvNS4_8identityENS4_18SM100_TMA_2SM_LOADES1A_vS1B_EENS_8epilogue10collective18CollectiveEpilogueINS1E_23Sm100TmaWarpSpecializedILi4ELi2ELi32ELb1ELb0EEEJNS5_IJNSA_ILi128EEESF_SG_EEENS5_IJNSS_IS1J_SC_EENSS_ISG_SC_EEEEESI_SJ_SI_SJ_NS1E_6fusion15FusionCallbacksIS1I_NS1O_17LinearCombinationISI_fSI_fLNS_15FloatRoundStyleE2EEES1K_S1N_JEEENS4_5SM1004TMEM4LOAD26SM100_TMEM_LOAD_32dp32b32xENS4_13SM90_TMA_LOADES1A_NS4_39AutoVectorizingCopyWithAssumedAlignmentILi128EEENS4_14SM90_TMA_STOREES1A_S20_S20_EEEvvEEEEvNT_6ParamsE,"a",@progbits
	.sectionflags	@""
	.align	4
.nv.constant0._ZN7cutlass13device_kernelINS_4gemm6kernel13GemmUniversalIN4cute5tupleIJiiiiEEENS1_10collective13CollectiveMmaINS1_35MainloopSm100TmaUmmaWarpSpecializedILi5ELi2ELi2ENS5_IJNS4_1CILi2EEESB_NSA_ILi1EEEEEEEENS5_IJNSA_ILi256EEESF_NSA_ILi32EEEEEENS_10tfloat32_tENS5_IJlSC_lEEESI_SJ_NS4_8TiledMMAINS4_8MMA_AtomIJNS4_23SM100_MMA_TF32_2x1SM_SSISI_SI_fLi256ELi256ELNS4_4UMMA5MajorE0ELSO_0ELNSN_7ScaleInE0ELSP_0EEEEEENS4_6LayoutINS5_IJSC_SC_SC_EEENS5_IJNSA_ILi0EEESU_SU_EEEEENS5_IJNS4_10UnderscoreESX_SX_EEEEENS4_28SM100_TMA_2SM_LOAD_MULTICASTENS4_14ComposedLayoutINS4_7SwizzleILi3ELi4ELi3EEENS4_18smem_ptr_flag_bitsILi32EEENSS_INS5_IJNSA_ILi8EEESG_EEENS5_IJSG_SC_EEEEEEEvNS4_8identityENS4_18SM100_TMA_2SM_LOADES1A_vS1B_EENS_8epilogue10collective18CollectiveEpilogueINS1E_23Sm100TmaWarpSpecializedILi4ELi2ELi32ELb1ELb0EEEJNS5_IJNSA_ILi128EEESF_SG_EEENS5_IJNSS_IS1J_SC_EENSS_ISG_SC_EEEEESI_SJ_SI_SJ_NS1E_6fusion15FusionCallbacksIS1I_NS1O_17LinearCombinationISI_fSI_fLNS_15FloatRoundStyleE2EEES1K_S1N_JEEENS4_5SM1004TMEM4LOAD26SM100_TMEM_LOAD_32dp32b32xENS4_13SM90_TMA_LOADES1A_NS4_39AutoVectorizingCopyWithAssumedAlignmentILi128EEENS4_14SM90_TMA_STOREES1A_S20_S20_EEEvvEEEEvNT_6ParamsE:
	.zero		2944


//--------------------- SYMBOLS --------------------------

	.type		.nv.reservedSmem.offset0,@object
	.size		.nv.reservedSmem.offset0,0x4
	.type		.nv.reservedSmem.cap,@object
	.size		.nv.reservedSmem.cap,0x4
	.type		__assertfail,@function
